def matmul_kernel(
    a_ptr,
    b_ptr,
    c_ptr,
    M,
    N,
    K,
    stride_am,
    stride_ak,
    stride_bk,
    stride_bn,
    stride_cm,
    stride_cn,
    BLOCK_M: tl.constexpr,
    BLOCK_N: tl.constexpr,
    BLOCK_K: tl.constexpr,
    GROUP_M: tl.constexpr,
):
    pid = tl.program_id(axis=0)
    num_pid_m = tl.cdiv(M, BLOCK_M)
    num_pid_n = tl.cdiv(N, BLOCK_N)
    num_pid_in_group = GROUP_M * num_pid_n
    group_id = pid // num_pid_in_group
    first_pid_m = group_id * GROUP_M
    group_size_m = min(num_pid_m - first_pid_m, GROUP_M)
    pid_m = first_pid_m + ((pid % num_pid_in_group) % group_size_m)
    pid_n = (pid % num_pid_in_group) // group_size_m

    offs_am = (pid_m * BLOCK_M + tl.arange(0, BLOCK_M)) % M
    offs_bn = (pid_n * BLOCK_N + tl.arange(0, BLOCK_N)) % N
    offs_k = tl.arange(0, BLOCK_K)
    a_ptrs = a_ptr + offs_am[:, None] * stride_am + offs_k[None, :] * stride_ak
    b_ptrs = b_ptr + offs_k[:, None] * stride_bk + offs_bn[None, :] * stride_bn

    acc = tl.zeros((BLOCK_M, BLOCK_N), dtype=tl.float32)
    for kk in range(0, tl.cdiv(K, BLOCK_K)):
        a = tl.load(a_ptrs, mask=offs_k[None, :] < K - kk * BLOCK_K, other=0.0)
        b = tl.load(b_ptrs, mask=offs_k[:, None] < K - kk * BLOCK_K, other=0.0)
        acc = tl.dot(a, b, acc)
        a_ptrs += BLOCK_K * stride_ak
        b_ptrs += BLOCK_K * stride_bk

    c = acc.to(c_ptr.dtype.element_ty)
    offs_cm = pid_m * BLOCK_M + tl.arange(0, BLOCK_M)
    offs_cn = pid_n * BLOCK_N + tl.arange(0, BLOCK_N)
    c_ptrs = c_ptr + offs_cm[:, None] * stride_cm + offs_cn[None, :] * stride_cn
    mask = (offs_cm[:, None] < M) & (offs_cn[None, :] < N)
    tl.store(c_ptrs, c, mask=mask)

# config = {"BLOCK_K": 32, "BLOCK_M": 64, "BLOCK_N": 512, "GROUP_M": 8, "arch": "sm_100", "dtype": "fp32", "num_ctas": 2, "num_stages": 3, "num_warps": 4}
# arch = sm_100


// ===== COMPILED SASS (sm_100a) =====

	.target	sm_100a

	.elftype	@"ET_EXEC"


//--------------------- .note.nv.tkinfo           --------------------------
	.section	.note.nv.tkinfo,"",@"SHT_NOTE"
	.sectionflags	@"SHF_NOTE_NV_TKINFO"
	.tkinfo
        /*0018*/ 	.word	0x00000081
        /*0030*/ 	.string	""
        /*0030*/ 	.string	"ptxas-blackwell"
        /*0030*/ 	.string	"Cuda compilation tools, release 12.9, V12.9.86"
        /*0030*/ 	.string	"Build cuda_12.9.r12.9/compiler.36037853_0"
        /*0030*/ 	.string	"-v  -suppress-debug-info  -lineinfo  -arch sm_100a "



//--------------------- .note.nv.cuver            --------------------------
	.section	.note.nv.cuver,"",@"SHT_NOTE"
	.sectionflags	@"SHF_NOTE_NV_CUVER"
        /*0018*/ 	.short	0x0001
        /*001a*/ 	.short	0x0064
        /*001c*/ 	.short	0x0001
        /*001e*/ 	.short	0x0000
        /*0020*/ 	.short	0x0001
        /*0022*/ 	.short	0x0000


//--------------------- .nv.info                  --------------------------
	.section	.nv.info,"",@"SHT_CUDA_INFO"
	.align	4


	//----- nvinfo : EIATTR_REGCOUNT
	.align		4
        /*0000*/ 	.byte	0x04, 0x2f
        /*0002*/ 	.short	(.L_4 - .L_3)
	.align		4
.L_3:
        /*0004*/ 	.word	index@(matmul_kernel)
        /*0008*/ 	.word	0x000000ff


	//----- nvinfo : EIATTR_FRAME_SIZE
	.align		4
.L_4:
        /*000c*/ 	.byte	0x04, 0x11
        /*000e*/ 	.short	(.L_6 - .L_5)
	.align		4
.L_5:
        /*0010*/ 	.word	index@($__internal_2_$__cuda_sm10x_tcgen05_guardrail_trap_unallocated_columns_being_dealloced)
        /*0014*/ 	.word	0x00000010


	//----- nvinfo : EIATTR_FRAME_SIZE
	.align		4
.L_6:
        /*0018*/ 	.byte	0x04, 0x11
        /*001a*/ 	.short	(.L_8 - .L_7)
	.align		4
.L_7:
        /*001c*/ 	.word	index@($__internal_1_$__cuda_sm10x_tcgen05_guardrail_trap_phase_invalid_during_alloc)
        /*0020*/ 	.word	0x00000010


	//----- nvinfo : EIATTR_FRAME_SIZE
	.align		4
.L_8:
        /*0024*/ 	.byte	0x04, 0x11
        /*0026*/ 	.short	(.L_10 - .L_9)
	.align		4
.L_9:
        /*0028*/ 	.word	index@($__internal_0_$__cuda_sm10x_tcgen05_guardrail_trap_col_being_dealloced_not_returned_by_alloc)
        /*002c*/ 	.word	0x00000010


	//----- nvinfo : EIATTR_FRAME_SIZE
	.align		4
.L_10:
        /*0030*/ 	.byte	0x04, 0x11
        /*0032*/ 	.short	(.L_12 - .L_11)
	.align		4
.L_11:
        /*0034*/ 	.word	index@(matmul_kernel)
        /*0038*/ 	.word	0x00000010


	//----- nvinfo : EIATTR_MIN_STACK_SIZE
	.align		4
.L_12:
        /*003c*/ 	.byte	0x04, 0x12
        /*003e*/ 	.short	(.L_14 - .L_13)
	.align		4
.L_13:
        /*0040*/ 	.word	index@(matmul_kernel)
        /*0044*/ 	.word	0x00000010
.L_14:


//--------------------- .nv.info.matmul_kernel    --------------------------
	.section	.nv.info.matmul_kernel,"",@"SHT_CUDA_INFO"
	.sectionflags	@""
	.align	4


	//----- nvinfo : EIATTR_CUDA_API_VERSION
	.align		4
        /*0000*/ 	.byte	0x04, 0x37
        /*0002*/ 	.short	(.L_16 - .L_15)
.L_15:
        /*0004*/ 	.word	0x00000081


	//----- nvinfo : EIATTR_KPARAM_INFO
	.align		4
.L_16:
        /*0008*/ 	.byte	0x04, 0x17
        /*000a*/ 	.short	(.L_18 - .L_17)
.L_17:
        /*000c*/ 	.word	0x00000000
        /*0010*/ 	.short	0x000d
        /*0012*/ 	.short	0x0048
        /*0014*/ 	.byte	0x00, 0xf4, 0x21, 0x00


	//----- nvinfo : EIATTR_KPARAM_INFO
	.align		4
.L_18:
        /*0018*/ 	.byte	0x04, 0x17
        /*001a*/ 	.short	(.L_20 - .L_19)
.L_19:
        /*001c*/ 	.word	0x00000000
        /*0020*/ 	.short	0x000c
        /*0022*/ 	.short	0x0040
        /*0024*/ 	.byte	0x00, 0xf4, 0x21, 0x00


	//----- nvinfo : EIATTR_KPARAM_INFO
	.align		4
.L_20:
        /*0028*/ 	.byte	0x04, 0x17
        /*002a*/ 	.short	(.L_22 - .L_21)
.L_21:
        /*002c*/ 	.word	0x00000000
        /*0030*/ 	.short	0x000b
        /*0032*/ 	.short	0x0038
        /*0034*/ 	.byte	0x00, 0xf0, 0x11, 0x00


	//----- nvinfo : EIATTR_KPARAM_INFO
	.align		4
.L_22:
        /*0038*/ 	.byte	0x04, 0x17
        /*003a*/ 	.short	(.L_24 - .L_23)
.L_23:
        /*003c*/ 	.word	0x00000000
        /*0040*/ 	.short	0x000a
        /*0042*/ 	.short	0x0034
        /*0044*/ 	.byte	0x00, 0xf0, 0x11, 0x00


	//----- nvinfo : EIATTR_KPARAM_INFO
	.align		4
.L_24:
        /*0048*/ 	.byte	0x04, 0x17
        /*004a*/ 	.short	(.L_26 - .L_25)
.L_25:
        /*004c*/ 	.word	0x00000000
        /*0050*/ 	.short	0x0009
        /*0052*/ 	.short	0x0030
        /*0054*/ 	.byte	0x00, 0xf0, 0x11, 0x00


	//----- nvinfo : EIATTR_KPARAM_INFO
	.align		4
.L_26:
        /*0058*/ 	.byte	0x04, 0x17
        /*005a*/ 	.short	(.L_28 - .L_27)
.L_27:
        /*005c*/ 	.word	0x00000000
        /*0060*/ 	.short	0x0008
        /*0062*/ 	.short	0x002c
        /*0064*/ 	.byte	0x00, 0xf0, 0x11, 0x00


	//----- nvinfo : EIATTR_KPARAM_INFO
	.align		4
.L_28:
        /*0068*/ 	.byte	0x04, 0x17
        /*006a*/ 	.short	(.L_30 - .L_29)
.L_29:
        /*006c*/ 	.word	0x00000000
        /*0070*/ 	.short	0x0007
        /*0072*/ 	.short	0x0028
        /*0074*/ 	.byte	0x00, 0xf0, 0x11, 0x00


	//----- nvinfo : EIATTR_KPARAM_INFO
	.align		4
.L_30:
        /*0078*/ 	.byte	0x04, 0x17
        /*007a*/ 	.short	(.L_32 - .L_31)
.L_31:
        /*007c*/ 	.word	0x00000000
        /*0080*/ 	.short	0x0006
        /*0082*/ 	.short	0x0024
        /*0084*/ 	.byte	0x00, 0xf0, 0x11, 0x00


	//----- nvinfo : EIATTR_KPARAM_INFO
	.align		4
.L_32:
        /*0088*/ 	.byte	0x04, 0x17
        /*008a*/ 	.short	(.L_34 - .L_33)
.L_33:
        /*008c*/ 	.word	0x00000000
        /*0090*/ 	.short	0x0005
        /*0092*/ 	.short	0x0020
        /*0094*/ 	.byte	0x00, 0xf0, 0x11, 0x00


	//----- nvinfo : EIATTR_KPARAM_INFO
	.align		4
.L_34:
        /*0098*/ 	.byte	0x04, 0x17
        /*009a*/ 	.short	(.L_36 - .L_35)
.L_35:
        /*009c*/ 	.word	0x00000000
        /*00a0*/ 	.short	0x0004
        /*00a2*/ 	.short	0x001c
        /*00a4*/ 	.byte	0x00, 0xf0, 0x11, 0x00


	//----- nvinfo : EIATTR_KPARAM_INFO
	.align		4
.L_36:
        /*00a8*/ 	.byte	0x04, 0x17
        /*00aa*/ 	.short	(.L_38 - .L_37)
.L_37:
        /*00ac*/ 	.word	0x00000000
        /*00b0*/ 	.short	0x0003
        /*00b2*/ 	.short	0x0018
        /*00b4*/ 	.byte	0x00, 0xf0, 0x11, 0x00


	//----- nvinfo : EIATTR_KPARAM_INFO
	.align		4
.L_38:
        /*00b8*/ 	.byte	0x04, 0x17
        /*00ba*/ 	.short	(.L_40 - .L_39)
.L_39:
        /*00bc*/ 	.word	0x00000000
        /*00c0*/ 	.short	0x0002
        /*00c2*/ 	.short	0x0010
        /*00c4*/ 	.byte	0x00, 0xf4, 0x21, 0x00


	//----- nvinfo : EIATTR_KPARAM_INFO
	.align		4
.L_40:
        /*00c8*/ 	.byte	0x04, 0x17
        /*00ca*/ 	.short	(.L_42 - .L_41)
.L_41:
        /*00cc*/ 	.word	0x00000000
        /*00d0*/ 	.short	0x0001
        /*00d2*/ 	.short	0x0008
        /*00d4*/ 	.byte	0x00, 0xf4, 0x21, 0x00


	//----- nvinfo : EIATTR_KPARAM_INFO
	.align		4
.L_42:
        /*00d8*/ 	.byte	0x04, 0x17
        /*00da*/ 	.short	(.L_44 - .L_43)
.L_43:
        /*00dc*/ 	.word	0x00000000
        /*00e0*/ 	.short	0x0000
        /*00e2*/ 	.short	0x0000
        /*00e4*/ 	.byte	0x00, 0xf4, 0x21, 0x00


	//----- nvinfo : EIATTR_EXPLICIT_CLUSTER
	.align		4
.L_44:
        /*00e8*/ 	.byte	0x01, 0x3e
	.zero		2


	//----- nvinfo : EIATTR_CTA_PER_CLUSTER
	.align		4
        /*00ec*/ 	.byte	0x04, 0x3d
        /*00ee*/ 	.short	(.L_46 - .L_45)
.L_45:
        /*00f0*/ 	.word	0x00000002
        /*00f4*/ 	.word	0x00000001
        /*00f8*/ 	.word	0x00000001


	//----- nvinfo : EIATTR_AT_ENTRY_FRAGMENTS
	.align		4
.L_46:
        /*00fc*/ 	.byte	0x04, 0x4f
        /*00fe*/ 	.short	(.L_48 - .L_47)


	//   ....[0]....
.L_47:
        /*0100*/ 	.word	0x00000004


	//----- nvinfo : EIATTR_RESERVED_SMEM_USED
	.align		4
.L_48:
        /*0104*/ 	.byte	0x01, 0x41
	.zero		2


	//----- nvinfo : EIATTR_SPARSE_MMA_MASK
	.align		4
        /*0108*/ 	.byte	0x03, 0x50
        /*010a*/ 	.short	0x0000


	//----- nvinfo : EIATTR_TCGEN05_1CTA_USED
	.align		4
        /*010c*/ 	.byte	0x01, 0x51
	.zero		2


	//----- nvinfo : EIATTR_MAXREG_COUNT
	.align		4
        /*0110*/ 	.byte	0x03, 0x1b
        /*0112*/ 	.short	0x00ff


	//----- nvinfo : EIATTR_NUM_BARRIERS
	.align		4
        /*0114*/ 	.byte	0x02, 0x4c
        /*0116*/ 	.byte	0x01
	.zero		1


	//----- nvinfo : EIATTR_ANNOTATIONS
	.align		4
        /*0118*/ 	.byte	0x04, 0x55
        /*011a*/ 	.short	(.L_50 - .L_49)


	//   ....[0]....
.L_49:
        /*011c*/ 	.word	0x00000001
        /*0120*/ 	.byte	0x40, 0x0a, 0x00, 0x00, 0x01, 0x00, 0x00, 0x00, 0x90, 0x3a, 0x00, 0x00, 0x01, 0x00, 0x00, 0x00
        /*0130*/ 	.byte	0xb0, 0x41, 0x00, 0x00, 0x01, 0x00, 0x00, 0x00, 0xb0, 0x88, 0x00, 0x00, 0x01, 0x00, 0x00, 0x00
        /*0140*/ 	.byte	0xd0, 0x88, 0x00, 0x00, 0x01, 0x00, 0x00, 0x00, 0xa0, 0xba, 0x00, 0x00


	//----- nvinfo : EIATTR_INT_WARP_WIDE_INSTR_OFFSETS
	.align		4
.L_50:
        /*014c*/ 	.byte	0x04, 0x31
        /*014e*/ 	.short	(.L_52 - .L_51)


	//   ....[0]....
.L_51:
        /*0150*/ 	.word	0x00004450


	//   ....[1]....
        /*0154*/ 	.word	0x00004470


	//   ....[2]....
        /*0158*/ 	.word	0x000045a0


	//   ....[3]....
        /*015c*/ 	.word	0x000102c0


	//   ....[4]....
        /*0160*/ 	.word	0x00010310


	//----- nvinfo : EIATTR_COOP_GROUP_MASK_REGIDS
	.align		4
.L_52:
        /*0164*/ 	.byte	0x04, 0x29
        /*0166*/ 	.short	(.L_54 - .L_53)


	//   ....[0]....
.L_53:
        /*0168*/ 	.word	0xffffffff


	//   ....[1]....
        /*016c*/ 	.word	0xffffffff


	//   ....[2]....
        /*0170*/ 	.word	0xffffffff


	//   ....[3]....
        /*0174*/ 	.word	0xffffffff


	//----- nvinfo : EIATTR_COOP_GROUP_INSTR_OFFSETS
	.align		4
.L_54:
        /*0178*/ 	.byte	0x04, 0x28
        /*017a*/ 	.short	(.L_56 - .L_55)


	//   ....[0]....
.L_55:
        /*017c*/ 	.word	0x00000070


	//   ....[1]....
        /*0180*/ 	.word	0x00000330


	//   ....[2]....
        /*0184*/ 	.word	0x00010150


	//   ....[3]....
        /*0188*/ 	.word	0x000103c0


	//----- nvinfo : EIATTR_VRC_CTA_INIT_COUNT
	.align		4
.L_56:
        /*018c*/ 	.byte	0x02, 0x4a
        /*018e*/ 	.byte	0x80
	.zero		1


	//----- nvinfo : EIATTR_MBARRIER_INSTR_OFFSETS
	.align		4
        /*0190*/ 	.byte	0x04, 0x39
        /*0192*/ 	.short	(.L_58 - .L_57)


	//   ....[0]....
.L_57:
        /*0194*/ 	.word	0x000046d0
        /*0198*/ 	.word	0x000000ff
        /*019c*/ 	.word	0x00000000
        /*01a0*/ 	.short	0x0100
        /*01a2*/ 	.byte	0x0c
	.zero		1


	//   ....[1]....
        /*01a4*/ 	.word	0x00004800
        /*01a8*/ 	.word	0x000000ff
        /*01ac*/ 	.word	0x0001e008
        /*01b0*/ 	.short	0x0100
        /*01b2*/ 	.byte	0x0a
	.zero		1


	//   ....[2]....
        /*01b4*/ 	.word	0x0000a1d0
        /*01b8*/ 	.word	0x000000ff
        /*01bc*/ 	.word	0x00000000
        /*01c0*/ 	.short	0x010a
        /*01c2*/ 	.byte	0x16
	.zero		1


	//   ....[3]....
        /*01c4*/ 	.word	0x0000ba80
        /*01c8*/ 	.word	0x000000ff
        /*01cc*/ 	.word	0x00000000
        /*01d0*/ 	.short	0x010a
        /*01d2*/ 	.byte	0x0c
	.zero		1


	//   ....[4]....
        /*01d4*/ 	.word	0x0000bb60
        /*01d8*/ 	.word	0x000000ff
        /*01dc*/ 	.word	0x0001e000
        /*01e0*/ 	.short	0x0108
        /*01e2*/ 	.byte	0x0a
	.zero		1


	//   ....[5]....
        /*01e4*/ 	.word	0x0000bc00
        /*01e8*/ 	.word	0x000000ff
        /*01ec*/ 	.word	0x0001e008
        /*01f0*/ 	.short	0x0108
        /*01f2*/ 	.byte	0x0a
	.zero		1


	//   ....[6]....
        /*01f4*/ 	.word	0x000103e0
        /*01f8*/ 	.word	0x000000ff
        /*01fc*/ 	.word	0x00000000
        /*0200*/ 	.short	0x010a
        /*0202*/ 	.byte	0x16
	.zero		1


	//   ....[7]....
        /*0204*/ 	.word	0x00010410
        /*0208*/ 	.word	0x000000ff
        /*020c*/ 	.word	0x00000000
        /*0210*/ 	.short	0x010a
        /*0212*/ 	.byte	0x0c
	.zero		1


	//----- nvinfo : EIATTR_NUM_MBARRIERS
	.align		4
.L_58:
        /*0214*/ 	.byte	0x03, 0x38
        /*0216*/ 	.short	0x0002


	//----- nvinfo : EIATTR_EXIT_INSTR_OFFSETS
	.align		4
        /*0218*/ 	.byte	0x04, 0x1c
        /*021a*/ 	.short	(.L_60 - .L_59)


	//   ....[0]....
.L_59:
        /*021c*/ 	.word	0x000103d0


	//----- nvinfo : EIATTR_REQNTID
	.align		4
.L_60:
        /*0220*/ 	.byte	0x04, 0x10
        /*0222*/ 	.short	(.L_62 - .L_61)
.L_61:
        /*0224*/ 	.word	0x00000080
        /*0228*/ 	.word	0x00000001
        /*022c*/ 	.word	0x00000001


	//----- nvinfo : EIATTR_CRS_STACK_SIZE
	.align		4
.L_62:
        /*0230*/ 	.byte	0x04, 0x1e
        /*0232*/ 	.short	(.L_64 - .L_63)
.L_63:
        /*0234*/ 	.word	0x00000000


	//----- nvinfo : EIATTR_CBANK_PARAM_SIZE
	.align		4
.L_64:
        /*0238*/ 	.byte	0x03, 0x19
        /*023a*/ 	.short	0x0050


	//----- nvinfo : EIATTR_PARAM_CBANK
	.align		4
        /*023c*/ 	.byte	0x04, 0x0a
        /*023e*/ 	.short	(.L_66 - .L_65)
	.align		4
.L_65:
        /*0240*/ 	.word	index@(.nv.constant0.matmul_kernel)
        /*0244*/ 	.short	0x0380
        /*0246*/ 	.short	0x0050


	//----- nvinfo : EIATTR_SW_WAR
	.align		4
.L_66:
        /*0248*/ 	.byte	0x04, 0x36
        /*024a*/ 	.short	(.L_68 - .L_67)
.L_67:
        /*024c*/ 	.word	0x00000008
.L_68:


//--------------------- .nv.compat                --------------------------
	.section	.nv.compat,"",@"SHT_CUDA_COMPAT_INFO"
	.align	4
        /*0000*/ 	.byte	0x02, 0x02, 0x02, 0x00, 0x02, 0x05, 0x05, 0x00, 0x02, 0x03, 0x00, 0x00, 0x02, 0x06, 0x01, 0x00


//--------------------- .nv.callgraph             --------------------------
	.section	.nv.callgraph,"",@"SHT_CUDA_CALLGRAPH"
	.align	4
	.sectionentsize	8
	.align		4
        /*0000*/ 	.word	0x00000000
	.align		4
        /*0004*/ 	.word	0xffffffff
	.align		4
        /*0008*/ 	.word	0x00000000
	.align		4
        /*000c*/ 	.word	0xfffffffe
	.align		4
        /*0010*/ 	.word	0x00000000
	.align		4
        /*0014*/ 	.word	0xfffffffd
	.align		4
        /*0018*/ 	.word	0x00000000
	.align		4
        /*001c*/ 	.word	0xfffffffc


//--------------------- .text.matmul_kernel       --------------------------
	.section	.text.matmul_kernel,"ax",@progbits
	.align	128
        .global         matmul_kernel
        .type           matmul_kernel,@function
        .size           matmul_kernel,(.L_x_20 - matmul_kernel)
        .other          matmul_kernel,@"STO_CUDA_ENTRY STV_DEFAULT"
matmul_kernel:
.text.matmul_kernel:
[----:B------:R-:W1:Y:S01]  /*0000*/  LDC R1, c[0x0][0x37c] ;  /* 0x0000df00ff017b82 */ /* 0x000e620000000800 */
[----:B------:R-:W2:Y:S01]  /*0010*/  S2R R249, SR_TID.X ;  /* 0x0000000000f97919 */ /* 0x000ea20000002100 */
[----:B-1----:R-:W-:Y:S01]  /*0020*/  VIADD R1, R1, 0xfffffff0 ;  /* 0xfffffff001017836 */ /* 0x002fe20000000000 */
[----:B--2---:R-:W-:-:S13]  /*0030*/  ISETP.GE.U32.AND P0, PT, R249, 0x20, PT ;  /* 0x00000020f900780c */ /* 0x004fda0003f06070 */
[----:B------:R-:W-:Y:S02]  /*0040*/  VOTEU.ANY UP0, P0 ;  /* 0x0000000000ff7886 */ /* 0x000fe40000000100 */
[----:B------:R-:W-:Y:S05]  /*0050*/  BRA.U UP0, `(.L_x_0) ;  /* 0x0000000100b87547 */ /* 0x000fea000b800000 */
[----:B------:R-:W1:Y:S01]  /*0060*/  S2UR UR6, SR_CgaCtaId ;  /* 0x00000000000679c3 */ /* 0x000e620000008800 */
[----:B------:R-:W-:Y:S01]  /*0070*/  NOP ;  /* 0x0000000000007918 */ /* 0x000fe20000000000 */
[----:B------:R-:W-:Y:S02]  /*0080*/  UMOV UR4, 0x40 ;  /* 0x0000004000047882 */ /* 0x000fe40000000000 */
[----:B-1----:R-:W-:-:S09]  /*0090*/  ULEA UR4, UR6, UR4, 0x18 ;  /* 0x0000000406047291 */ /* 0x002fd2000f8ec0ff */
[----:B------:R-:W1:Y:S01]  /*00a0*/  LDS.U8 R0, [UR4] ;  /* 0x00000004ff007984 */ /* 0x000e620008000000 */
[----:B------:R-:W-:Y:S02]  /*00b0*/  UMOV UR4, 0x400 ;  /* 0x0000040000047882 */ /* 0x000fe40000000000 */
[----:B------:R-:W-:Y:S01]  /*00c0*/  ULEA UR4, UR6, UR4, 0x18 ;  /* 0x0000000406047291 */ /* 0x000fe2000f8ec0ff */
[----:B-1----:R-:W-:-:S13]  /*00d0*/  ISETP.NE.AND P0, PT, R0, RZ, PT ;  /* 0x000000ff0000720c */ /* 0x002fda0003f05270 */
[----:B------:R-:W-:Y:S05]  /*00e0*/  @P0 BRA `(.L_x_1) ;  /* 0x00000000007c0947 */ /* 0x000fea0003800000 */
[----:B------:R-:W-:-:S13]  /*00f0*/  ELECT P0, URZ, PT ;  /* 0x0000000000ff782f */ /* 0x000fda0003800000 */
[----:B------:R-:W-:Y:S05]  /*0100*/  @!P0 BRA `(.L_x_2) ;  /* 0x0000000000848947 */ /* 0x000fea0003800000 */
[----:B------:R-:W-:Y:S01]  /*0110*/  UMOV UR5, 0x8 ;  /* 0x0000000800057882 */ /* 0x000fe20000000000 */
[----:B------:R-:W-:Y:S02]  /*0120*/  IMAD.MOV.U32 R4, RZ, RZ, 0x1 ;  /* 0x00000001ff047424 */ /* 0x000fe400078e00ff */
[----:B------:R-:W-:Y:S02]  /*0130*/  IMAD.MOV.U32 R5, RZ, RZ, 0xff ;  /* 0x000000ffff057424 */ /* 0x000fe400078e00ff */
[----:B------:R-:W-:Y:S04]  /*0140*/  DEPBAR.LE SB1, 0x36 ;  /* 0x00009d800000791a */ /* 0x000fe80000000000 */
[----:B------:R-:W1:Y:S02]  /*0150*/  UTCATOMSWS.FIND_AND_SET.ALIGN UP1, UR5, UR5 ;  /* 0x00000005000575e3 */ /* 0x000e640008020800 */
[----:B-1----:R-:W-:-:S04]  /*0160*/  PLOP3.LUT P0, PT, PT, PT, UP1, 0x80, 0x8 ;  /* 0x000000000008781c */ /* 0x002fc80003f0f018 */
[----:B------:R-:W-:-:S04]  /*0170*/  SEL R0, RZ, 0xffffffff, !P0 ;  /* 0xffffffffff007807 */ /* 0x000fc80004000000 */
[----:B------:R-:W-:Y:S01]  /*0180*/  ISETP.NE.AND P0, PT, R0, RZ, PT ;  /* 0x000000ff0000720c */ /* 0x000fe20003f05270 */
[----:B------:R-:W-:-:S12]  /*0190*/  IMAD.U32 R0, RZ, RZ, UR5 ;  /* 0x00000005ff007e24 */ /* 0x000fd8000f8e00ff */
[----:B------:R-:W-:Y:S05]  /*01a0*/  @P0 BRA `(.L_x_3) ;  /* 0x0000000000240947 */ /* 0x000fea0003800000 */
.L_x_4:
[----:B------:R-:W-:Y:S05]  /*01b0*/  NANOSLEEP 0x64 ;  /* 0x000000640000795d */ /* 0x000fea0003800000 */
[----:B------:R-:W-:-:S05]  /*01c0*/  UMOV UR5, 0x8 ;  /* 0x0000000800057882 */ /* 0x000fca0000000000 */
[----:B------:R-:W-:Y:S04]  /*01d0*/  DEPBAR.LE SB1, 0x36 ;  /* 0x00009d800000791a */ /* 0x000fe80000000000 */
[----:B------:R-:W1:Y:S02]  /*01e0*/  UTCATOMSWS.FIND_AND_SET.ALIGN UP1, UR5, UR5 ;  /* 0x00000005000575e3 */ /* 0x000e640008020800 */
[----:B-1----:R-:W-:-:S04]  /*01f0*/  PLOP3.LUT P0, PT, PT, PT, UP1, 0x80, 0x8 ;  /* 0x000000000008781c */ /* 0x002fc80003f0f018 */
[----:B------:R-:W-:-:S04]  /*0200*/  SEL R0, RZ, 0xffffffff, !P0 ;  /* 0xffffffffff007807 */ /* 0x000fc80004000000 */
[----:B------:R-:W-:Y:S01]  /*0210*/  ISETP.NE.AND P0, PT, R0, RZ, PT ;  /* 0x000000ff0000720c */ /* 0x000fe20003f05270 */
[----:B------:R-:W-:-:S12]  /*0220*/  IMAD.U32 R0, RZ, RZ, UR5 ;  /* 0x00000005ff007e24 */ /* 0x000fd8000f8e00ff */
[----:B------:R-:W-:Y:S05]  /*0230*/  @!P0 BRA `(.L_x_4) ;  /* 0xfffffffc00dc8947 */ /* 0x000fea000383ffff */
.L_x_3:
[C---:B------:R-:W-:Y:S01]  /*0240*/  VIADD R3, R0.reuse, 0x10 ;  /* 0x0000001000037836 */ /* 0x040fe20000000000 */
[----:B------:R-:W-:Y:S01]  /*0250*/  UMOV UR5, 0x50 ;  /* 0x0000005000057882 */ /* 0x000fe20000000000 */
[----:B------:R-:W-:Y:S01]  /*0260*/  SHF.L.U32 R2, R5, R0, RZ ;  /* 0x0000000005027219 */ /* 0x000fe200000006ff */
[----:B------:R-:W-:Y:S01]  /*0270*/  ULEA UR5, UR6, UR5, 0x18 ;  /* 0x0000000506057291 */ /* 0x000fe2000f8ec0ff */
[----:B------:R-:W-:Y:S01]  /*0280*/  IMAD.SHL.U32 R0, R0, 0x20, RZ ;  /* 0x0000002000007824 */ /* 0x000fe200078e00ff */
[----:B------:R-:W-:-:S04]  /*0290*/  SHF.L.U32 R3, R4, R3, RZ ;  /* 0x0000000304037219 */ /* 0x000fc800000006ff */
[----:B------:R-:W-:-:S05]  /*02a0*/  LOP3.LUT R2, R3, R2, RZ, 0xfc, !PT ;  /* 0x0000000203027212 */ /* 0x000fca00078efcff */
[----:B------:R1:W-:Y:S04]  /*02b0*/  ATOMS.OR RZ, [UR5], R2 ;  /* 0x00000002ffff798c */ /* 0x0003e8000b000005 */
[----:B------:R1:W-:Y:S01]  /*02c0*/  STS [UR4], R0 ;  /* 0x00000000ff007988 */ /* 0x0003e20008000804 */
[----:B------:R-:W-:Y:S05]  /*02d0*/  BRA `(.L_x_2) ;  /* 0x0000000000107947 */ /* 0x000fea0003800000 */
.L_x_1:
[----:B------:R-:W-:Y:S01]  /*02e0*/  IMAD.MOV.U32 R0, RZ, RZ, -0x1 ;  /* 0xffffffffff007424 */ /* 0x000fe200078e00ff */
[----:B------:R-:W-:-:S04]  /*02f0*/  MOV R2, 0x320 ;  /* 0x0000032000027802 */ /* 0x000fc80000000f00 */
[----:B------:R1:W-:Y:S03]  /*0300*/  STS [UR4], R0 ;  /* 0x00000000ff007988 */ /* 0x0003e60008000804 */
[----:B-1----:R-:W-:Y:S05]  /*0310*/  CALL.REL.NOINC `($__internal_1_$__cuda_sm10x_tcgen05_guardrail_trap_phase_invalid_during_alloc) ;  /* 0x0000010000547944 */ /* 0x002fea0003c00000 */
.L_x_2:
[----:B------:R-:W-:Y:S05]  /*0320*/  WARPSYNC.ALL ;  /* 0x0000000000007948 */ /* 0x000fea0003800000 */
[----:B------:R-:W-:Y:S01]  /*0330*/  NOP ;  /* 0x0000000000007918 */ /* 0x000fe20000000000 */
.L_x_0:
[----:B------:R-:W2:Y:S08]  /*0340*/  LDC.64 R24, c[0x0][0x398] ;  /* 0x0000e600ff187b82 */ /* 0x000eb00000000a00 */
[----:B------:R-:W3:Y:S02]  /*0350*/  S2UR UR5, SR_CgaSize ;  /* 0x00000000000579c3 */ /* 0x000ee40000008a00 */
[----:B---3--:R-:W-:-:S12]  /*0360*/  UIMAD UR5, UR5, -0xa0, URZ ;  /* 0xffffff60050578a4 */ /* 0x008fd8000f8e02ff */
[----:B------:R-:W3:Y:S01]  /*0370*/  LDCU UR5, c[0x0][UR5+0x2b0] ;  /* 0x00005600050577ac */ /* 0x000ee20008000800 */
[C---:B------:R-:W-:Y:S01]  /*0380*/  LOP3.LUT R251, R249.reuse, 0x3f, RZ, 0xc0, !PT ;  /* 0x0000003ff9fb7812 */ /* 0x040fe200078ec0ff */
[C---:B------:R-:W-:Y:S01]  /*0390*/  IMAD.SHL.U32 R15, R249.reuse, 0x80, RZ ;  /* 0x00000080f90f7824 */ /* 0x040fe200078e00ff */
[C---:B------:R-:W-:Y:S01]  /*03a0*/  LOP3.LUT R52, R249.reuse, 0x1f, RZ, 0xc0, !PT ;  /* 0x0000001ff9347812 */ /* 0x040fe200078ec0ff */
[C---:B------:R-:W-:Y:S01]  /*03b0*/  IMAD.SHL.U32 R14, R249.reuse, 0x10, RZ ;  /* 0x00000010f90e7824 */ /* 0x040fe200078e00ff */
[----:B------:R-:W4:Y:S01]  /*03c0*/  LDCU UR13, c[0x0][0x3a0] ;  /* 0x00007400ff0d77ac */ /* 0x000f220008000800 */
[----:B------:R-:W-:Y:S01]  /*03d0*/  LEA.HI R58, R249, 0xe, RZ, 0x1a ;  /* 0x0000000ef93a7811 */ /* 0x000fe200078fd0ff */
[----:B------:R-:W5:Y:S01]  /*03e0*/  S2UR UR4, SR_CTAID.X ;  /* 0x00000000000479c3 */ /* 0x000f620000002500 */
[----:B------:R-:W-:Y:S01]  /*03f0*/  UMOV UR10, 0x400 ;  /* 0x00000400000a7882 */ /* 0x000fe20000000000 */
[----:B------:R-:W1:Y:S01]  /*0400*/  LDCU.64 UR20, c[0x0][0x3a8] ;  /* 0x00007500ff1477ac */ /* 0x000e620008000a00 */
[----:B------:R-:W3:Y:S01]  /*0410*/  LDCU.128 UR16, c[0x0][0x380] ;  /* 0x00007000ff1077ac */ /* 0x000ee20008000c00 */
[----:B------:R-:W3:Y:S01]  /*0420*/  LDCU UR7, c[0x0][0x3b0] ;  /* 0x00007600ff0777ac */ /* 0x000ee20008000800 */
[----:B------:R-:W3:Y:S01]  /*0430*/  LDCU.64 UR24, c[0x0][0x358] ;  /* 0x00006b00ff1877ac */ /* 0x000ee20008000a00 */
[----:B-12---:R-:W-:Y:S01]  /*0440*/  VIADD R0, R25, 0x1ff ;  /* 0x000001ff19007836 */ /* 0x006fe20000000000 */
[----:B----4-:R-:W-:-:S04]  /*0450*/  UIADD3 UR8, UPT, UPT, UR13, 0x1f, URZ ;  /* 0x0000001f0d087890 */ /* 0x010fc8000fffe0ff */
[----:B------:R-:W-:Y:S01]  /*0460*/  SHF.R.S32.HI R3, RZ, 0x1f, R0 ;  /* 0x0000001fff037819 */ /* 0x000fe20000011400 */
[----:B------:R-:W-:Y:S01]  /*0470*/  IMAD.U32 R46, RZ, RZ, UR20 ;  /* 0x00000014ff2e7e24 */ /* 0x000fe2000f8e00ff */
[----:B------:R-:W-:Y:S01]  /*0480*/  UISETP.GT.AND UP1, UPT, UR8, 0x1f, UPT ;  /* 0x0000001f0800788c */ /* 0x000fe2000bf24270 */
[----:B-----5:R-:W-:Y:S01]  /*0490*/  I2FP.F32.U32 R5, UR4 ;  /* 0x0000000400057c45 */ /* 0x020fe20008201000 */
[----:B------:R-:W1:Y:S01]  /*04a0*/  S2UR UR4, SR_CgaCtaId ;  /* 0x00000000000479c3 */ /* 0x000e620000008800 */
[----:B------:R-:W-:Y:S01]  /*04b0*/  LEA.HI R3, R3, R0, RZ, 0x9 ;  /* 0x0000000003037211 */ /* 0x000fe200078f48ff */
[----:B------:R-:W-:Y:S02]  /*04c0*/  UMOV UR6, 0x1 ;  /* 0x0000000100067882 */ /* 0x000fe40000000000 */
[----:B---3--:R-:W-:Y:S01]  /*04d0*/  FMUL R5, R5, UR5 ;  /* 0x0000000505057c20 */ /* 0x008fe20008400000 */
[----:B------:R-:W-:Y:S01]  /*04e0*/  SHF.R.S32.HI R3, RZ, 0x9, R3 ;  /* 0x00000009ff037819 */ /* 0x000fe20000011403 */
[----:B------:R-:W-:-:S04]  /*04f0*/  USEL UR5, URZ, 0x4, !UP1 ;  /* 0x00000004ff057887 */ /* 0x000fc8000c800000 */
[----:B------:R-:W-:Y:S01]  /*0500*/  IMAD.SHL.U32 R4, R3, 0x8, RZ ;  /* 0x0000000803047824 */ /* 0x000fe200078e00ff */
[----:B------:R-:W-:Y:S04]  /*0510*/  F2I.U32.TRUNC.NTZ R5, R5 ;  /* 0x0000000500057305 */ /* 0x000fe8000020f000 */
[----:B------:R-:W-:-:S04]  /*0520*/  IABS R7, R4 ;  /* 0x0000000400077213 */ /* 0x000fc80000000000 */
[----:B------:R-:W2:Y:S01]  /*0530*/  I2F.RP R0, R7 ;  /* 0x0000000700007306 */ /* 0x000ea20000209400 */
[----:B-1----:R-:W-:Y:S02]  /*0540*/  USHF.L.U32 UR30, UR4, 0x8, URZ ;  /* 0x00000008041e7899 */ /* 0x002fe400080006ff */
[----:B------:R-:W-:-:S04]  /*0550*/  ULEA UR10, UR4, UR10, 0x18 ;  /* 0x0000000a040a7291 */ /* 0x000fc8000f8ec0ff */
[----:B------:R-:W-:Y:S01]  /*0560*/  UIADD3 UR12, UPT, UPT, UR10, 0x1e000, URZ ;  /* 0x0001e0000a0c7890 */ /* 0x000fe2000fffe0ff */
[----:B--2---:R-:W1:Y:S02]  /*0570*/  MUFU.RCP R0, R0 ;  /* 0x0000000000007308 */ /* 0x004e640000001000 */
[----:B-1----:R-:W-:Y:S01]  /*0580*/  VIADD R2, R0, 0xffffffe ;  /* 0x0ffffffe00027836 */ /* 0x002fe20000000000 */
[----:B------:R-:W-:-:S05]  /*0590*/  IABS R0, R5 ;  /* 0x0000000500007213 */ /* 0x000fca0000000000 */
[----:B------:R1:W2:Y:S02]  /*05a0*/  F2I.FTZ.U32.TRUNC.NTZ R3, R2 ;  /* 0x0000000200037305 */ /* 0x0002a4000021f000 */
[----:B-1----:R-:W-:Y:S02]  /*05b0*/  IMAD.MOV.U32 R2, RZ, RZ, RZ ;  /* 0x000000ffff027224 */ /* 0x002fe400078e00ff */
[----:B--2---:R-:W-:-:S04]  /*05c0*/  IMAD.MOV R6, RZ, RZ, -R3 ;  /* 0x000000ffff067224 */ /* 0x004fc800078e0a03 */
[----:B------:R-:W-:Y:S01]  /*05d0*/  IMAD R9, R6, R7, RZ ;  /* 0x0000000706097224 */ /* 0x000fe200078e02ff */
[----:B------:R-:W-:-:S03]  /*05e0*/  IABS R6, R4 ;  /* 0x0000000400067213 */ /* 0x000fc60000000000 */
[----:B------:R-:W-:-:S04]  /*05f0*/  IMAD.HI.U32 R3, R3, R9, R2 ;  /* 0x0000000903037227 */ /* 0x000fc800078e0002 */
[----:B------:R-:W-:Y:S02]  /*0600*/  IMAD.MOV R2, RZ, RZ, -R6 ;  /* 0x000000ffff027224 */ /* 0x000fe400078e0a06 */
[----:B------:R-:W-:-:S04]  /*0610*/  IMAD.HI.U32 R3, R3, R0, RZ ;  /* 0x0000000003037227 */ /* 0x000fc800078e00ff */
[----:B------:R-:W-:Y:S01]  /*0620*/  IMAD R0, R3, R2, R0 ;  /* 0x0000000203007224 */ /* 0x000fe200078e0200 */
[----:B------:R-:W-:Y:S04]  /*0630*/  BAR.SYNC.DEFER_BLOCKING 0x0 ;  /* 0x0000000000007b1d */ /* 0x000fe80000010000 */
[----:B------:R-:W-:-:S13]  /*0640*/  ISETP.GT.U32.AND P1, PT, R7, R0, PT ;  /* 0x000000000700720c */ /* 0x000fda0003f24070 */
[----:B------:R-:W-:Y:S02]  /*0650*/  @!P1 IMAD.IADD R0, R0, 0x1, -R7 ;  /* 0x0000000100009824 */ /* 0x000fe400078e0a07 */
[----:B------:R-:W-:Y:S01]  /*0660*/  @!P1 VIADD R3, R3, 0x1 ;  /* 0x0000000103039836 */ /* 0x000fe20000000000 */
[----:B------:R-:W-:Y:S02]  /*0670*/  ISETP.NE.AND P1, PT, R4, RZ, PT ;  /* 0x000000ff0400720c */ /* 0x000fe40003f25270 */
[----:B------:R-:W-:Y:S02]  /*0680*/  ISETP.GE.U32.AND P0, PT, R0, R7, PT ;  /* 0x000000070000720c */ /* 0x000fe40003f06070 */
[----:B------:R-:W-:-:S04]  /*0690*/  LOP3.LUT R0, R5, R4, RZ, 0x3c, !PT ;  /* 0x0000000405007212 */ /* 0x000fc800078e3cff */
[----:B------:R-:W-:Y:S01]  /*06a0*/  ISETP.GE.AND P2, PT, R0, RZ, PT ;  /* 0x000000ff0000720c */ /* 0x000fe20003f46270 */
[----:B------:R-:W-:-:S06]  /*06b0*/  VIADD R0, R24, 0x3f ;  /* 0x0000003f18007836 */ /* 0x000fcc0000000000 */
[----:B------:R-:W-:-:S04]  /*06c0*/  @P0 VIADD R3, R3, 0x1 ;  /* 0x0000000103030836 */ /* 0x000fc80000000000 */
[----:B------:R-:W-:Y:S01]  /*06d0*/  IMAD.MOV.U32 R2, RZ, RZ, R3 ;  /* 0x000000ffff027224 */ /* 0x000fe200078e0003 */
[----:B------:R-:W-:-:S03]  /*06e0*/  SHF.R.S32.HI R3, RZ, 0x1f, R0 ;  /* 0x0000001fff037819 */ /* 0x000fc60000011400 */
[----:B------:R-:W-:Y:S01]  /*06f0*/  @!P2 IMAD.MOV R2, RZ, RZ, -R2 ;  /* 0x000000ffff02a224 */ /* 0x000fe200078e0a02 */
[----:B------:R-:W-:Y:S02]  /*0700*/  @!P1 LOP3.LUT R2, RZ, R4, RZ, 0x33, !PT ;  /* 0x00000004ff029212 */ /* 0x000fe400078e33ff */
[----:B------:R-:W-:-:S03]  /*0710*/  LEA.HI R3, R3, R0, RZ, 0x6 ;  /* 0x0000000003037211 */ /* 0x000fc600078f30ff */
[----:B------:R-:W-:Y:S02]  /*0720*/  IMAD.SHL.U32 R10, R2, 0x8, RZ ;  /* 0x00000008020a7824 */ /* 0x000fe400078e00ff */
[----:B------:R-:W-:-:S03]  /*0730*/  IMAD.MOV R2, RZ, RZ, -R2 ;  /* 0x000000ffff027224 */ /* 0x000fc600078e0a02 */
[----:B------:R-:W-:Y:S01]  /*0740*/  LEA.HI.SX32 R3, R3, -R10, 0x1a ;  /* 0x8000000a03037211 */ /* 0x000fe200078fd2ff */
[----:B------:R-:W-:-:S03]  /*0750*/  IMAD R12, R4, R2, R5 ;  /* 0x00000002040c7224 */ /* 0x000fc600078e0205 */
[----:B------:R-:W-:Y:S02]  /*0760*/  VIMNMX R11, PT, PT, R3, 0x8, PT ;  /* 0x00000008030b7848 */ /* 0x000fe40003fe0100 */
[----:B------:R-:W-:Y:S02]  /*0770*/  IABS R9, R12 ;  /* 0x0000000c00097213 */ /* 0x000fe40000000000 */
[-C--:B------:R-:W-:Y:S02]  /*0780*/  IABS R7, R11.reuse ;  /* 0x0000000b00077213 */ /* 0x080fe40000000000 */
[----:B------:R-:W-:Y:S02]  /*0790*/  IABS R4, R11 ;  /* 0x0000000b00047213 */ /* 0x000fe40000000000 */
[----:B------:R-:W1:Y:S08]  /*07a0*/  I2F.RP R0, R7 ;  /* 0x0000000700007306 */ /* 0x000e700000209400 */
[----:B-1----:R-:W1:Y:S02]  /*07b0*/  MUFU.RCP R0, R0 ;  /* 0x0000000000007308 */ /* 0x002e640000001000 */
[----:B-1----:R-:W-:-:S02]  /*07c0*/  VIADD R3, R0, 0xffffffe ;  /* 0x0ffffffe00037836 */ /* 0x002fc40000000000 */
[----:B------:R-:W-:-:S04]  /*07d0*/  IMAD.MOV R0, RZ, RZ, -R4 ;  /* 0x000000ffff007224 */ /* 0x000fc800078e0a04 */
[----:B------:R-:W1:Y:S02]  /*07e0*/  F2I.FTZ.U32.TRUNC.NTZ R3, R3 ;  /* 0x0000000300037305 */ /* 0x000e64000021f000 */
[----:B-1----:R-:W-:-:S04]  /*07f0*/  IMAD.MOV R6, RZ, RZ, -R3 ;  /* 0x000000ffff067224 */ /* 0x002fc800078e0a03 */
[----:B------:R-:W-:-:S04]  /*0800*/  IMAD.MOV.U32 R2, RZ, RZ, R6 ;  /* 0x000000ffff027224 */ /* 0x000fc800078e0006 */
[----:B------:R-:W-:Y:S02]  /*0810*/  IMAD R5, R2, R7, RZ ;  /* 0x0000000702057224 */ /* 0x000fe400078e02ff */
[----:B------:R-:W-:-:S04]  /*0820*/  IMAD.MOV.U32 R2, RZ, RZ, RZ ;  /* 0x000000ffff027224 */ /* 0x000fc800078e00ff */
[----:B------:R-:W-:Y:S01]  /*0830*/  IMAD.HI.U32 R2, R3, R5, R2 ;  /* 0x0000000503027227 */ /* 0x000fe200078e0002 */
[----:B------:R-:W-:-:S05]  /*0840*/  IABS R3, R24 ;  /* 0x0000001800037213 */ /* 0x000fca0000000000 */
[----:B------:R-:W-:-:S04]  /*0850*/  IMAD.HI.U32 R2, R2, R9, RZ ;  /* 0x0000000902027227 */ /* 0x000fc800078e00ff */
[----:B------:R-:W-:Y:S02]  /*0860*/  IMAD R0, R2, R0, R9 ;  /* 0x0000000002007224 */ /* 0x000fe400078e0209 */
[----:B------:R-:W-:Y:S01]  /*0870*/  IMAD.MOV.U32 R9, RZ, RZ, R3 ;  /* 0x000000ffff097224 */ /* 0x000fe200078e0003 */
[----:B------:R-:W-:Y:S02]  /*0880*/  IABS R3, R25 ;  /* 0x0000001900037213 */ /* 0x000fe40000000000 */
[----:B------:R-:W-:Y:S01]  /*0890*/  ISETP.GT.U32.AND P1, PT, R7, R0, PT ;  /* 0x000000000700720c */ /* 0x000fe20003f24070 */
[----:B------:R-:W1:Y:S08]  /*08a0*/  I2F.RP R6, R9 ;  /* 0x0000000900067306 */ /* 0x000e700000209400 */
[----:B------:R-:W2:Y:S04]  /*08b0*/  I2F.RP R8, R3 ;  /* 0x0000000300087306 */ /* 0x000ea80000209400 */
[----:B------:R-:W-:-:S02]  /*08c0*/  @!P1 IMAD.IADD R0, R0, 0x1, -R7 ;  /* 0x0000000100009824 */ /* 0x000fc400078e0a07 */
[----:B------:R-:W-:Y:S01]  /*08d0*/  @!P1 VIADD R2, R2, 0x1 ;  /* 0x0000000102029836 */ /* 0x000fe20000000000 */
[----:B------:R-:W-:Y:S01]  /*08e0*/  ISETP.NE.AND P1, PT, R11, RZ, PT ;  /* 0x000000ff0b00720c */ /* 0x000fe20003f25270 */
[----:B-1----:R-:W1:Y:S01]  /*08f0*/  MUFU.RCP R6, R6 ;  /* 0x0000000600067308 */ /* 0x002e620000001000 */
[----:B------:R-:W-:Y:S02]  /*0900*/  ISETP.GE.U32.AND P0, PT, R0, R7, PT ;  /* 0x000000070000720c */ /* 0x000fe40003f06070 */
[----:B------:R-:W-:-:S04]  /*0910*/  LOP3.LUT R0, R12, R11, RZ, 0x3c, !PT ;  /* 0x0000000b0c007212 */ /* 0x000fc800078e3cff */
[----:B------:R-:W-:Y:S01]  /*0920*/  ISETP.GE.AND P2, PT, R0, RZ, PT ;  /* 0x000000ff0000720c */ /* 0x000fe20003f46270 */
[----:B--2---:R-:W2:Y:S06]  /*0930*/  MUFU.RCP R8, R8 ;  /* 0x0000000800087308 */ /* 0x004eac0000001000 */
[----:B------:R-:W-:Y:S02]  /*0940*/  @P0 VIADD R2, R2, 0x1 ;  /* 0x0000000102020836 */ /* 0x000fe40000000000 */
[----:B-1----:R-:W-:Y:S02]  /*0950*/  VIADD R4, R6, 0xffffffe ;  /* 0x0ffffffe06047836 */ /* 0x002fe40000000000 */
[----:B------:R-:W-:-:S02]  /*0960*/  IMAD.MOV.U32 R13, RZ, RZ, R2 ;  /* 0x000000ffff0d7224 */ /* 0x000fc400078e0002 */
[----:B------:R1:W3:Y:S02]  /*0970*/  F2I.FTZ.U32.TRUNC.NTZ R5, R4 ;  /* 0x0000000400057305 */ /* 0x0002e4000021f000 */
[----:B------:R-:W-:Y:S01]  /*0980*/  @!P2 IMAD.MOV R13, RZ, RZ, -R13 ;  /* 0x000000ffff0da224 */ /* 0x000fe200078e0a0d */
[----:B------:R-:W-:Y:S01]  /*0990*/  @!P1 LOP3.LUT R13, RZ, R11, RZ, 0x33, !PT ;  /* 0x0000000bff0d9212 */ /* 0x000fe200078e33ff */
[----:B--2---:R-:W-:Y:S01]  /*09a0*/  VIADD R6, R8, 0xffffffe ;  /* 0x0ffffffe08067836 */ /* 0x004fe20000000000 */
[----:B------:R-:W-:-:S03]  /*09b0*/  LOP3.LUT R8, R249, 0x60, RZ, 0xc0, !PT ;  /* 0x00000060f9087812 */ /* 0x000fc600078ec0ff */
[----:B------:R-:W-:Y:S01]  /*09c0*/  IMAD.MOV R0, RZ, RZ, -R13 ;  /* 0x000000ffff007224 */ /* 0x000fe200078e0a0d */
[----:B------:R-:W2:Y:S01]  /*09d0*/  F2I.FTZ.U32.TRUNC.NTZ R7, R6 ;  /* 0x0000000600077305 */ /* 0x000ea2000021f000 */
[----:B-1----:R-:W-:Y:S01]  /*09e0*/  IMAD.MOV.U32 R4, RZ, RZ, RZ ;  /* 0x000000ffff047224 */ /* 0x002fe200078e00ff */
[----:B------:R-:W-:Y:S01]  /*09f0*/  R2UR UR29, R8 ;  /* 0x00000000081d72ca */ /* 0x000fe200000e0000 */
[----:B------:R-:W-:Y:S02]  /*0a00*/  IMAD R0, R11, R0, R12 ;  /* 0x000000000b007224 */ /* 0x000fe400078e020c */
[----:B------:R-:W-:Y:S02]  /*0a10*/  IMAD.SHL.U32 R16, R13, 0x200, RZ ;  /* 0x000002000d107824 */ /* 0x000fe400078e00ff */
[----:B------:R-:W-:Y:S02]  /*0a20*/  IMAD.IADD R0, R10, 0x1, R0 ;  /* 0x000000010a007824 */ /* 0x000fe400078e0200 */
[----:B---3--:R-:W-:Y:S01]  /*0a30*/  IMAD.MOV R2, RZ, RZ, -R5 ;  /* 0x000000ffff027224 */ /* 0x008fe200078e0a05 */
[----:B------:R1:W-:Y:S01]  /*0a40*/  STL [R1], R16 ;  /* 0x0000001001007387 */ /* 0x0003e20000100800 */
[----:B------:R-:W-:-:S02]  /*0a50*/  IMAD R251, R0, 0x40, R251 ;  /* 0x0000004000fb7824 */ /* 0x000fc400078e02fb */
[----:B------:R-:W-:Y:S02]  /*0a60*/  IMAD R11, R2, R9, RZ ;  /* 0x00000009020b7224 */ /* 0x000fe400078e02ff */
[----:B--2---:R-:W-:Y:S01]  /*0a70*/  IMAD.MOV R2, RZ, RZ, -R7 ;  /* 0x000000ffff027224 */ /* 0x004fe200078e0a07 */
[----:B------:R-:W-:Y:S01]  /*0a80*/  IABS R0, R251 ;  /* 0x000000fb00007213 */ /* 0x000fe20000000000 */
[----:B------:R-:W-:Y:S01]  /*0a90*/  IMAD.HI.U32 R4, R5, R11, R4 ;  /* 0x0000000b05047227 */ /* 0x000fe200078e0004 */
[----:B------:R-:W-:-:S03]  /*0aa0*/  ISETP.GE.AND P4, PT, R251, RZ, PT ;  /* 0x000000fffb00720c */ /* 0x000fc60003f86270 */
[----:B------:R-:W-:Y:S02]  /*0ab0*/  IMAD.MOV.U32 R5, RZ, RZ, R0 ;  /* 0x000000ffff057224 */ /* 0x000fe400078e0000 */
[----:B------:R-:W-:Y:S01]  /*0ac0*/  IMAD.MOV.U32 R0, RZ, RZ, R2 ;  /* 0x000000ffff007224 */ /* 0x000fe200078e0002 */
[----:B------:R-:W-:Y:S01]  /*0ad0*/  SHF.R.U32.HI R2, RZ, 0x5, R249 ;  /* 0x00000005ff027819 */ /* 0x000fe200000116f9 */
[----:B------:R-:W-:-:S03]  /*0ae0*/  IMAD.HI.U32 R4, R4, R5, RZ ;  /* 0x0000000504047227 */ /* 0x000fc600078e00ff */
[----:B------:R-:W-:Y:S01]  /*0af0*/  R2UR UR22, R2 ;  /* 0x00000000021672ca */ /* 0x000fe200000e0000 */
[----:B------:R-:W-:Y:S02]  /*0b00*/  IMAD.MOV R4, RZ, RZ, -R4 ;  /* 0x000000ffff047224 */ /* 0x000fe400078e0a04 */
[----:B------:R-:W-:Y:S02]  /*0b10*/  IMAD R11, R0, R3, RZ ;  /* 0x00000003000b7224 */ /* 0x000fe400078e02ff */
[C---:B------:R-:W-:Y:S02]  /*0b20*/  IMAD R4, R9.reuse, R4, R5 ;  /* 0x0000000409047224 */ /* 0x040fe400078e0205 */
[----:B------:R-:W-:Y:S02]  /*0b30*/  IMAD.MOV.U32 R6, RZ, RZ, RZ ;  /* 0x000000ffff067224 */ /* 0x000fe400078e00ff */
[C---:B------:R-:W-:Y:S01]  /*0b40*/  VIADD R5, R2.reuse, UR30 ;  /* 0x0000001e02057c36 */ /* 0x040fe20008000000 */
[----:B------:R-:W-:Y:S01]  /*0b50*/  ISETP.GT.U32.AND P0, PT, R9, R4, PT ;  /* 0x000000040900720c */ /* 0x000fe20003f04070 */
[----:B------:R-:W-:-:S02]  /*0b60*/  IMAD.SHL.U32 R2, R2, 0x200000, RZ ;  /* 0x0020000002027824 */ /* 0x000fc400078e00ff */
[----:B------:R-:W-:Y:S01]  /*0b70*/  IMAD.HI.U32 R0, R7, R11, R6 ;  /* 0x0000000b07007227 */ /* 0x000fe200078e0006 */
[----:B------:R-:W-:Y:S02]  /*0b80*/  LOP3.LUT R5, R16, 0x103, R5, 0xf8, !PT ;  /* 0x0000010310057812 */ /* 0x000fe400078ef805 */
[----:B------:R-:W-:Y:S02]  /*0b90*/  LOP3.LUT R6, R15, 0x1f80, RZ, 0xc0, !PT ;  /* 0x00001f800f067812 */ /* 0x000fe400078ec0ff */
[----:B------:R-:W-:Y:S02]  /*0ba0*/  LOP3.LUT R2, R2, 0x600000, RZ, 0xc0, !PT ;  /* 0x0060000002027812 */ /* 0x000fe400078ec0ff */
[----:B------:R-:W-:Y:S02]  /*0bb0*/  SHF.R.U32.HI R7, RZ, 0x4, R249 ;  /* 0x00000004ff077819 */ /* 0x000fe400000116f9 */
[----:B------:R-:W-:Y:S01]  /*0bc0*/  IABS R15, R5 ;  /* 0x00000005000f7213 */ /* 0x000fe20000000000 */
[----:B------:R-:W-:Y:S01]  /*0bd0*/  @!P0 IMAD.IADD R4, R4, 0x1, -R9 ;  /* 0x0000000104048824 */ /* 0x000fe200078e0a09 */
[----:B------:R-:W-:-:S02]  /*0be0*/  LOP3.LUT R6, R6, 0x70, R14, 0xf8, !PT ;  /* 0x0000007006067812 */ /* 0x000fc400078ef80e */
[C---:B------:R-:W-:Y:S02]  /*0bf0*/  LOP3.LUT R12, R5.reuse, 0xfc, RZ, 0xfc, !PT ;  /* 0x000000fc050c7812 */ /* 0x040fe400078efcff */
[----:B------:R-:W-:Y:S02]  /*0c00*/  R2UR UR11, R2 ;  /* 0x00000000020b72ca */ /* 0x000fe400000e0000 */
[----:B------:R-:W-:Y:S01]  /*0c10*/  LOP3.LUT R2, R6, 0x4, R7, 0xf8, !PT ;  /* 0x0000000406027812 */ /* 0x000fe200078ef807 */
[C---:B------:R-:W-:Y:S01]  /*0c20*/  IMAD.HI.U32 R6, R0.reuse, R15, RZ ;  /* 0x0000000f00067227 */ /* 0x040fe200078e00ff */
[----:B------:R-:W-:Y:S02]  /*0c30*/  IABS R216, R12 ;  /* 0x0000000c00d87213 */ /* 0x000fe40000000000 */
[C---:B------:R-:W-:Y:S01]  /*0c40*/  LOP3.LUT R7, R5.reuse, 0x4, RZ, 0xfc, !PT ;  /* 0x0000000405077812 */ /* 0x040fe200078efcff */
[----:B------:R-:W-:Y:S01]  /*0c50*/  IMAD.MOV R8, RZ, RZ, -R6 ;  /* 0x000000ffff087224 */ /* 0x000fe200078e0a06 */
[----:B------:R-:W-:Y:S01]  /*0c60*/  LOP3.LUT R10, R5, 0x8, RZ, 0xfc, !PT ;  /* 0x00000008050a7812 */ /* 0x000fe200078efcff */
[----:B------:R-:W-:Y:S01]  /*0c70*/  IMAD.HI.U32 R6, R0, R216, RZ ;  /* 0x000000d800067227 */ /* 0x000fe200078e00ff */
[----:B------:R-:W-:-:S02]  /*0c80*/  ISETP.GT.U32.AND P2, PT, R9, R4, PT ;  /* 0x000000040900720c */ /* 0x000fc40003f44070 */
[----:B------:R-:W-:Y:S01]  /*0c90*/  IABS R247, R7 ;  /* 0x0000000700f77213 */ /* 0x000fe20000000000 */
[----:B------:R-:W-:Y:S01]  /*0ca0*/  IMAD R15, R3, R8, R15 ;  /* 0x00000008030f7224 */ /* 0x000fe200078e020f */
[----:B-1----:R-:W-:Y:S01]  /*0cb0*/  IABS R16, R10 ;  /* 0x0000000a00107213 */ /* 0x002fe20000000000 */
[----:B------:R-:W-:Y:S01]  /*0cc0*/  IMAD.MOV R8, RZ, RZ, -R6 ;  /* 0x000000ffff087224 */ /* 0x000fe200078e0a06 */
[----:B------:R-:W-:Y:S01]  /*0cd0*/  ISETP.GE.AND P1, PT, R7, RZ, PT ;  /* 0x000000ff0700720c */ /* 0x000fe20003f26270 */
[----:B------:R-:W-:Y:S01]  /*0ce0*/  IMAD.HI.U32 R6, R0, R247, RZ ;  /* 0x000000f700067227 */ /* 0x000fe200078e00ff */
[----:B------:R-:W-:Y:S02]  /*0cf0*/  ISETP.NE.AND P0, PT, R24, RZ, PT ;  /* 0x000000ff1800720c */ /* 0x000fe40003f05270 */
[C---:B------:R-:W-:Y:S01]  /*0d00*/  ISETP.GT.U32.AND P5, PT, R3.reuse, R15, PT ;  /* 0x0000000f0300720c */ /* 0x040fe20003fa4070 */
[----:B------:R-:W-:Y:S01]  /*0d10*/  IMAD R216, R3, R8, R216 ;  /* 0x0000000803d87224 */ /* 0x000fe200078e02d8 */
[C---:B------:R-:W-:Y:S01]  /*0d20*/  LOP3.LUT R11, R5.reuse, 0x14, RZ, 0xfc, !PT ;  /* 0x00000014050b7812 */ /* 0x040fe200078efcff */
[----:B------:R-:W-:Y:S01]  /*0d30*/  IMAD.HI.U32 R7, R0, R16, RZ ;  /* 0x0000001000077227 */ /* 0x000fe200078e00ff */
[----:B------:R-:W-:-:S02]  /*0d40*/  LOP3.LUT R13, R5, 0x64, RZ, 0xfc, !PT ;  /* 0x00000064050d7812 */ /* 0x000fc400078efcff */
[----:B------:R-:W-:Y:S01]  /*0d50*/  ISETP.GT.U32.AND P3, PT, R3, R216, PT ;  /* 0x000000d80300720c */ /* 0x000fe20003f64070 */
[----:B------:R-:W-:Y:S01]  /*0d60*/  IMAD.MOV R6, RZ, RZ, -R6 ;  /* 0x000000ffff067224 */ /* 0x000fe200078e0a06 */
[----:B------:R-:W-:Y:S01]  /*0d70*/  IABS R243, R11 ;  /* 0x0000000b00f37213 */ /* 0x000fe20000000000 */
[----:B------:R-:W-:Y:S01]  /*0d80*/  IMAD.MOV R7, RZ, RZ, -R7 ;  /* 0x000000ffff077224 */ /* 0x000fe200078e0a07 */
[----:B------:R-:W-:Y:S01]  /*0d90*/  IABS R223, R13 ;  /* 0x0000000d00df7213 */ /* 0x000fe20000000000 */
[----:B------:R-:W-:Y:S01]  /*0da0*/  @!P2 IMAD.IADD R4, R4, 0x1, -R9 ;  /* 0x000000010404a824 */ /* 0x000fe200078e0a09 */
[----:B------:R-:W-:Y:S01]  /*0db0*/  LOP3.LUT R9, R5, 0x10, RZ, 0xfc, !PT ;  /* 0x0000001005097812 */ /* 0x000fe200078efcff */
[----:B------:R-:W-:Y:S01]  /*0dc0*/  IMAD R247, R3, R6, R247 ;  /* 0x0000000603f77224 */ /* 0x000fe200078e02f7 */
[----:B------:R-:W-:Y:S01]  /*0dd0*/  LOP3.LUT R6, R5, 0xc, RZ, 0xfc, !PT ;  /* 0x0000000c05067812 */ /* 0x000fe200078efcff */
[C---:B------:R-:W-:Y:S01]  /*0de0*/  IMAD R16, R3.reuse, R7, R16 ;  /* 0x0000000703107224 */ /* 0x040fe200078e0210 */
[----:B------:R-:W-:Y:S01]  /*0df0*/  IABS R17, R9 ;  /* 0x0000000900117213 */ /* 0x000fe20000000000 */
[----:B------:R-:W-:Y:S01]  /*0e00*/  @!P4 IMAD.MOV R4, RZ, RZ, -R4 ;  /* 0x000000ffff04c224 */ /* 0x000fe200078e0a04 */
[----:B------:R-:W-:Y:S01]  /*0e10*/  @!P0 LOP3.LUT R4, RZ, R24, RZ, 0x33, !PT ;  /* 0x00000018ff048212 */ /* 0x000fe200078e33ff */
[--C-:B------:R-:W-:Y:S01]  /*0e20*/  @!P3 IMAD.IADD R216, R216, 0x1, -R3.reuse ;  /* 0x00000001d8d8b824 */ /* 0x100fe200078e0a03 */
[----:B------:R-:W-:Y:S01]  /*0e30*/  ISETP.GT.U32.AND P0, PT, R3, R247, PT ;  /* 0x000000f70300720c */ /* 0x000fe20003f04070 */
[----:B------:R-:W-:Y:S01]  /*0e40*/  @!P5 IMAD.IADD R15, R15, 0x1, -R3 ;  /* 0x000000010f0fd824 */ /* 0x000fe200078e0a03 */
[C---:B------:R-:W-:Y:S01]  /*0e50*/  ISETP.GT.U32.AND P3, PT, R3.reuse, R16, PT ;  /* 0x000000100300720c */ /* 0x040fe20003f64070 */
[----:B------:R-:W-:Y:S01]  /*0e60*/  IMAD.HI.U32 R7, R0, R17, RZ ;  /* 0x0000001100077227 */ /* 0x000fe200078e00ff */
[----:B------:R-:W-:-:S02]  /*0e70*/  ISETP.GT.U32.AND P6, PT, R3, R216, PT ;  /* 0x000000d80300720c */ /* 0x000fc40003fc4070 */
[----:B------:R-:W-:Y:S01]  /*0e80*/  ISETP.GT.U32.AND P5, PT, R3, R15, PT ;  /* 0x0000000f0300720c */ /* 0x000fe20003fa4070 */
[----:B------:R-:W-:Y:S01]  /*0e90*/  IMAD.HI.U32 R8, R0, R243, RZ ;  /* 0x000000f300087227 */ /* 0x000fe200078e00ff */
[----:B------:R-:W-:Y:S02]  /*0ea0*/  ISETP.GE.AND P2, PT, R10, RZ, PT ;  /* 0x000000ff0a00720c */ /* 0x000fe40003f46270 */
[----:B------:R-:W-:Y:S01]  /*0eb0*/  IABS R245, R6 ;  /* 0x0000000600f57213 */ /* 0x000fe20000000000 */
[----:B------:R-:W-:Y:S01]  /*0ec0*/  IMAD.MOV R10, RZ, RZ, -R7 ;  /* 0x000000ffff0a7224 */ /* 0x000fe200078e0a07 */
[----:B------:R-:W-:Y:S01]  /*0ed0*/  ISETP.GE.AND P4, PT, R6, RZ, PT ;  /* 0x000000ff0600720c */ /* 0x000fe20003f86270 */
[--C-:B------:R-:W-:Y:S01]  /*0ee0*/  @!P0 IMAD.IADD R247, R247, 0x1, -R3.reuse ;  /* 0x00000001f7f78824 */ /* 0x100fe200078e0a03 */
[C---:B------:R-:W-:Y:S01]  /*0ef0*/  ISETP.GE.AND P0, PT, R5.reuse, RZ, PT ;  /* 0x000000ff0500720c */ /* 0x040fe20003f06270 */
[--C-:B------:R-:W-:Y:S01]  /*0f00*/  @!P3 IMAD.IADD R16, R16, 0x1, -R3.reuse ;  /* 0x000000011010b824 */ /* 0x100fe200078e0a03 */
[----:B------:R-:W-:Y:S01]  /*0f10*/  LOP3.LUT R14, R5, 0xac, RZ, 0xfc, !PT ;  /* 0x000000ac050e7812 */ /* 0x000fe200078efcff */
[--C-:B------:R-:W-:Y:S01]  /*0f20*/  @!P6 IMAD.IADD R216, R216, 0x1, -R3.reuse ;  /* 0x00000001d8d8e824 */ /* 0x100fe200078e0a03 */
[----:B------:R-:W-:Y:S01]  /*0f30*/  ISETP.GT.U32.AND P3, PT, R3, R247, PT ;  /* 0x000000f70300720c */ /* 0x000fe20003f64070 */
[----:B------:R-:W-:Y:S01]  /*0f40*/  @!P5 IMAD.IADD R15, R15, 0x1, -R3 ;  /* 0x000000010f0fd824 */ /* 0x000fe200078e0a03 */
[C---:B------:R-:W-:Y:S01]  /*0f50*/  ISETP.GT.U32.AND P6, PT, R3.reuse, R16, PT ;  /* 0x000000100300720c */ /* 0x040fe20003fc4070 */
[----:B------:R-:W-:Y:S01]  /*0f60*/  IMAD.MOV R8, RZ, RZ, -R8 ;  /* 0x000000ffff087224 */ /* 0x000fe200078e0a08 */
[----:B------:R-:W-:Y:S01]  /*0f70*/  ISETP.GE.AND P5, PT, R12, RZ, PT ;  /* 0x000000ff0c00720c */ /* 0x000fe20003fa6270 */
[----:B------:R-:W-:Y:S01]  /*0f80*/  IMAD R17, R3, R10, R17 ;  /* 0x0000000a03117224 */ /* 0x000fe200078e0211 */
[C---:B------:R-:W-:Y:S01]  /*0f90*/  LOP3.LUT R10, R5.reuse, 0x20, RZ, 0xfc, !PT ;  /* 0x00000020050a7812 */ /* 0x040fe200078efcff */
[----:B------:R-:W-:Y:S01]  /*0fa0*/  IMAD.HI.U32 R6, R0, R245, RZ ;  /* 0x000000f500067227 */ /* 0x000fe200078e00ff */
[----:B------:R-:W-:-:S02]  /*0fb0*/  LOP3.LUT R12, R5, 0x60, RZ, 0xfc, !PT ;  /* 0x00000060050c7812 */ /* 0x000fc400078efcff */
[----:B------:R-:W-:Y:S01]  /*0fc0*/  IABS R19, R10 ;  /* 0x0000000a00137213 */ /* 0x000fe20000000000 */
[----:B------:R-:W-:Y:S01]  /*0fd0*/  IMAD R243, R3, R8, R243 ;  /* 0x0000000803f37224 */ /* 0x000fe200078e02f3 */
[----:B------:R-:W-:Y:S01]  /*0fe0*/  LOP3.LUT R8, R5, 0x18, RZ, 0xfc, !PT ;  /* 0x0000001805087812 */ /* 0x000fe200078efcff */
[----:B------:R-:W-:Y:S01]  /*0ff0*/  @!P0 IMAD.MOV R15, RZ, RZ, -R15 ;  /* 0x000000ffff0f8224 */ /* 0x000fe200078e0a0f */
[C---:B------:R-:W-:Y:S01]  /*1000*/  ISETP.GT.U32.AND P0, PT, R3.reuse, R17, PT ;  /* 0x000000110300720c */ /* 0x040fe20003f04070 */
[----:B------:R-:W-:Y:S01]  /*1010*/  IMAD.MOV R6, RZ, RZ, -R6 ;  /* 0x000000ffff067224 */ /* 0x000fe200078e0a06 */
[----:B------:R-:W-:Y:S01]  /*1020*/  IABS R18, R8 ;  /* 0x0000000800127213 */ /* 0x000fe20000000000 */
[----:B------:R-:W-:Y:S01]  /*1030*/  @!P6 IMAD.IADD R16, R16, 0x1, -R3 ;  /* 0x000000011010e824 */ /* 0x000fe200078e0a03 */
[C---:B------:R-:W-:Y:S01]  /*1040*/  ISETP.GT.U32.AND P6, PT, R3.reuse, R243, PT ;  /* 0x000000f30300720c */ /* 0x040fe20003fc4070 */
[----:B------:R-:W-:Y:S01]  /*1050*/  IMAD R245, R3, R6, R245 ;  /* 0x0000000603f57224 */ /* 0x000fe200078e02f5 */
[----:B------:R-:W-:Y:S01]  /*1060*/  IABS R224, R12 ;  /* 0x0000000c00e07213 */ /* 0x000fe20000000000 */
[----:B------:R-:W-:Y:S01]  /*1070*/  @!P5 IMAD.MOV R216, RZ, RZ, -R216 ;  /* 0x000000ffffd8d224 */ /* 0x000fe200078e0ad8 */
[----:B------:R-:W-:Y:S01]  /*1080*/  LOP3.LUT R26, R5, 0xb4, RZ, 0xfc, !PT ;  /* 0x000000b4051a7812 */ /* 0x000fe200078efcff */
[----:B------:R-:W-:Y:S01]  /*1090*/  @!P3 IMAD.IADD R247, R247, 0x1, -R3 ;  /* 0x00000001f7f7b824 */ /* 0x000fe200078e0a03 */
[----:B------:R-:W-:Y:S01]  /*10a0*/  ISETP.GT.U32.AND P5, PT, R3, R245, PT ;  /* 0x000000f50300720c */ /* 0x000fe20003fa4070 */
[----:B------:R-:W-:Y:S01]  /*10b0*/  IMAD.HI.U32 R6, R0, R18, RZ ;  /* 0x0000001200067227 */ /* 0x000fe200078e00ff */
[----:B------:R-:W-:-:S02]  /*10c0*/  ISETP.GE.AND P3, PT, R9, RZ, PT ;  /* 0x000000ff0900720c */ /* 0x000fc40003f66270 */
[----:B------:R-:W-:Y:S01]  /*10d0*/  LOP3.LUT R9, R5, 0x1c, RZ, 0xfc, !PT ;  /* 0x0000001c05097812 */ /* 0x000fe200078efcff */
[--C-:B------:R-:W-:Y:S01]  /*10e0*/  @!P0 IMAD.IADD R17, R17, 0x1, -R3.reuse ;  /* 0x0000000111118824 */ /* 0x100fe200078e0a03 */
[----:B------:R-:W-:Y:S01]  /*10f0*/  LOP3.LUT R28, R5, 0xbc, RZ, 0xfc, !PT ;  /* 0x000000bc051c7812 */ /* 0x000fe200078efcff */
[----:B------:R-:W-:Y:S01]  /*1100*/  @!P6 IMAD.IADD R243, R243, 0x1, -R3 ;  /* 0x00000001f3f3e824 */ /* 0x000fe200078e0a03 */
[----:B------:R-:W-:Y:S01]  /*1110*/  IABS R241, R9 ;  /* 0x0000000900f17213 */ /* 0x000fe20000000000 */
[----:B------:R-:W-:Y:S01]  /*1120*/  IMAD.MOV R7, RZ, RZ, -R6 ;  /* 0x000000ffff077224 */ /* 0x000fe200078e0a06 */
[C---:B------:R-:W-:Y:S01]  /*1130*/  ISETP.GT.U32.AND P6, PT, R3.reuse, R17, PT ;  /* 0x000000110300720c */ /* 0x040fe20003fc4070 */
[----:B------:R-:W-:Y:S01]  /*1140*/  @!P1 IMAD.MOV R247, RZ, RZ, -R247 ;  /* 0x000000fffff79224 */ /* 0x000fe200078e0af7 */
[----:B------:R-:W-:Y:S01]  /*1150*/  ISETP.GT.U32.AND P1, PT, R3, R243, PT ;  /* 0x000000f30300720c */ /* 0x000fe20003f24070 */
[----:B------:R-:W-:Y:S01]  /*1160*/  IMAD.HI.U32 R6, R0, R241, RZ ;  /* 0x000000f100067227 */ /* 0x000fe200078e00ff */
[----:B------:R-:W-:-:S02]  /*1170*/  LOP3.LUT R30, R5, 0xc0, RZ, 0xfc, !PT ;  /* 0x000000c0051e7812 */ /* 0x000fc400078efcff */
[----:B------:R-:W-:Y:S01]  /*1180*/  IABS R24, R28 ;  /* 0x0000001c00187213 */ /* 0x000fe20000000000 */
[----:B------:R-:W-:Y:S01]  /*1190*/  @!P5 IMAD.IADD R245, R245, 0x1, -R3 ;  /* 0x00000001f5f5d824 */ /* 0x000fe200078e0a03 */
[----:B------:R-:W-:Y:S01]  /*11a0*/  ISETP.GE.AND P5, PT, R11, RZ, PT ;  /* 0x000000ff0b00720c */ /* 0x000fe20003fa6270 */
[----:B------:R-:W-:Y:S01]  /*11b0*/  IMAD.MOV R6, RZ, RZ, -R6 ;  /* 0x000000ffff067224 */ /* 0x000fe200078e0a06 */
[----:B------:R-:W-:Y:S01]  /*11c0*/  LOP3.LUT R11, R5, 0x28, RZ, 0xfc, !PT ;  /* 0x00000028050b7812 */ /* 0x000fe200078efcff */
[C---:B------:R-:W-:Y:S01]  /*11d0*/  IMAD R18, R3.reuse, R7, R18 ;  /* 0x0000000703127224 */ /* 0x040fe200078e0212 */
[C---:B------:R-:W-:Y:S01]  /*11e0*/  ISETP.GT.U32.AND P0, PT, R3.reuse, R245, PT ;  /* 0x000000f50300720c */ /* 0x040fe20003f04070 */
[----:B------:R-:W-:Y:S01]  /*11f0*/  IMAD R241, R3, R6, R241 ;  /* 0x0000000603f17224 */ /* 0x000fe200078e02f1 */
[----:B------:R-:W-:Y:S01]  /*1200*/  LOP3.LUT R7, R5, 0x24, RZ, 0xfc, !PT ;  /* 0x0000002405077812 */ /* 0x000fe200078efcff */
[----:B------:R-:W-:Y:S01]  /*1210*/  @!P6 IMAD.IADD R17, R17, 0x1, -R3 ;  /* 0x000000011111e824 */ /* 0x000fe200078e0a03 */
[----:B------:R-:W-:Y:S01]  /*1220*/  IABS R20, R11 ;  /* 0x0000000b00147213 */ /* 0x000fe20000000000 */
[----:B------:R-:W-:Y:S01]  /*1230*/  IMAD.HI.U32 R6, R0, R19, RZ ;  /* 0x0000001300067227 */ /* 0x000fe200078e00ff */
[----:B------:R-:W-:-:S02]  /*1240*/  ISETP.GT.U32.AND P6, PT, R3, R241, PT ;  /* 0x000000f10300720c */ /* 0x000fc40003fc4070 */
[----:B------:R-:W-:Y:S01]  /*1250*/  IABS R239, R7 ;  /* 0x0000000700ef7213 */ /* 0x000fe20000000000 */
[--C-:B------:R-:W-:Y:S01]  /*1260*/  @!P1 IMAD.IADD R243, R243, 0x1, -R3.reuse ;  /* 0x00000001f3f39824 */ /* 0x100fe200078e0a03 */
[----:B------:R-:W-:Y:S01]  /*1270*/  ISETP.GE.AND P1, PT, R8, RZ, PT ;  /* 0x000000ff0800720c */ /* 0x000fe20003f26270 */
[----:B------:R-:W-:Y:S01]  /*1280*/  IMAD.MOV R8, RZ, RZ, -R6 ;  /* 0x000000ffff087224 */ /* 0x000fe200078e0a06 */
[----:B------:R-:W-:Y:S01]  /*1290*/  LOP3.LUT R32, R5, 0xdc, RZ, 0xfc, !PT ;  /* 0x000000dc05207812 */ /* 0x000fe200078efcff */
[--C-:B------:R-:W-:Y:S01]  /*12a0*/  @!P0 IMAD.IADD R245, R245, 0x1, -R3.reuse ;  /* 0x00000001f5f58824 */ /* 0x100fe200078e0a03 */
[----:B------:R-:W-:Y:S01]  /*12b0*/  ISETP.GT.U32.AND P0, PT, R3, R18, PT ;  /* 0x000000120300720c */ /* 0x000fe20003f04070 */
[----:B------:R-:W-:Y:S01]  /*12c0*/  IMAD.HI.U32 R6, R0, R239, RZ ;  /* 0x000000ef00067227 */ /* 0x000fe200078e00ff */
[C---:B------:R-:W-:Y:S02]  /*12d0*/  LOP3.LUT R34, R5.reuse, 0xe0, RZ, 0xfc, !PT ;  /* 0x000000e005227812 */ /* 0x040fe400078efcff */
[----:B------:R-:W-:Y:S01]  /*12e0*/  LOP3.LUT R38, R5, 0xec, RZ, 0xfc, !PT ;  /* 0x000000ec05267812 */ /* 0x000fe200078efcff */
[----:B------:R-:W-:Y:S01]  /*12f0*/  @!P6 IMAD.IADD R241, R241, 0x1, -R3 ;  /* 0x00000001f1f1e824 */ /* 0x000fe200078e0a03 */
[----:B------:R-:W-:Y:S01]  /*1300*/  LOP3.LUT R40, R5, 0xf4, RZ, 0xfc, !PT ;  /* 0x000000f405287812 */ /* 0x000fe200078efcff */
[----:B------:R-:W-:-:S02]  /*1310*/  IMAD R19, R3, R8, R19 ;  /* 0x0000000803137224 */ /* 0x000fc400078e0213 */
[----:B------:R-:W-:Y:S01]  /*1320*/  IMAD.MOV R8, RZ, RZ, -R6 ;  /* 0x000000ffff087224 */ /* 0x000fe200078e0a06 */
[----:B------:R-:W-:Y:S01]  /*1330*/  ISETP.GT.U32.AND P6, PT, R3, R241, PT ;  /* 0x000000f10300720c */ /* 0x000fe20003fc4070 */
[----:B------:R-:W-:Y:S02]  /*1340*/  @!P2 IMAD.MOV R16, RZ, RZ, -R16 ;  /* 0x000000ffff10a224 */ /* 0x000fe400078e0a10 */
[----:B------:R-:W-:Y:S01]  /*1350*/  @!P0 IMAD.IADD R18, R18, 0x1, -R3 ;  /* 0x0000000112128824 */ /* 0x000fe200078e0a03 */
[----:B------:R-:W-:Y:S01]  /*1360*/  ISETP.GE.AND P0, PT, R9, RZ, PT ;  /* 0x000000ff0900720c */ /* 0x000fe20003f06270 */
[----:B------:R-:W-:Y:S01]  /*1370*/  IMAD R239, R3, R8, R239 ;  /* 0x0000000803ef7224 */ /* 0x000fe200078e02ef */
[----:B------:R-:W-:Y:S01]  /*1380*/  LOP3.LUT R9, R5, 0x34, RZ, 0xfc, !PT ;  /* 0x0000003405097812 */ /* 0x000fe200078efcff */
[----:B------:R-:W-:Y:S01]  /*1390*/  @!P5 IMAD.MOV R243, RZ, RZ, -R243 ;  /* 0x000000fffff3d224 */ /* 0x000fe200078e0af3 */
[----:B------:R-:W-:Y:S01]  /*13a0*/  ISETP.GT.U32.AND P2, PT, R3, R18, PT ;  /* 0x000000120300720c */ /* 0x000fe20003f44070 */
[----:B------:R-:W-:Y:S01]  /*13b0*/  IMAD.HI.U32 R6, R0, R20, RZ ;  /* 0x0000001400067227 */ /* 0x000fe200078e00ff */
[----:B------:R-:W-:-:S02]  /*13c0*/  ISETP.GE.AND P5, PT, R7, RZ, PT ;  /* 0x000000ff0700720c */ /* 0x000fc40003fa6270 */
[----:B------:R-:W-:Y:S01]  /*13d0*/  LOP3.LUT R7, R5, 0x2c, RZ, 0xfc, !PT ;  /* 0x0000002c05077812 */ /* 0x000fe200078efcff */
[----:B------:R-:W-:Y:S01]  /*13e0*/  @!P6 IMAD.IADD R241, R241, 0x1, -R3 ;  /* 0x00000001f1f1e824 */ /* 0x000fe200078e0a03 */
[C---:B------:R-:W-:Y:S01]  /*13f0*/  ISETP.GT.U32.AND P6, PT, R3.reuse, R239, PT ;  /* 0x000000ef0300720c */ /* 0x040fe20003fc4070 */
[----:B------:R-:W-:Y:S01]  /*1400*/  @!P4 IMAD.MOV R245, RZ, RZ, -R245 ;  /* 0x000000fffff5c224 */ /* 0x000fe200078e0af5 */
[----:B------:R-:W-:Y:S01]  /*1410*/  ISETP.GT.U32.AND P4, PT, R3, R19, PT ;  /* 0x000000130300720c */ /* 0x000fe20003f84070 */
[----:B------:R-:W-:Y:S01]  /*1420*/  IMAD.MOV R6, RZ, RZ, -R6 ;  /* 0x000000ffff067224 */ /* 0x000fe200078e0a06 */
[----:B------:R-:W-:Y:S01]  /*1430*/  IABS R237, R7 ;  /* 0x0000000700ed7213 */ /* 0x000fe20000000000 */
[----:B------:R-:W-:Y:S01]  /*1440*/  @!P0 IMAD.MOV R241, RZ, RZ, -R241 ;  /* 0x000000fffff18224 */ /* 0x000fe200078e0af1 */
[----:B------:R-:W-:Y:S01]  /*1450*/  IABS R235, R9 ;  /* 0x0000000900eb7213 */ /* 0x000fe20000000000 */
[--C-:B------:R-:W-:Y:S01]  /*1460*/  @!P2 IMAD.IADD R18, R18, 0x1, -R3.reuse ;  /* 0x000000011212a824 */ /* 0x100fe200078e0a03 */
[----:B------:R-:W-:Y:S01]  /*1470*/  ISETP.GE.AND P2, PT, R11, RZ, PT ;  /* 0x000000ff0b00720c */ /* 0x000fe20003f46270 */
[----:B------:R-:W-:Y:S01]  /*1480*/  IMAD R20, R3, R6, R20 ;  /* 0x0000000603147224 */ /* 0x000fe200078e0214 */
[----:B------:R-:W-:Y:S01]  /*1490*/  LOP3.LUT R11, R5, 0x48, RZ, 0xfc, !PT ;  /* 0x00000048050b7812 */ /* 0x000fe200078efcff */
[----:B------:R-:W-:Y:S01]  /*14a0*/  @!P1 IMAD.MOV R18, RZ, RZ, -R18 ;  /* 0x000000ffff129224 */ /* 0x000fe200078e0a12 */
[----:B------:R-:W-:Y:S01]  /*14b0*/  ISETP.GE.AND P1, PT, R7, RZ, PT ;  /* 0x000000ff0700720c */ /* 0x000fe20003f26270 */
[----:B------:R-:W-:Y:S01]  /*14c0*/  @!P6 IMAD.IADD R239, R239, 0x1, -R3 ;  /* 0x00000001efefe824 */ /* 0x000fe200078e0a03 */
[----:B------:R-:W-:Y:S01]  /*14d0*/  LOP3.LUT R7, R5, 0x30, RZ, 0xfc, !PT ;  /* 0x0000003005077812 */ /* 0x000fe200078efcff */
[----:B------:R-:W-:Y:S01]  /*14e0*/  IMAD.HI.U32 R6, R0, R237, RZ ;  /* 0x000000ed00067227 */ /* 0x000fe200078e00ff */
[----:B------:R-:W-:-:S02]  /*14f0*/  ISETP.GT.U32.AND P0, PT, R3, R20, PT ;  /* 0x000000140300720c */ /* 0x000fc40003f04070 */
[----:B------:R-:W-:Y:S01]  /*1500*/  IABS R21, R7 ;  /* 0x0000000700157213 */ /* 0x000fe20000000000 */
[----:B------:R-:W-:Y:S01]  /*1510*/  IMAD.MOV R6, RZ, RZ, -R6 ;  /* 0x000000ffff067224 */ /* 0x000fe200078e0a06 */
[----:B------:R-:W-:Y:S01]  /*1520*/  ISETP.GT.U32.AND P6, PT, R3, R239, PT ;  /* 0x000000ef0300720c */ /* 0x000fe20003fc4070 */
[----:B------:R-:W-:Y:S01]  /*1530*/  @!P4 IMAD.IADD R19, R19, 0x1, -R3 ;  /* 0x000000011313c824 */ /* 0x000fe200078e0a03 */
[----:B------:R-:W-:Y:S01]  /*1540*/  IABS R230, R11 ;  /* 0x0000000b00e67213 */ /* 0x000fe20000000000 */
[C---:B------:R-:W-:Y:S02]  /*1550*/  IMAD R237, R3.reuse, R6, R237 ;  /* 0x0000000603ed7224 */ /* 0x040fe400078e02ed */
[----:B------:R-:W-:Y:S01]  /*1560*/  IMAD.HI.U32 R6, R0, R21, RZ ;  /* 0x0000001500067227 */ /* 0x000fe200078e00ff */
[----:B------:R-:W-:-:S03]  /*1570*/  ISETP.GT.U32.AND P4, PT, R3, R19, PT ;  /* 0x000000130300720c */ /* 0x000fc60003f84070 */
[----:B------:R-:W-:Y:S02]  /*1580*/  IMAD.MOV R8, RZ, RZ, -R6 ;  /* 0x000000ffff087224 */ /* 0x000fe400078e0a06 */
[--C-:B------:R-:W-:Y:S02]  /*1590*/  @!P0 IMAD.IADD R20, R20, 0x1, -R3.reuse ;  /* 0x0000000114148824 */ /* 0x100fe400078e0a03 */
[----:B------:R-:W-:Y:S01]  /*15a0*/  @!P6 IMAD.IADD R239, R239, 0x1, -R3 ;  /* 0x00000001efefe824 */ /* 0x000fe200078e0a03 */
[----:B------:R-:W-:Y:S01]  /*15b0*/  ISETP.GE.AND P6, PT, R9, RZ, PT ;  /* 0x000000ff0900720c */ /* 0x000fe20003fc6270 */
[C---:B------:R-:W-:Y:S01]  /*15c0*/  IMAD R21, R3.reuse, R8, R21 ;  /* 0x0000000803157224 */ /* 0x040fe200078e0215 */
[----:B------:R-:W-:Y:S01]  /*15d0*/  ISETP.GT.U32.AND P0, PT, R3, R20, PT ;  /* 0x000000140300720c */ /* 0x000fe20003f04070 */
[----:B------:R-:W-:Y:S01]  /*15e0*/  @!P5 IMAD.MOV R239, RZ, RZ, -R239 ;  /* 0x000000ffffefd224 */ /* 0x000fe200078e0aef */
[----:B------:R-:W-:Y:S01]  /*15f0*/  LOP3.LUT R8, R5, 0x3c, RZ, 0xfc, !PT ;  /* 0x0000003c05087812 */ /* 0x000fe200078efcff */
[----:B------:R-:W-:Y:S01]  /*1600*/  @!P4 IMAD.IADD R19, R19, 0x1, -R3 ;  /* 0x000000011313c824 */ /* 0x000fe200078e0a03 */
[----:B------:R-:W-:Y:S01]  /*1610*/  ISETP.GT.U32.AND P5, PT, R3, R21, PT ;  /* 0x000000150300720c */ /* 0x000fe20003fa4070 */
[----:B------:R-:W-:Y:S01]  /*1620*/  IMAD.HI.U32 R6, R0, R235, RZ ;  /* 0x000000eb00067227 */ /* 0x000fe200078e00ff */
[----:B------:R-:W-:-:S02]  /*1630*/  ISETP.GE.AND P4, PT, R7, RZ, PT ;  /* 0x000000ff0700720c */ /* 0x000fc40003f86270 */
[----:B------:R-:W-:Y:S01]  /*1640*/  LOP3.LUT R7, R5, 0x38, RZ, 0xfc, !PT ;  /* 0x0000003805077812 */ /* 0x000fe200078efcff */
[----:B------:R-:W-:Y:S01]  /*1650*/  IMAD.MOV R6, RZ, RZ, -R6 ;  /* 0x000000ffff067224 */ /* 0x000fe200078e0a06 */
[----:B------:R-:W-:Y:S01]  /*1660*/  IABS R233, R8 ;  /* 0x0000000800e97213 */ /* 0x000fe20000000000 */
[----:B------:R-:W-:Y:S01]  /*1670*/  @!P3 IMAD.MOV R17, RZ, RZ, -R17 ;  /* 0x000000ffff11b224 */ /* 0x000fe200078e0a11 */
[----:B------:R-:W-:Y:S01]  /*1680*/  IABS R22, R7 ;  /* 0x0000000700167213 */ /* 0x000fe20000000000 */
[----:B------:R-:W-:Y:S01]  /*1690*/  IMAD R235, R3, R6, R235 ;  /* 0x0000000603eb7224 */ /* 0x000fe200078e02eb */
[----:B------:R-:W-:Y:S01]  /*16a0*/  ISETP.GE.AND P3, PT, R10, RZ, PT ;  /* 0x000000ff0a00720c */ /* 0x000fe20003f66270 */
[--C-:B------:R-:W-:Y:S01]  /*16b0*/  @!P0 IMAD.IADD R20, R20, 0x1, -R3.reuse ;  /* 0x0000000114148824 */ /* 0x100fe200078e0a03 */
[----:B------:R-:W-:Y:S01]  /*16c0*/  ISETP.GE.AND P0, PT, R7, RZ, PT ;  /* 0x000000ff0700720c */ /* 0x000fe20003f06270 */
[----:B------:R-:W-:Y:S01]  /*16d0*/  @!P5 IMAD.IADD R21, R21, 0x1, -R3 ;  /* 0x000000011515d824 */ /* 0x000fe200078e0a03 */
[C---:B------:R-:W-:Y:S01]  /*16e0*/  LOP3.LUT R9, R5.reuse, 0x40, RZ, 0xfc, !PT ;  /* 0x0000004005097812 */ /* 0x040fe200078efcff */
[----:B------:R-:W-:Y:S01]  /*16f0*/  IMAD.HI.U32 R6, R0, R22, RZ ;  /* 0x0000001600067227 */ /* 0x000fe200078e00ff */
[----:B------:R-:W-:-:S02]  /*1700*/  LOP3.LUT R10, R5, 0x44, RZ, 0xfc, !PT ;  /* 0x00000044050a7812 */ /* 0x000fc400078efcff */
[----:B------:R-:W-:Y:S01]  /*1710*/  ISETP.GT.U32.AND P5, PT, R3, R21, PT ;  /* 0x000000150300720c */ /* 0x000fe20003fa4070 */
[----:B------:R-:W-:Y:S01]  /*1720*/  IMAD.MOV R7, RZ, RZ, -R6 ;  /* 0x000000ffff077224 */ /* 0x000fe200078e0a06 */
[----:B------:R-:W-:Y:S01]  /*1730*/  IABS R232, R9 ;  /* 0x0000000900e87213 */ /* 0x000fe20000000000 */
[----:B------:R-:W-:Y:S01]  /*1740*/  IMAD.HI.U32 R6, R0, R233, RZ ;  /* 0x000000e900067227 */ /* 0x000fe200078e00ff */
[----:B------:R-:W-:-:S03]  /*1750*/  IABS R231, R10 ;  /* 0x0000000a00e77213 */ /* 0x000fc60000000000 */
[----:B------:R-:W-:Y:S01]  /*1760*/  @!P2 IMAD.MOV R20, RZ, RZ, -R20 ;  /* 0x000000ffff14a224 */ /* 0x000fe200078e0a14 */
[C---:B------:R-:W-:Y:S01]  /*1770*/  ISETP.GT.U32.AND P2, PT, R3.reuse, R235, PT ;  /* 0x000000eb0300720c */ /* 0x040fe20003f44070 */
[----:B------:R-:W-:Y:S02]  /*1780*/  IMAD.MOV R6, RZ, RZ, -R6 ;  /* 0x000000ffff067224 */ /* 0x000fe400078e0a06 */
[----:B------:R-:W-:Y:S01]  /*1790*/  @!P3 IMAD.MOV R19, RZ, RZ, -R19 ;  /* 0x000000ffff13b224 */ /* 0x000fe200078e0a13 */
[C---:B------:R-:W-:Y:S01]  /*17a0*/  ISETP.GT.U32.AND P3, PT, R3.reuse, R237, PT ;  /* 0x000000ed0300720c */ /* 0x040fe20003f64070 */
[----:B------:R-:W-:Y:S02]  /*17b0*/  IMAD R233, R3, R6, R233 ;  /* 0x0000000603e97224 */ /* 0x000fe400078e02e9 */
[----:B------:R-:W-:Y:S02]  /*17c0*/  @!P5 IMAD.IADD R21, R21, 0x1, -R3 ;  /* 0x000000011515d824 */ /* 0x000fe400078e0a03 */
[----:B------:R-:W-:Y:S01]  /*17d0*/  IMAD.HI.U32 R6, R0, R232, RZ ;  /* 0x000000e800067227 */ /* 0x000fe200078e00ff */
[----:B------:R-:W-:-:S03]  /*17e0*/  ISETP.GT.U32.AND P5, PT, R3, R233, PT ;  /* 0x000000e90300720c */ /* 0x000fc60003fa4070 */
[--C-:B------:R-:W-:Y:S02]  /*17f0*/  @!P2 IMAD.IADD R235, R235, 0x1, -R3.reuse ;  /* 0x00000001ebeba824 */ /* 0x100fe400078e0a03 */
[----:B------:R-:W-:Y:S02]  /*1800*/  IMAD.MOV R6, RZ, RZ, -R6 ;  /* 0x000000ffff067224 */ /* 0x000fe400078e0a06 */
[----:B------:R-:W-:Y:S01]  /*1810*/  @!P3 IMAD.IADD R237, R237, 0x1, -R3 ;  /* 0x00000001ededb824 */ /* 0x000fe200078e0a03 */
[C---:B------:R-:W-:Y:S01]  /*1820*/  ISETP.GT.U32.AND P2, PT, R3.reuse, R235, PT ;  /* 0x000000eb0300720c */ /* 0x040fe20003f44070 */
[C---:B------:R-:W-:Y:S02]  /*1830*/  IMAD R232, R3.reuse, R6, R232 ;  /* 0x0000000603e87224 */ /* 0x040fe400078e02e8 */
[----:B------:R-:W-:Y:S01]  /*1840*/  IMAD.HI.U32 R6, R0, R231, RZ ;  /* 0x000000e700067227 */ /* 0x000fe200078e00ff */
[----:B------:R-:W-:-:S03]  /*1850*/  ISETP.GT.U32.AND P3, PT, R3, R237, PT ;  /* 0x000000ed0300720c */ /* 0x000fc60003f64070 */
[--C-:B------:R-:W-:Y:S02]  /*1860*/  @!P5 IMAD.IADD R233, R233, 0x1, -R3.reuse ;  /* 0x00000001e9e9d824 */ /* 0x100fe400078e0a03 */
[----:B------:R-:W-:Y:S02]  /*1870*/  IMAD.MOV R6, RZ, RZ, -R6 ;  /* 0x000000ffff067224 */ /* 0x000fe400078e0a06 */
[C---:B------:R-:W-:Y:S01]  /*1880*/  IMAD R22, R3.reuse, R7, R22 ;  /* 0x0000000703167224 */ /* 0x040fe200078e0216 */
[----:B------:R-:W-:Y:S01]  /*1890*/  ISETP.GT.U32.AND P5, PT, R3, R233, PT ;  /* 0x000000e90300720c */ /* 0x000fe20003fa4070 */
[----:B------:R-:W-:Y:S01]  /*18a0*/  @!P2 IMAD.IADD R235, R235, 0x1, -R3 ;  /* 0x00000001ebeba824 */ /* 0x000fe200078e0a03 */
[C---:B------:R-:W-:Y:S01]  /*18b0*/  ISETP.GT.U32.AND P2, PT, R3.reuse, R232, PT ;  /* 0x000000e80300720c */ /* 0x040fe20003f44070 */
[----:B------:R-:W-:Y:S02]  /*18c0*/  IMAD R231, R3, R6, R231 ;  /* 0x0000000603e77224 */ /* 0x000fe400078e02e7 */
[----:B------:R-:W-:-:S04]  /*18d0*/  IMAD.HI.U32 R7, R0, R230, RZ ;  /* 0x000000e600077227 */ /* 0x000fc800078e00ff */
[----:B------:R-:W-:Y:S02]  /*18e0*/  IMAD.MOV R7, RZ, RZ, -R7 ;  /* 0x000000ffff077224 */ /* 0x000fe400078e0a07 */
[--C-:B------:R-:W-:Y:S01]  /*18f0*/  @!P3 IMAD.IADD R237, R237, 0x1, -R3.reuse ;  /* 0x00000001ededb824 */ /* 0x100fe200078e0a03 */
[----:B------:R-:W-:Y:S01]  /*1900*/  ISETP.GT.U32.AND P3, PT, R3, R22, PT ;  /* 0x000000160300720c */ /* 0x000fe20003f64070 */
[--C-:B------:R-:W-:Y:S01]  /*1910*/  @!P5 IMAD.IADD R233, R233, 0x1, -R3.reuse ;  /* 0x00000001e9e9d824 */ /* 0x100fe200078e0a03 */
[C---:B------:R-:W-:Y:S01]  /*1920*/  ISETP.GT.U32.AND P5, PT, R3.reuse, R231, PT ;  /* 0x000000e70300720c */ /* 0x040fe20003fa4070 */
[----:B------:R-:W-:Y:S02]  /*1930*/  @!P2 IMAD.IADD R232, R232, 0x1, -R3 ;  /* 0x00000001e8e8a824 */ /* 0x000fe400078e0a03 */
[C---:B------:R-:W-:Y:S02]  /*1940*/  IMAD R230, R3.reuse, R7, R230 ;  /* 0x0000000703e67224 */ /* 0x040fe400078e02e6 */
[----:B------:R-:W-:Y:S01]  /*1950*/  @!P1 IMAD.MOV R237, RZ, RZ, -R237 ;  /* 0x000000ffffed9224 */ /* 0x000fe200078e0aed */
[----:B------:R-:W-:Y:S01]  /*1960*/  ISETP.GE.AND P1, PT, R8, RZ, PT ;  /* 0x000000ff0800720c */ /* 0x000fe20003f26270 */
[----:B------:R-:W-:Y:S01]  /*1970*/  @!P6 IMAD.MOV R235, RZ, RZ, -R235 ;  /* 0x000000ffffebe224 */ /* 0x000fe200078e0aeb */
[----:B------:R-:W-:Y:S01]  /*1980*/  ISETP.GT.U32.AND P2, PT, R3, R232, PT ;  /* 0x000000e80300720c */ /* 0x000fe20003f44070 */
[----:B------:R-:W-:Y:S01]  /*1990*/  @!P4 IMAD.MOV R21, RZ, RZ, -R21 ;  /* 0x000000ffff15c224 */ /* 0x000fe200078e0a15 */
[----:B------:R-:W-:Y:S01]  /*19a0*/  LOP3.LUT R8, R5, 0x4c, RZ, 0xfc, !PT ;  /* 0x0000004c05087812 */ /* 0x000fe200078efcff */
[--C-:B------:R-:W-:Y:S01]  /*19b0*/  @!P3 IMAD.IADD R22, R22, 0x1, -R3.reuse ;  /* 0x000000011616b824 */ /* 0x100fe200078e0a03 */
[----:B------:R-:W-:Y:S01]  /*19c0*/  ISETP.GT.U32.AND P6, PT, R3, R230, PT ;  /* 0x000000e60300720c */ /* 0x000fe20003fc4070 */
[----:B------:R-:W-:Y:S01]  /*19d0*/  @!P5 IMAD.IADD R231, R231, 0x1, -R3 ;  /* 0x00000001e7e7d824 */ /* 0x000fe200078e0a03 */
[----:B------:R-:W-:-:S02]  /*19e0*/  IABS R229, R8 ;  /* 0x0000000800e57213 */ /* 0x000fc40000000000 */
[----:B------:R-:W-:Y:S02]  /*19f0*/  ISETP.GE.AND P4, PT, R9, RZ, PT ;  /* 0x000000ff0900720c */ /* 0x000fe40003f86270 */
[----:B------:R-:W-:Y:S01]  /*1a00*/  ISETP.GT.U32.AND P5, PT, R3, R231, PT ;  /* 0x000000e70300720c */ /* 0x000fe20003fa4070 */
[----:B------:R-:W-:Y:S01]  /*1a10*/  IMAD.HI.U32 R6, R0, R229, RZ ;  /* 0x000000e500067227 */ /* 0x000fe200078e00ff */
[----:B------:R-:W-:Y:S02]  /*1a20*/  LOP3.LUT R9, R5, 0x50, RZ, 0xfc, !PT ;  /* 0x0000005005097812 */ /* 0x000fe400078efcff */
[----:B------:R-:W-:Y:S01]  /*1a30*/  ISETP.GT.U32.AND P3, PT, R3, R22, PT ;  /* 0x000000160300720c */ /* 0x000fe20003f64070 */
[--C-:B------:R-:W-:Y:S01]  /*1a40*/  @!P2 IMAD.IADD R232, R232, 0x1, -R3.reuse ;  /* 0x00000001e8e8a824 */ /* 0x100fe200078e0a03 */
[----:B------:R-:W-:Y:S01]  /*1a50*/  IABS R228, R9 ;  /* 0x0000000900e47213 */ /* 0x000fe20000000000 */
[----:B------:R-:W-:Y:S01]  /*1a60*/  IMAD.MOV R6, RZ, RZ, -R6 ;  /* 0x000000ffff067224 */ /* 0x000fe200078e0a06 */
[----:B------:R-:W-:Y:S01]  /*1a70*/  ISETP.GE.AND P2, PT, R9, RZ, PT ;  /* 0x000000ff0900720c */ /* 0x000fe20003f46270 */
[----:B------:R-:W-:Y:S01]  /*1a80*/  @!P6 IMAD.IADD R230, R230, 0x1, -R3 ;  /* 0x00000001e6e6e824 */ /* 0x000fe200078e0a03 */
[----:B------:R-:W-:Y:S01]  /*1a90*/  LOP3.LUT R9, R5, 0x54, RZ, 0xfc, !PT ;  /* 0x0000005405097812 */ /* 0x000fe200078efcff */
[----:B------:R-:W-:-:S02]  /*1aa0*/  IMAD R229, R3, R6, R229 ;  /* 0x0000000603e57224 */ /* 0x000fc400078e02e5 */
[C---:B------:R-:W-:Y:S01]  /*1ab0*/  IMAD.HI.U32 R7, R0.reuse, R228, RZ ;  /* 0x000000e400077227 */ /* 0x040fe200078e00ff */
[----:B------:R-:W-:Y:S02]  /*1ac0*/  IABS R227, R9 ;  /* 0x0000000900e37213 */ /* 0x000fe40000000000 */
[----:B------:R-:W-:Y:S01]  /*1ad0*/  ISETP.GT.U32.AND P6, PT, R3, R230, PT ;  /* 0x000000e60300720c */ /* 0x000fe20003fc4070 */
[----:B------:R-:W-:Y:S01]  /*1ae0*/  @!P5 IMAD.IADD R231, R231, 0x1, -R3 ;  /* 0x00000001e7e7d824 */ /* 0x000fe200078e0a03 */
[----:B------:R-:W-:Y:S01]  /*1af0*/  ISETP.GT.U32.AND P5, PT, R3, R229, PT ;  /* 0x000000e50300720c */ /* 0x000fe20003fa4070 */
[----:B------:R-:W-:Y:S02]  /*1b00*/  IMAD.MOV R7, RZ, RZ, -R7 ;  /* 0x000000ffff077224 */ /* 0x000fe400078e0a07 */
[----:B------:R-:W-:-:S04]  /*1b10*/  IMAD.HI.U32 R6, R0, R227, RZ ;  /* 0x000000e300067227 */ /* 0x000fc800078e00ff */
[C---:B------:R-:W-:Y:S02]  /*1b20*/  IMAD R228, R3.reuse, R7, R228 ;  /* 0x0000000703e47224 */ /* 0x040fe400078e02e4 */
[----:B------:R-:W-:Y:S02]  /*1b30*/  IMAD.MOV R6, RZ, RZ, -R6 ;  /* 0x000000ffff067224 */ /* 0x000fe400078e0a06 */
[--C-:B------:R-:W-:Y:S01]  /*1b40*/  @!P3 IMAD.IADD R22, R22, 0x1, -R3.reuse ;  /* 0x000000011616b824 */ /* 0x100fe200078e0a03 */
[----:B------:R-:W-:Y:S01]  /*1b50*/  ISETP.GE.AND P3, PT, R10, RZ, PT ;  /* 0x000000ff0a00720c */ /* 0x000fe20003f66270 */
[----:B------:R-:W-:Y:S01]  /*1b60*/  @!P6 IMAD.IADD R230, R230, 0x1, -R3 ;  /* 0x00000001e6e6e824 */ /* 0x000fe200078e0a03 */
[C---:B------:R-:W-:Y:S01]  /*1b70*/  ISETP.GT.U32.AND P6, PT, R3.reuse, R228, PT ;  /* 0x000000e40300720c */ /* 0x040fe20003fc4070 */
[----:B------:R-:W-:Y:S01]  /*1b80*/  IMAD R227, R3, R6, R227 ;  /* 0x0000000603e37224 */ /* 0x000fe200078e02e3 */
[----:B------:R-:W-:Y:S01]  /*1b90*/  LOP3.LUT R10, R5, 0x58, RZ, 0xfc, !PT ;  /* 0x00000058050a7812 */ /* 0x000fe200078efcff */
[----:B------:R-:W-:-:S02]  /*1ba0*/  @!P5 IMAD.IADD R229, R229, 0x1, -R3 ;  /* 0x00000001e5e5d824 */ /* 0x000fc400078e0a03 */
[----:B------:R-:W-:Y:S01]  /*1bb0*/  @!P0 IMAD.MOV R22, RZ, RZ, -R22 ;  /* 0x000000ffff168224 */ /* 0x000fe200078e0a16 */
[----:B------:R-:W-:Y:S01]  /*1bc0*/  ISETP.GT.U32.AND P5, PT, R3, R227, PT ;  /* 0x000000e30300720c */ /* 0x000fe20003fa4070 */
[----:B------:R-:W-:Y:S01]  /*1bd0*/  @!P1 IMAD.MOV R233, RZ, RZ, -R233 ;  /* 0x000000ffffe99224 */ /* 0x000fe200078e0ae9 */
[----:B------:R-:W-:Y:S01]  /*1be0*/  IABS R226, R10 ;  /* 0x0000000a00e27213 */ /* 0x000fe20000000000 */
[----:B------:R-:W-:Y:S01]  /*1bf0*/  @!P4 IMAD.MOV R232, RZ, RZ, -R232 ;  /* 0x000000ffffe8c224 */ /* 0x000fe200078e0ae8 */
[----:B------:R-:W-:Y:S01]  /*1c00*/  ISETP.GE.AND P0, PT, R11, RZ, PT ;  /* 0x000000ff0b00720c */ /* 0x000fe20003f06270 */
[----:B------:R-:W-:Y:S01]  /*1c10*/  @!P3 IMAD.MOV R231, RZ, RZ, -R231 ;  /* 0x000000ffffe7b224 */ /* 0x000fe200078e0ae7 */
[----:B------:R-:W-:Y:S01]  /*1c20*/  LOP3.LUT R11, R5, 0x5c, RZ, 0xfc, !PT ;  /* 0x0000005c050b7812 */ /* 0x000fe200078efcff */
[----:B------:R-:W-:Y:S01]  /*1c30*/  IMAD.HI.U32 R6, R0, R226, RZ ;  /* 0x000000e200067227 */ /* 0x000fe200078e00ff */
[----:B------:R-:W-:Y:S02]  /*1c40*/  ISETP.GE.AND P1, PT, R8, RZ, PT ;  /* 0x000000ff0800720c */ /* 0x000fe40003f26270 */
[----:B------:R-:W-:Y:S01]  /*1c50*/  IABS R225, R11 ;  /* 0x0000000b00e17213 */ /* 0x000fe20000000000 */
[--C-:B------:R-:W-:Y:S01]  /*1c60*/  @!P6 IMAD.IADD R228, R228, 0x1, -R3.reuse ;  /* 0x00000001e4e4e824 */ /* 0x100fe200078e0a03 */
[----:B------:R-:W-:Y:S01]  /*1c70*/  ISETP.GT.U32.AND P4, PT, R3, R229, PT ;  /* 0x000000e50300720c */ /* 0x000fe20003f84070 */
[----:B------:R-:W-:Y:S01]  /*1c80*/  IMAD.MOV R6, RZ, RZ, -R6 ;  /* 0x000000ffff067224 */ /* 0x000fe200078e0a06 */
[----:B------:R-:W-:Y:S01]  /*1c90*/  ISETP.GE.AND P6, PT, R9, RZ, PT ;  /* 0x000000ff0900720c */ /* 0x000fe20003fc6270 */
[----:B------:R-:W-:Y:S01]  /*1ca0*/  @!P5 IMAD.IADD R227, R227, 0x1, -R3 ;  /* 0x00000001e3e3d824 */ /* 0x000fe200078e0a03 */
[C---:B------:R-:W-:Y:S01]  /*1cb0*/  ISETP.GT.U32.AND P5, PT, R3.reuse, R228, PT ;  /* 0x000000e40300720c */ /* 0x040fe20003fa4070 */
[----:B------:R-:W-:Y:S01]  /*1cc0*/  IMAD R226, R3, R6, R226 ;  /* 0x0000000603e27224 */ /* 0x000fe200078e02e2 */
[----:B------:R-:W-:Y:S01]  /*1cd0*/  LOP3.LUT R9, R5, 0x6c, RZ, 0xfc, !PT ;  /* 0x0000006c05097812 */ /* 0x000fe200078efcff */
[----:B------:R-:W-:Y:S01]  /*1ce0*/  IMAD.HI.U32 R6, R0, R224, RZ ;  /* 0x000000e000067227 */ /* 0x000fe200078e00ff */
[----:B------:R-:W-:-:S02]  /*1cf0*/  ISETP.GT.U32.AND P3, PT, R3, R227, PT ;  /* 0x000000e30300720c */ /* 0x000fc40003f64070 */
[----:B------:R-:W-:Y:S01]  /*1d00*/  IABS R221, R9 ;  /* 0x0000000900dd7213 */ /* 0x000fe20000000000 */
[----:B------:R-:W-:Y:S02]  /*1d10*/  IMAD.MOV R6, RZ, RZ, -R6 ;  /* 0x000000ffff067224 */ /* 0x000fe400078e0a06 */
[----:B------:R-:W-:-:S04]  /*1d20*/  IMAD.HI.U32 R7, R0, R225, RZ ;  /* 0x000000e100077227 */ /* 0x000fc800078e00ff */
[C---:B------:R-:W-:Y:S02]  /*1d30*/  IMAD R224, R3.reuse, R6, R224 ;  /* 0x0000000603e07224 */ /* 0x040fe400078e02e0 */
[----:B------:R-:W-:Y:S02]  /*1d40*/  IMAD.MOV R8, RZ, RZ, -R7 ;  /* 0x000000ffff087224 */ /* 0x000fe400078e0a07 */
[----:B------:R-:W-:Y:S01]  /*1d50*/  @!P5 IMAD.IADD R228, R228, 0x1, -R3 ;  /* 0x00000001e4e4d824 */ /* 0x000fe200078e0a03 */
[C---:B------:R-:W-:Y:S01]  /*1d60*/  ISETP.GT.U32.AND P5, PT, R3.reuse, R224, PT ;  /* 0x000000e00300720c */ /* 0x040fe20003fa4070 */
[----:B------:R-:W-:Y:S01]  /*1d70*/  IMAD R225, R3, R8, R225 ;  /* 0x0000000803e17224 */ /* 0x000fe200078e02e1 */
[----:B------:R-:W-:Y:S01]  /*1d80*/  LOP3.LUT R8, R5, 0x68, RZ, 0xfc, !PT ;  /* 0x0000006805087812 */ /* 0x000fe200078efcff */
[----:B------:R-:W-:Y:S02]  /*1d90*/  @!P0 IMAD.MOV R230, RZ, RZ, -R230 ;  /* 0x000000ffffe68224 */ /* 0x000fe400078e0ae6 */
[----:B------:R-:W-:Y:S01]  /*1da0*/  IMAD.HI.U32 R6, R0, R223, RZ ;  /* 0x000000df00067227 */ /* 0x000fe200078e00ff */
[----:B------:R-:W-:-:S02]  /*1db0*/  ISETP.GT.U32.AND P0, PT, R3, R225, PT ;  /* 0x000000e10300720c */ /* 0x000fc40003f04070 */
[----:B------:R-:W-:Y:S01]  /*1dc0*/  IABS R222, R8 ;  /* 0x0000000800de7213 */ /* 0x000fe20000000000 */
[----:B------:R-:W-:Y:S02]  /*1dd0*/  IMAD.MOV R6, RZ, RZ, -R6 ;  /* 0x000000ffff067224 */ /* 0x000fe400078e0a06 */
[----:B------:R-:W-:Y:S02]  /*1de0*/  @!P2 IMAD.MOV R228, RZ, RZ, -R228 ;  /* 0x000000ffffe4a224 */ /* 0x000fe400078e0ae4 */
[----:B------:R-:W-:Y:S02]  /*1df0*/  @!P5 IMAD.IADD R224, R224, 0x1, -R3 ;  /* 0x00000001e0e0d824 */ /* 0x000fe400078e0a03 */
[----:B------:R-:W-:Y:S02]  /*1e00*/  IMAD R223, R3, R6, R223 ;  /* 0x0000000603df7224 */ /* 0x000fe400078e02df */
[----:B------:R-:W-:Y:S01]  /*1e10*/  @!P4 IMAD.IADD R229, R229, 0x1, -R3 ;  /* 0x00000001e5e5c824 */ /* 0x000fe200078e0a03 */
[C---:B------:R-:W-:Y:S01]  /*1e20*/  ISETP.GT.U32.AND P2, PT, R3.reuse, R224, PT ;  /* 0x000000e00300720c */ /* 0x040fe20003f44070 */
[----:B------:R-:W-:Y:S01]  /*1e30*/  IMAD.HI.U32 R6, R0, R222, RZ ;  /* 0x000000de00067227 */ /* 0x000fe200078e00ff */
[----:B------:R-:W-:-:S03]  /*1e40*/  ISETP.GT.U32.AND P4, PT, R3, R226, PT ;  /* 0x000000e20300720c */ /* 0x000fc60003f84070 */
[--C-:B------:R-:W-:Y:S02]  /*1e50*/  @!P0 IMAD.IADD R225, R225, 0x1, -R3.reuse ;  /* 0x00000001e1e18824 */ /* 0x100fe400078e0a03 */
[----:B------:R-:W-:Y:S02]  /*1e60*/  IMAD.MOV R7, RZ, RZ, -R6 ;  /* 0x000000ffff077224 */ /* 0x000fe400078e0a06 */
[----:B------:R-:W-:Y:S01]  /*1e70*/  @!P3 IMAD.IADD R227, R227, 0x1, -R3 ;  /* 0x00000001e3e3b824 */ /* 0x000fe200078e0a03 */
[C---:B------:R-:W-:Y:S01]  /*1e80*/  ISETP.GT.U32.AND P5, PT, R3.reuse, R225, PT ;  /* 0x000000e10300720c */ /* 0x040fe20003fa4070 */
[----:B------:R-:W-:Y:S01]  /*1e90*/  IMAD R222, R3, R7, R222 ;  /* 0x0000000703de7224 */ /* 0x000fe200078e02de */
[----:B------:R-:W-:Y:S01]  /*1ea0*/  ISETP.GE.AND P3, PT, R11, RZ, PT ;  /* 0x000000ff0b00720c */ /* 0x000fe20003f66270 */
[----:B------:R-:W-:Y:S01]  /*1eb0*/  IMAD.HI.U32 R6, R0, R221, RZ ;  /* 0x000000dd00067227 */ /* 0x000fe200078e00ff */
[----:B------:R-:W-:-:S03]  /*1ec0*/  LOP3.LUT R11, R5, 0x7c, RZ, 0xfc, !PT ;  /* 0x0000007c050b7812 */ /* 0x000fc600078efcff */
[--C-:B------:R-:W-:Y:S01]  /*1ed0*/  @!P2 IMAD.IADD R224, R224, 0x1, -R3.reuse ;  /* 0x00000001e0e0a824 */ /* 0x100fe200078e0a03 */
[C---:B------:R-:W-:Y:S01]  /*1ee0*/  ISETP.GT.U32.AND P2, PT, R3.reuse, R222, PT ;  /* 0x000000de0300720c */ /* 0x040fe20003f44070 */
[----:B------:R-:W-:Y:S01]  /*1ef0*/  @!P4 IMAD.IADD R226, R226, 0x1, -R3 ;  /* 0x00000001e2e2c824 */ /* 0x000fe200078e0a03 */
[----:B------:R-:W-:Y:S01]  /*1f00*/  ISETP.GE.AND P4, PT, R12, RZ, PT ;  /* 0x000000ff0c00720c */ /* 0x000fe20003f86270 */
[----:B------:R-:W-:Y:S01]  /*1f10*/  IMAD.MOV R6, RZ, RZ, -R6 ;  /* 0x000000ffff067224 */ /* 0x000fe200078e0a06 */
[----:B------:R-:W-:Y:S01]  /*1f20*/  IABS R217, R11 ;  /* 0x0000000b00d97213 */ /* 0x000fe20000000000 */
[----:B------:R-:W-:Y:S01]  /*1f30*/  @!P6 IMAD.MOV R227, RZ, RZ, -R227 ;  /* 0x000000ffffe3e224 */ /* 0x000fe200078e0ae3 */
[----:B------:R-:W-:Y:S01]  /*1f40*/  ISETP.GT.U32.AND P0, PT, R3, R226, PT ;  /* 0x000000e20300720c */ /* 0x000fe20003f04070 */
[----:B------:R-:W-:Y:S01]  /*1f50*/  @!P5 IMAD.IADD R225, R225, 0x1, -R3 ;  /* 0x00000001e1e1d824 */ /* 0x000fe200078e0a03 */
[C---:B------:R-:W-:Y:S01]  /*1f60*/  ISETP.GT.U32.AND P6, PT, R3.reuse, R223, PT ;  /* 0x000000df0300720c */ /* 0x040fe20003fc4070 */
[----:B------:R-:W-:Y:S01]  /*1f70*/  IMAD R221, R3, R6, R221 ;  /* 0x0000000603dd7224 */ /* 0x000fe200078e02dd */
[----:B------:R-:W-:Y:S01]  /*1f80*/  ISETP.GE.AND P5, PT, R8, RZ, PT ;  /* 0x000000ff0800720c */ /* 0x000fe20003fa6270 */
[----:B------:R-:W-:Y:S01]  /*1f90*/  @!P1 IMAD.MOV R229, RZ, RZ, -R229 ;  /* 0x000000ffffe59224 */ /* 0x000fe200078e0ae5 */
[----:B------:R-:W-:Y:S01]  /*1fa0*/  ISETP.GE.AND P1, PT, R10, RZ, PT ;  /* 0x000000ff0a00720c */ /* 0x000fe20003f26270 */
[----:B------:R-:W-:Y:S01]  /*1fb0*/  @!P3 IMAD.MOV R225, RZ, RZ, -R225 ;  /* 0x000000ffffe1b224 */ /* 0x000fe200078e0ae1 */
[----:B------:R-:W-:Y:S01]  /*1fc0*/  LOP3.LUT R10, R5, 0x70, RZ, 0xfc, !PT ;  /* 0x00000070050a7812 */ /* 0x000fe200078efcff */
[--C-:B------:R-:W-:Y:S01]  /*1fd0*/  @!P2 IMAD.IADD R222, R222, 0x1, -R3.reuse ;  /* 0x00000001dedea824 */ /* 0x100fe200078e0a03 */
[C---:B------:R-:W-:Y:S01]  /*1fe0*/  ISETP.GT.U32.AND P3, PT, R3.reuse, R221, PT ;  /* 0x000000dd0300720c */ /* 0x040fe20003f64070 */
[----:B------:R-:W-:Y:S01]  /*1ff0*/  @!P4 IMAD.MOV R224, RZ, RZ, -R224 ;  /* 0x000000ffffe0c224 */ /* 0x000fe200078e0ae0 */
[----:B------:R-:W-:Y:S01]  /*2000*/  IABS R220, R10 ;  /* 0x0000000a00dc7213 */ /* 0x000fe20000000000 */
[--C-:B------:R-:W-:Y:S01]  /*2010*/  @!P0 IMAD.IADD R226, R226, 0x1, -R3.reuse ;  /* 0x00000001e2e28824 */ /* 0x100fe200078e0a03 */
[----:B------:R-:W-:Y:S01]  /*2020*/  ISETP.GT.U32.AND P2, PT, R3, R222, PT ;  /* 0x000000de0300720c */ /* 0x000fe20003f44070 */
[----:B------:R-:W-:Y:S01]  /*2030*/  @!P6 IMAD.IADD R223, R223, 0x1, -R3 ;  /* 0x00000001dfdfe824 */ /* 0x000fe200078e0a03 */
[----:B------:R-:W-:Y:S01]  /*2040*/  ISETP.GE.AND P6, PT, R9, RZ, PT ;  /* 0x000000ff0900720c */ /* 0x000fe20003fc6270 */
[----:B------:R-:W-:Y:S01]  /*2050*/  IMAD.HI.U32 R6, R0, R220, RZ ;  /* 0x000000dc00067227 */ /* 0x000fe200078e00ff */
[----:B------:R-:W-:-:S02]  /*2060*/  LOP3.LUT R8, R5, 0x74, RZ, 0xfc, !PT ;  /* 0x0000007405087812 */ /* 0x000fc400078efcff */
[----:B------:R-:W-:Y:S01]  /*2070*/  LOP3.LUT R9, R5, 0x78, RZ, 0xfc, !PT ;  /* 0x0000007805097812 */ /* 0x000fe200078efcff */
[----:B------:R-:W-:Y:S01]  /*2080*/  @!P1 IMAD.MOV R226, RZ, RZ, -R226 ;  /* 0x000000ffffe29224 */ /* 0x000fe200078e0ae2 */
[----:B------:R-:W-:Y:S01]  /*2090*/  IABS R219, R8 ;  /* 0x0000000800db7213 */ /* 0x000fe20000000000 */
[----:B------:R-:W-:Y:S01]  /*20a0*/  IMAD.MOV R6, RZ, RZ, -R6 ;  /* 0x000000ffff067224 */ /* 0x000fe200078e0a06 */
[----:B------:R-:W-:Y:S01]  /*20b0*/  ISETP.GT.U32.AND P1, PT, R3, R223, PT ;  /* 0x000000df0300720c */ /* 0x000fe20003f24070 */
[----:B------:R-:W-:Y:S01]  /*20c0*/  @!P3 IMAD.IADD R221, R221, 0x1, -R3 ;  /* 0x00000001ddddb824 */ /* 0x000fe200078e0a03 */
[----:B------:R-:W-:Y:S01]  /*20d0*/  IABS R218, R9 ;  /* 0x0000000900da7213 */ /* 0x000fe20000000000 */
[C---:B------:R-:W-:Y:S01]  /*20e0*/  IMAD R220, R3.reuse, R6, R220 ;  /* 0x0000000603dc7224 */ /* 0x040fe200078e02dc */
[----:B------:R-:W-:Y:S01]  /*20f0*/  ISETP.GE.AND P4, PT, R10, RZ, PT ;  /* 0x000000ff0a00720c */ /* 0x000fe20003f86270 */
[----:B------:R-:W-:Y:S01]  /*2100*/  IMAD.HI.U32 R6, R0, R219, RZ ;  /* 0x000000db00067227 */ /* 0x000fe200078e00ff */
[----:B------:R-:W-:-:S02]  /*2110*/  ISETP.GT.U32.AND P3, PT, R3, R221, PT ;  /* 0x000000dd0300720c */ /* 0x000fc40003f64070 */
[----:B------:R-:W-:Y:S01]  /*2120*/  LOP3.LUT R10, R5, 0x80, RZ, 0xfc, !PT ;  /* 0x00000080050a7812 */ /* 0x000fe200078efcff */
[----:B------:R-:W-:Y:S01]  /*2130*/  IMAD.HI.U32 R7, R0, R218, RZ ;  /* 0x000000da00077227 */ /* 0x000fe200078e00ff */
[----:B------:R-:W-:Y:S02]  /*2140*/  ISETP.GE.AND P0, PT, R13, RZ, PT ;  /* 0x000000ff0d00720c */ /* 0x000fe40003f06270 */
[----:B------:R-:W-:Y:S01]  /*2150*/  IABS R212, R10 ;  /* 0x0000000a00d47213 */ /* 0x000fe20000000000 */
[----:B------:R-:W-:Y:S01]  /*2160*/  @!P2 IMAD.IADD R222, R222, 0x1, -R3 ;  /* 0x00000001dedea824 */ /* 0x000fe200078e0a03 */
[----:B------:R-:W-:Y:S01]  /*2170*/  ISETP.GE.AND P2, PT, R8, RZ, PT ;  /* 0x000000ff0800720c */ /* 0x000fe20003f46270 */
[----:B------:R-:W-:Y:S01]  /*2180*/  IMAD.MOV R8, RZ, RZ, -R6 ;  /* 0x000000ffff087224 */ /* 0x000fe200078e0a06 */
[----:B------:R-:W-:Y:S01]  /*2190*/  LOP3.LUT R13, R5, 0xa8, RZ, 0xfc, !PT ;  /* 0x000000a8050d7812 */ /* 0x000fe200078efcff */
[----:B------:R-:W-:Y:S01]  /*21a0*/  IMAD.HI.U32 R6, R0, R217, RZ ;  /* 0x000000d900067227 */ /* 0x000fe200078e00ff */
[----:B------:R-:W-:-:S03]  /*21b0*/  IABS R12, R26 ;  /* 0x0000001a000c7213 */ /* 0x000fc60000000000 */
[----:B------:R-:W-:Y:S02]  /*21c0*/  IMAD.MOV R7, RZ, RZ, -R7 ;  /* 0x000000ffff077224 */ /* 0x000fe400078e0a07 */
[----:B------:R-:W-:Y:S01]  /*21d0*/  @!P1 IMAD.IADD R223, R223, 0x1, -R3 ;  /* 0x00000001dfdf9824 */ /* 0x000fe200078e0a03 */
[C---:B------:R-:W-:Y:S01]  /*21e0*/  ISETP.GT.U32.AND P1, PT, R3.reuse, R220, PT ;  /* 0x000000dc0300720c */ /* 0x040fe20003f24070 */
[----:B------:R-:W-:Y:S02]  /*21f0*/  IMAD.MOV R6, RZ, RZ, -R6 ;  /* 0x000000ffff067224 */ /* 0x000fe400078e0a06 */
[----:B------:R-:W-:Y:S01]  /*2200*/  IMAD R218, R3, R7, R218 ;  /* 0x0000000703da7224 */ /* 0x000fe200078e02da */
[----:B------:R-:W-:Y:S01]  /*2210*/  LOP3.LUT R7, R5, 0x84, RZ, 0xfc, !PT ;  /* 0x0000008405077812 */ /* 0x000fe200078efcff */
[----:B------:R-:W-:Y:S02]  /*2220*/  IMAD R217, R3, R6, R217 ;  /* 0x0000000603d97224 */ /* 0x000fe400078e02d9 */
[----:B------:R-:W-:Y:S01]  /*2230*/  @!P3 IMAD.IADD R221, R221, 0x1, -R3 ;  /* 0x00000001ddddb824 */ /* 0x000fe200078e0a03 */
[----:B------:R-:W-:Y:S01]  /*2240*/  ISETP.GT.U32.AND P3, PT, R3, R218, PT ;  /* 0x000000da0300720c */ /* 0x000fe20003f64070 */
[----:B------:R-:W-:Y:S01]  /*2250*/  IMAD.HI.U32 R6, R0, R212, RZ ;  /* 0x000000d400067227 */ /* 0x000fe200078e00ff */
[----:B------:R-:W-:-:S03]  /*2260*/  IABS R211, R7 ;  /* 0x0000000700d37213 */ /* 0x000fc60000000000 */
[----:B------:R-:W-:Y:S01]  /*2270*/  @!P6 IMAD.MOV R221, RZ, RZ, -R221 ;  /* 0x000000ffffdde224 */ /* 0x000fe200078e0add */
[C---:B------:R-:W-:Y:S01]  /*2280*/  ISETP.GT.U32.AND P6, PT, R3.reuse, R217, PT ;  /* 0x000000d90300720c */ /* 0x040fe20003fc4070 */
[----:B------:R-:W-:Y:S02]  /*2290*/  @!P1 IMAD.IADD R220, R220, 0x1, -R3 ;  /* 0x00000001dcdc9824 */ /* 0x000fe400078e0a03 */
[----:B------:R-:W-:Y:S02]  /*22a0*/  IMAD.MOV R6, RZ, RZ, -R6 ;  /* 0x000000ffff067224 */ /* 0x000fe400078e0a06 */
[C---:B------:R-:W-:Y:S01]  /*22b0*/  IMAD R219, R3.reuse, R8, R219 ;  /* 0x0000000803db7224 */ /* 0x040fe200078e02db */
[----:B------:R-:W-:Y:S01]  /*22c0*/  ISETP.GT.U32.AND P1, PT, R3, R220, PT ;  /* 0x000000dc0300720c */ /* 0x000fe20003f24070 */
[----:B------:R-:W-:Y:S01]  /*22d0*/  @!P3 IMAD.IADD R218, R218, 0x1, -R3 ;  /* 0x00000001dadab824 */ /* 0x000fe200078e0a03 */
[----:B------:R-:W-:Y:S01]  /*22e0*/  LOP3.LUT R8, R5, 0x88, RZ, 0xfc, !PT ;  /* 0x0000008805087812 */ /* 0x000fe200078efcff */
[----:B------:R-:W-:-:S02]  /*22f0*/  IMAD R212, R3, R6, R212 ;  /* 0x0000000603d47224 */ /* 0x000fc400078e02d4 */
[----:B------:R-:W-:Y:S01]  /*2300*/  IMAD.HI.U32 R6, R0, R211, RZ ;  /* 0x000000d300067227 */ /* 0x000fe200078e00ff */
[----:B------:R-:W-:-:S03]  /*2310*/  IABS R210, R8 ;  /* 0x0000000800d27213 */ /* 0x000fc60000000000 */
[----:B------:R-:W-:Y:S01]  /*2320*/  @!P6 IMAD.IADD R217, R217, 0x1, -R3 ;  /* 0x00000001d9d9e824 */ /* 0x000fe200078e0a03 */
[C---:B------:R-:W-:Y:S01]  /*2330*/  ISETP.GT.U32.AND P6, PT, R3.reuse, R218, PT ;  /* 0x000000da0300720c */ /* 0x040fe20003fc4070 */
[----:B------:R-:W-:Y:S02]  /*2340*/  IMAD.MOV R6, RZ, RZ, -R6 ;  /* 0x000000ffff067224 */ /* 0x000fe400078e0a06 */
[----:B------:R-:W-:Y:S01]  /*2350*/  @!P0 IMAD.MOV R223, RZ, RZ, -R223 ;  /* 0x000000ffffdf8224 */ /* 0x000fe200078e0adf */
[----:B------:R-:W-:Y:S01]  /*2360*/  ISETP.GT.U32.AND P0, PT, R3, R219, PT ;  /* 0x000000db0300720c */ /* 0x000fe20003f04070 */
[----:B------:R-:W-:Y:S01]  /*2370*/  @!P1 IMAD.IADD R220, R220, 0x1, -R3 ;  /* 0x00000001dcdc9824 */ /* 0x000fe200078e0a03 */
[----:B------:R-:W-:Y:S01]  /*2380*/  ISETP.GE.AND P1, PT, R11, RZ, PT ;  /* 0x000000ff0b00720c */ /* 0x000fe20003f26270 */
[----:B------:R-:W-:Y:S01]  /*2390*/  IMAD R211, R3, R6, R211 ;  /* 0x0000000603d37224 */ /* 0x000fe200078e02d3 */
[----:B------:R-:W-:Y:S01]  /*23a0*/  LOP3.LUT R11, R5, 0x98, RZ, 0xfc, !PT ;  /* 0x00000098050b7812 */ /* 0x000fe200078efcff */
[----:B------:R-:W-:Y:S01]  /*23b0*/  @!P4 IMAD.MOV R220, RZ, RZ, -R220 ;  /* 0x000000ffffdcc224 */ /* 0x000fe200078e0adc */
[----:B------:R-:W-:Y:S01]  /*23c0*/  ISETP.GT.U32.AND P4, PT, R3, R217, PT ;  /* 0x000000d90300720c */ /* 0x000fe20003f84070 */
[----:B------:R-:W-:Y:S01]  /*23d0*/  IMAD.HI.U32 R6, R0, R210, RZ ;  /* 0x000000d200067227 */ /* 0x000fe200078e00ff */
[----:B------:R-:W-:-:S03]  /*23e0*/  IABS R23, R11 ;  /* 0x0000000b00177213 */ /* 0x000fc60000000000 */
[--C-:B------:R-:W-:Y:S01]  /*23f0*/  @!P6 IMAD.IADD R218, R218, 0x1, -R3.reuse ;  /* 0x00000001dadae824 */ /* 0x100fe200078e0a03 */
[----:B------:R-:W-:Y:S01]  /*2400*/  ISETP.GT.U32.AND P6, PT, R3, R211, PT ;  /* 0x000000d30300720c */ /* 0x000fe20003fc4070 */
[--C-:B------:R-:W-:Y:S01]  /*2410*/  @!P0 IMAD.IADD R219, R219, 0x1, -R3.reuse ;  /* 0x00000001dbdb8824 */ /* 0x100fe200078e0a03 */
[----:B------:R-:W-:Y:S01]  /*2420*/  ISETP.GE.AND P0, PT, R10, RZ, PT ;  /* 0x000000ff0a00720c */ /* 0x000fe20003f06270 */
[----:B------:R-:W-:Y:S01]  /*2430*/  @!P5 IMAD.MOV R222, RZ, RZ, -R222 ;  /* 0x000000ffffded224 */ /* 0x000fe200078e0ade */
[----:B------:R-:W-:Y:S02]  /*2440*/  LOP3.LUT R10, R5, 0x90, RZ, 0xfc, !PT ;  /* 0x00000090050a7812 */ /* 0x000fe400078efcff */
[----:B------:R-:W-:Y:S01]  /*2450*/  ISETP.GT.U32.AND P3, PT, R3, R219, PT ;  /* 0x000000db0300720c */ /* 0x000fe20003f64070 */
[----:B------:R-:W-:Y:S01]  /*2460*/  @!P4 IMAD.IADD R217, R217, 0x1, -R3 ;  /* 0x00000001d9d9c824 */ /* 0x000fe200078e0a03 */
[----:B------:R-:W-:Y:S01]  /*2470*/  ISETP.GE.AND P4, PT, R7, RZ, PT ;  /* 0x000000ff0700720c */ /* 0x000fe20003f86270 */
[----:B------:R-:W-:Y:S01]  /*2480*/  IMAD.MOV R7, RZ, RZ, -R6 ;  /* 0x000000ffff077224 */ /* 0x000fe200078e0a06 */
[----:B------:R-:W-:Y:S01]  /*2490*/  IABS R208, R10 ;  /* 0x0000000a00d07213 */ /* 0x000fe20000000000 */
[----:B------:R-:W-:Y:S01]  /*24a0*/  @!P1 IMAD.MOV R217, RZ, RZ, -R217 ;  /* 0x000000ffffd99224 */ /* 0x000fe200078e0ad9 */
[----:B------:R-:W-:Y:S01]  /*24b0*/  ISETP.GE.AND P5, PT, R9, RZ, PT ;  /* 0x000000ff0900720c */ /* 0x000fe20003fa6270 */
[----:B------:R-:W-:Y:S01]  /*24c0*/  @!P6 IMAD.IADD R211, R211, 0x1, -R3 ;  /* 0x00000001d3d3e824 */ /* 0x000fe200078e0a03 */
[----:B------:R-:W-:Y:S01]  /*24d0*/  LOP3.LUT R9, R5, 0x8c, RZ, 0xfc, !PT ;  /* 0x0000008c05097812 */ /* 0x000fe200078efcff */
[----:B------:R-:W-:-:S02]  /*24e0*/  IMAD R210, R3, R7, R210 ;  /* 0x0000000703d27224 */ /* 0x000fc400078e02d2 */
[C---:B------:R-:W-:Y:S01]  /*24f0*/  IMAD.HI.U32 R7, R0.reuse, R208, RZ ;  /* 0x000000d000077227 */ /* 0x040fe200078e00ff */
[----:B------:R-:W-:Y:S02]  /*2500*/  ISETP.GT.U32.AND P6, PT, R3, R211, PT ;  /* 0x000000d30300720c */ /* 0x000fe40003fc4070 */
[----:B------:R-:W-:Y:S01]  /*2510*/  IABS R209, R9 ;  /* 0x0000000900d17213 */ /* 0x000fe20000000000 */
[----:B------:R-:W-:Y:S02]  /*2520*/  IMAD.MOV R7, RZ, RZ, -R7 ;  /* 0x000000ffff077224 */ /* 0x000fe400078e0a07 */
[----:B------:R-:W-:Y:S01]  /*2530*/  @!P3 IMAD.IADD R219, R219, 0x1, -R3 ;  /* 0x00000001dbdbb824 */ /* 0x000fe200078e0a03 */
[C---:B------:R-:W-:Y:S01]  /*2540*/  ISETP.GT.U32.AND P3, PT, R3.reuse, R212, PT ;  /* 0x000000d40300720c */ /* 0x040fe20003f64070 */
[----:B------:R-:W-:Y:S01]  /*2550*/  IMAD R208, R3, R7, R208 ;  /* 0x0000000703d07224 */ /* 0x000fe200078e02d0 */
[----:B------:R-:W-:Y:S01]  /*2560*/  LOP3.LUT R7, R5, 0x94, RZ, 0xfc, !PT ;  /* 0x0000009405077812 */ /* 0x000fe200078efcff */
[----:B------:R-:W-:-:S03]  /*2570*/  IMAD.HI.U32 R6, R0, R209, RZ ;  /* 0x000000d100067227 */ /* 0x000fc600078e00ff */
[----:B------:R-:W-:Y:S01]  /*2580*/  IABS R37, R7 ;  /* 0x0000000700257213 */ /* 0x000fe20000000000 */
[----:B------:R-:W-:Y:S01]  /*2590*/  @!P6 IMAD.IADD R211, R211, 0x1, -R3 ;  /* 0x00000001d3d3e824 */ /* 0x000fe200078e0a03 */
[C---:B------:R-:W-:Y:S01]  /*25a0*/  ISETP.GT.U32.AND P6, PT, R3.reuse, R208, PT ;  /* 0x000000d00300720c */ /* 0x040fe20003fc4070 */
[----:B------:R-:W-:Y:S02]  /*25b0*/  IMAD.MOV R6, RZ, RZ, -R6 ;  /* 0x000000ffff067224 */ /* 0x000fe400078e0a06 */
[----:B------:R-:W-:Y:S02]  /*25c0*/  @!P2 IMAD.MOV R219, RZ, RZ, -R219 ;  /* 0x000000ffffdba224 */ /* 0x000fe400078e0adb */
[C---:B------:R-:W-:Y:S02]  /*25d0*/  IMAD R209, R3.reuse, R6, R209 ;  /* 0x0000000603d17224 */ /* 0x040fe400078e02d1 */
[----:B------:R-:W-:Y:S01]  /*25e0*/  @!P3 IMAD.IADD R212, R212, 0x1, -R3 ;  /* 0x00000001d4d4b824 */ /* 0x000fe200078e0a03 */
[----:B------:R-:W-:Y:S01]  /*25f0*/  ISETP.GE.AND P3, PT, R8, RZ, PT ;  /* 0x000000ff0800720c */ /* 0x000fe20003f66270 */
[----:B------:R-:W-:Y:S01]  /*2600*/  @!P5 IMAD.MOV R218, RZ, RZ, -R218 ;  /* 0x000000ffffdad224 */ /* 0x000fe200078e0ada */
[C---:B------:R-:W-:Y:S01]  /*2610*/  ISETP.GT.U32.AND P1, PT, R3.reuse, R209, PT ;  /* 0x000000d10300720c */ /* 0x040fe20003f24070 */
[----:B------:R-:W-:Y:S01]  /*2620*/  IMAD.HI.U32 R6, R0, R37, RZ ;  /* 0x0000002500067227 */ /* 0x000fe200078e00ff */
[----:B------:R-:W-:-:S02]  /*2630*/  ISETP.GT.U32.AND P2, PT, R3, R212, PT ;  /* 0x000000d40300720c */ /* 0x000fc40003f44070 */
[C---:B------:R-:W-:Y:S01]  /*2640*/  ISETP.GT.U32.AND P5, PT, R3.reuse, R210, PT ;  /* 0x000000d20300720c */ /* 0x040fe20003fa4070 */
[----:B------:R-:W-:Y:S02]  /*2650*/  @!P6 IMAD.IADD R208, R208, 0x1, -R3 ;  /* 0x00000001d0d0e824 */ /* 0x000fe400078e0a03 */
[----:B------:R-:W-:Y:S02]  /*2660*/  IMAD.MOV R8, RZ, RZ, -R6 ;  /* 0x000000ffff087224 */ /* 0x000fe400078e0a06 */
[----:B------:R-:W-:Y:S01]  /*2670*/  IMAD.HI.U32 R6, R0, R23, RZ ;  /* 0x0000001700067227 */ /* 0x000fe200078e00ff */
[----:B------:R-:W-:-:S03]  /*2680*/  ISETP.GT.U32.AND P6, PT, R3, R208, PT ;  /* 0x000000d00300720c */ /* 0x000fc60003fc4070 */
[--C-:B------:R-:W-:Y:S02]  /*2690*/  @!P1 IMAD.IADD R209, R209, 0x1, -R3.reuse ;  /* 0x00000001d1d19824 */ /* 0x100fe400078e0a03 */
[----:B------:R-:W-:Y:S02]  /*26a0*/  IMAD.MOV R6, RZ, RZ, -R6 ;  /* 0x000000ffff067224 */ /* 0x000fe400078e0a06 */
[--C-:B------:R-:W-:Y:S01]  /*26b0*/  @!P2 IMAD.IADD R212, R212, 0x1, -R3.reuse ;  /* 0x00000001d4d4a824 */ /* 0x100fe200078e0a03 */
[----:B------:R-:W-:Y:S01]  /*26c0*/  ISETP.GT.U32.AND P1, PT, R3, R209, PT ;  /* 0x000000d10300720c */ /* 0x000fe20003f24070 */
[----:B------:R-:W-:Y:S01]  /*26d0*/  @!P5 IMAD.IADD R210, R210, 0x1, -R3 ;  /* 0x00000001d2d2d824 */ /* 0x000fe200078e0a03 */
[----:B------:R-:W-:Y:S01]  /*26e0*/  ISETP.GE.AND P2, PT, R9, RZ, PT ;  /* 0x000000ff0900720c */ /* 0x000fe20003f46270 */
[----:B------:R-:W-:Y:S01]  /*26f0*/  IMAD R23, R3, R6, R23 ;  /* 0x0000000603177224 */ /* 0x000fe200078e0217 */
[----:B------:R-:W-:Y:S01]  /*2700*/  LOP3.LUT R9, R5, 0x9c, RZ, 0xfc, !PT ;  /* 0x0000009c05097812 */ /* 0x000fe200078efcff */
[----:B------:R-:W-:Y:S01]  /*2710*/  @!P0 IMAD.MOV R212, RZ, RZ, -R212 ;  /* 0x000000ffffd48224 */ /* 0x000fe200078e0ad4 */
[C---:B------:R-:W-:Y:S01]  /*2720*/  ISETP.GT.U32.AND P0, PT, R3.reuse, R210, PT ;  /* 0x000000d20300720c */ /* 0x040fe20003f04070 */
[----:B------:R-:W-:Y:S01]  /*2730*/  @!P6 IMAD.IADD R208, R208, 0x1, -R3 ;  /* 0x00000001d0d0e824 */ /* 0x000fe200078e0a03 */
[C---:B------:R-:W-:Y:S01]  /*2740*/  ISETP.GT.U32.AND P6, PT, R3.reuse, R23, PT ;  /* 0x000000170300720c */ /* 0x040fe20003fc4070 */
[----:B------:R-:W-:Y:S01]  /*2750*/  IMAD R37, R3, R8, R37 ;  /* 0x0000000803257224 */ /* 0x000fe200078e0225 */
[----:B------:R-:W-:Y:S01]  /*2760*/  IABS R43, R9 ;  /* 0x00000009002b7213 */ /* 0x000fe20000000000 */
[----:B------:R-:W-:Y:S01]  /*2770*/  @!P4 IMAD.MOV R211, RZ, RZ, -R211 ;  /* 0x000000ffffd3c224 */ /* 0x000fe200078e0ad3 */
[----:B------:R-:W-:Y:S01]  /*2780*/  ISETP.GE.AND P4, PT, R7, RZ, PT ;  /* 0x000000ff0700720c */ /* 0x000fe20003f86270 */
[----:B------:R-:W-:Y:S01]  /*2790*/  @!P1 IMAD.IADD R209, R209, 0x1, -R3 ;  /* 0x00000001d1d19824 */ /* 0x000fe200078e0a03 */
[----:B------:R-:W-:Y:S01]  /*27a0*/  ISETP.GE.AND P1, PT, R11, RZ, PT ;  /* 0x000000ff0b00720c */ /* 0x000fe20003f26270 */
[----:B------:R-:W-:Y:S01]  /*27b0*/  IMAD.HI.U32 R6, R0, R43, RZ ;  /* 0x0000002b00067227 */ /* 0x000fe200078e00ff */
[----:B------:R-:W-:-:S02]  /*27c0*/  LOP3.LUT R11, R5, 0xa4, RZ, 0xfc, !PT ;  /* 0x000000a4050b7812 */ /* 0x000fc400078efcff */
[----:B------:R-:W-:Y:S01]  /*27d0*/  ISETP.GE.AND P5, PT, R10, RZ, PT ;  /* 0x000000ff0a00720c */ /* 0x000fe20003fa6270 */
[--C-:B------:R-:W-:Y:S01]  /*27e0*/  @!P0 IMAD.IADD R210, R210, 0x1, -R3.reuse ;  /* 0x00000001d2d28824 */ /* 0x100fe200078e0a03 */
[----:B------:R-:W-:Y:S01]  /*27f0*/  ISETP.GT.U32.AND P0, PT, R3, R37, PT ;  /* 0x000000250300720c */ /* 0x000fe20003f04070 */
[----:B------:R-:W-:Y:S01]  /*2800*/  @!P6 IMAD.IADD R23, R23, 0x1, -R3 ;  /* 0x000000011717e824 */ /* 0x000fe200078e0a03 */
[----:B------:R-:W-:Y:S01]  /*2810*/  IABS R62, R11 ;  /* 0x0000000b003e7213 */ /* 0x000fe20000000000 */
[----:B------:R-:W-:Y:S01]  /*2820*/  IMAD.MOV R6, RZ, RZ, -R6 ;  /* 0x000000ffff067224 */ /* 0x000fe200078e0a06 */
[----:B------:R-:W-:Y:S01]  /*2830*/  LOP3.LUT R10, R5, 0xa0, RZ, 0xfc, !PT ;  /* 0x000000a0050a7812 */ /* 0x000fe200078efcff */
[----:B------:R-:W-:Y:S01]  /*2840*/  @!P3 IMAD.MOV R210, RZ, RZ, -R210 ;  /* 0x000000ffffd2b224 */ /* 0x000fe200078e0ad2 */
[----:B------:R-:W-:Y:S01]  /*2850*/  ISETP.GT.U32.AND P6, PT, R3, R23, PT ;  /* 0x000000170300720c */ /* 0x000fe20003fc4070 */
[----:B------:R-:W-:Y:S01]  /*2860*/  IMAD.HI.U32 R7, R0, R62, RZ ;  /* 0x0000003e00077227 */ /* 0x000fe200078e00ff */
[----:B------:R-:W-:-:S02]  /*2870*/  IABS R49, R10 ;  /* 0x0000000a00317213 */ /* 0x000fc40000000000 */
[----:B------:R-:W-:Y:S01]  /*2880*/  IABS R8, R13 ;  /* 0x0000000d00087213 */ /* 0x000fe20000000000 */
[----:B------:R-:W-:Y:S02]  /*2890*/  IMAD.MOV R7, RZ, RZ, -R7 ;  /* 0x000000ffff077224 */ /* 0x000fe400078e0a07 */
[----:B------:R-:W-:Y:S01]  /*28a0*/  @!P0 IMAD.IADD R37, R37, 0x1, -R3 ;  /* 0x0000000125258824 */ /* 0x000fe200078e0a03 */
[----:B------:R-:W-:Y:S01]  /*28b0*/  ISETP.GE.AND P0, PT, R9, RZ, PT ;  /* 0x000000ff0900720c */ /* 0x000fe20003f06270 */
[C---:B------:R-:W-:Y:S01]  /*28c0*/  IMAD R62, R3.reuse, R7, R62 ;  /* 0x00000007033e7224 */ /* 0x040fe200078e023e */
[----:B------:R-:W-:Y:S01]  /*28d0*/  IABS R7, R14 ;  /* 0x0000000e00077213 */ /* 0x000fe20000000000 */
[C---:B------:R-:W-:Y:S01]  /*28e0*/  IMAD R43, R3.reuse, R6, R43 ;  /* 0x00000006032b7224 */ /* 0x040fe200078e022b */
[----:B------:R-:W-:Y:S01]  /*28f0*/  ISETP.GT.U32.AND P3, PT, R3, R37, PT ;  /* 0x000000250300720c */ /* 0x000fe20003f64070 */
[----:B------:R-:W-:-:S04]  /*2900*/  IMAD.HI.U32 R6, R0, R49, RZ ;  /* 0x0000003100067227 */ /* 0x000fc800078e00ff */
[----:B------:R-:W-:Y:S01]  /*2910*/  @!P6 IMAD.IADD R23, R23, 0x1, -R3 ;  /* 0x000000011717e824 */ /* 0x000fe200078e0a03 */
[C---:B------:R-:W-:Y:S01]  /*2920*/  ISETP.GT.U32.AND P6, PT, R3.reuse, R62, PT ;  /* 0x0000003e0300720c */ /* 0x040fe20003fc4070 */
[----:B------:R-:W-:Y:S02]  /*2930*/  IMAD.MOV R6, RZ, RZ, -R6 ;  /* 0x000000ffff067224 */ /* 0x000fe400078e0a06 */
[----:B------:R-:W-:Y:S01]  /*2940*/  @!P2 IMAD.MOV R209, RZ, RZ, -R209 ;  /* 0x000000ffffd1a224 */ /* 0x000fe200078e0ad1 */
[C---:B------:R-:W-:Y:S01]  /*2950*/  ISETP.GT.U32.AND P2, PT, R3.reuse, R43, PT ;  /* 0x0000002b0300720c */ /* 0x040fe20003f44070 */
[----:B------:R-:W-:Y:S02]  /*2960*/  IMAD R49, R3, R6, R49 ;  /* 0x0000000603317224 */ /* 0x000fe400078e0231 */
[----:B------:R-:W-:-:S04]  /*2970*/  IMAD.HI.U32 R6, R0, R8, RZ ;  /* 0x0000000800067227 */ /* 0x000fc800078e00ff */
[----:B------:R-:W-:Y:S02]  /*2980*/  IMAD.MOV R6, RZ, RZ, -R6 ;  /* 0x000000ffff067224 */ /* 0x000fe400078e0a06 */
[--C-:B------:R-:W-:Y:S01]  /*2990*/  @!P3 IMAD.IADD R37, R37, 0x1, -R3.reuse ;  /* 0x000000012525b824 */ /* 0x100fe200078e0a03 */
[C---:B------:R-:W-:Y:S01]  /*29a0*/  ISETP.GT.U32.AND P3, PT, R3.reuse, R49, PT ;  /* 0x000000310300720c */ /* 0x040fe20003f64070 */
[----:B------:R-:W-:Y:S02]  /*29b0*/  @!P6 IMAD.IADD R62, R62, 0x1, -R3 ;  /* 0x000000013e3ee824 */ /* 0x000fe400078e0a03 */
[C---:B------:R-:W-:Y:S02]  /*29c0*/  IMAD R6, R3.reuse, R6, R8 ;  /* 0x0000000603067224 */ /* 0x040fe400078e0208 */
[----:B------:R-:W-:Y:S01]  /*29d0*/  IMAD.MOV.U32 R8, RZ, RZ, R7 ;  /* 0x000000ffff087224 */ /* 0x000fe200078e0007 */
[----:B------:R-:W-:Y:S01]  /*29e0*/  ISETP.GT.U32.AND P6, PT, R3, R62, PT ;  /* 0x0000003e0300720c */ /* 0x000fe20003fc4070 */
[----:B------:R-:W-:Y:S01]  /*29f0*/  @!P2 IMAD.IADD R43, R43, 0x1, -R3 ;  /* 0x000000012b2ba824 */ /* 0x000fe200078e0a03 */
[----:B------:R-:W-:Y:S01]  /*2a00*/  ISETP.GE.AND P2, PT, R11, RZ, PT ;  /* 0x000000ff0b00720c */ /* 0x000fe20003f46270 */
[----:B------:R-:W-:Y:S01]  /*2a10*/  IMAD.HI.U32 R7, R0, R8, RZ ;  /* 0x0000000800077227 */ /* 0x000fe200078e00ff */
[----:B------:R-:W-:-:S03]  /*2a20*/  LOP3.LUT R11, R5, 0xb0, RZ, 0xfc, !PT ;  /* 0x000000b0050b7812 */ /* 0x000fc600078efcff */
[----:B------:R-:W-:Y:S02]  /*2a30*/  IMAD.MOV R7, RZ, RZ, -R7 ;  /* 0x000000ffff077224 */ /* 0x000fe400078e0a07 */
[----:B------:R-:W-:Y:S01]  /*2a40*/  @!P3 IMAD.IADD R49, R49, 0x1, -R3 ;  /* 0x000000013131b824 */ /* 0x000fe200078e0a03 */
[C---:B------:R-:W-:Y:S01]  /*2a50*/  ISETP.GT.U32.AND P3, PT, R3.reuse, R43, PT ;  /* 0x0000002b0300720c */ /* 0x040fe20003f64070 */
[C---:B------:R-:W-:Y:S02]  /*2a60*/  IMAD R8, R3.reuse, R7, R8 ;  /* 0x0000000703087224 */ /* 0x040fe400078e0208 */
[----:B------:R-:W-:Y:S01]  /*2a70*/  @!P4 IMAD.MOV R37, RZ, RZ, -R37 ;  /* 0x000000ffff25c224 */ /* 0x000fe200078e0a25 */
[C---:B------:R-:W-:Y:S01]  /*2a80*/  ISETP.GT.U32.AND P4, PT, R3.reuse, R49, PT ;  /* 0x000000310300720c */ /* 0x040fe20003f84070 */
[----:B------:R-:W-:Y:S01]  /*2a90*/  @!P6 IMAD.IADD R62, R62, 0x1, -R3 ;  /* 0x000000013e3ee824 */ /* 0x000fe200078e0a03 */
[C---:B------:R-:W-:Y:S01]  /*2aa0*/  ISETP.GT.U32.AND P6, PT, R3.reuse, R8, PT ;  /* 0x000000080300720c */ /* 0x040fe20003fc4070 */
[----:B------:R-:W-:Y:S01]  /*2ab0*/  @!P5 IMAD.MOV R208, RZ, RZ, -R208 ;  /* 0x000000ffffd0d224 */ /* 0x000fe200078e0ad0 */
[----:B------:R-:W-:Y:S01]  /*2ac0*/  ISETP.GE.AND P5, PT, R10, RZ, PT ;  /* 0x000000ff0a00720c */ /* 0x000fe20003fa6270 */
[----:B------:R-:W-:Y:S01]  /*2ad0*/  @!P1 IMAD.MOV R23, RZ, RZ, -R23 ;  /* 0x000000ffff179224 */ /* 0x000fe200078e0a17 */
[----:B------:R-:W-:Y:S01]  /*2ae0*/  IABS R10, R11 ;  /* 0x0000000b000a7213 */ /* 0x000fe20000000000 */
[----:B------:R-:W-:Y:S01]  /*2af0*/  IMAD.HI.U32 R9, R0, R12, RZ ;  /* 0x0000000c00097227 */ /* 0x000fe200078e00ff */
[----:B------:R-:W-:-:S03]  /*2b00*/  ISETP.GT.U32.AND P1, PT, R3, R6, PT ;  /* 0x000000060300720c */ /* 0x000fc60003f24070 */
[----:B------:R-:W-:Y:S01]  /*2b10*/  @!P3 IMAD.IADD R43, R43, 0x1, -R3 ;  /* 0x000000012b2bb824 */ /* 0x000fe200078e0a03 */
[----:B------:R-:W-:Y:S01]  /*2b20*/  ISETP.GE.AND P3, PT, R13, RZ, PT ;  /* 0x000000ff0d00720c */ /* 0x000fe20003f66270 */
[----:B------:R-:W-:Y:S01]  /*2b30*/  IMAD.HI.U32 R7, R0, R10, RZ ;  /* 0x0000000a00077227 */ /* 0x000fe200078e00ff */
[----:B------:R-:W-:-:S03]  /*2b40*/  LOP3.LUT R13, R5, 0xb8, RZ, 0xfc, !PT ;  /* 0x000000b8050d7812 */ /* 0x000fc600078efcff */
[--C-:B------:R-:W-:Y:S01]  /*2b50*/  @!P4 IMAD.IADD R49, R49, 0x1, -R3.reuse ;  /* 0x000000013131c824 */ /* 0x100fe200078e0a03 */
[----:B------:R-:W-:Y:S01]  /*2b60*/  ISETP.GE.AND P4, PT, R14, RZ, PT ;  /* 0x000000ff0e00720c */ /* 0x000fe20003f86270 */
[----:B------:R-:W-:Y:S01]  /*2b70*/  @!P6 IMAD.IADD R8, R8, 0x1, -R3 ;  /* 0x000000010808e824 */ /* 0x000fe200078e0a03 */
[----:B------:R-:W-:Y:S01]  /*2b80*/  IABS R14, R13 ;  /* 0x0000000d000e7213 */ /* 0x000fe20000000000 */
[----:B------:R-:W-:Y:S02]  /*2b90*/  IMAD.MOV R7, RZ, RZ, -R7 ;  /* 0x000000ffff077224 */ /* 0x000fe400078e0a07 */
[----:B------:R-:W-:Y:S01]  /*2ba0*/  @!P5 IMAD.MOV R49, RZ, RZ, -R49 ;  /* 0x000000ffff31d224 */ /* 0x000fe200078e0a31 */
[C---:B------:R-:W-:Y:S01]  /*2bb0*/  ISETP.GT.U32.AND P5, PT, R3.reuse, R8, PT ;  /* 0x000000080300720c */ /* 0x040fe20003fa4070 */
[----:B------:R-:W-:Y:S02]  /*2bc0*/  IMAD R10, R3, R7, R10 ;  /* 0x00000007030a7224 */ /* 0x000fe400078e020a */
[----:B------:R-:W-:-:S03]  /*2bd0*/  IMAD.HI.U32 R7, R0, R14, RZ ;  /* 0x0000000e00077227 */ /* 0x000fc600078e00ff */
[----:B------:R-:W-:Y:S01]  /*2be0*/  ISETP.GT.U32.AND P6, PT, R3, R10, PT ;  /* 0x0000000a0300720c */ /* 0x000fe20003fc4070 */
[----:B------:R-:W-:Y:S02]  /*2bf0*/  IMAD.MOV R7, RZ, RZ, -R7 ;  /* 0x000000ffff077224 */ /* 0x000fe400078e0a07 */
[----:B------:R-:W-:Y:S02]  /*2c00*/  IMAD.MOV R9, RZ, RZ, -R9 ;  /* 0x000000ffff097224 */ /* 0x000fe400078e0a09 */
[----:B------:R-:W-:Y:S01]  /*2c10*/  @!P1 IMAD.IADD R6, R6, 0x1, -R3 ;  /* 0x0000000106069824 */ /* 0x000fe200078e0a03 */
[----:B------:R-:W-:Y:S01]  /*2c20*/  ISETP.GE.AND P1, PT, R11, RZ, PT ;  /* 0x000000ff0b00720c */ /* 0x000fe20003f26270 */
[C---:B------:R-:W-:Y:S01]  /*2c30*/  IMAD R14, R3.reuse, R7, R14 ;  /* 0x00000007030e7224 */ /* 0x040fe200078e020e */
[----:B------:R-:W-:Y:S01]  /*2c40*/  IABS R11, R30 ;  /* 0x0000001e000b7213 */ /* 0x000fe20000000000 */
[C---:B------:R-:W-:Y:S02]  /*2c50*/  IMAD R12, R3.reuse, R9, R12 ;  /* 0x00000009030c7224 */ /* 0x040fe400078e020c */
[----:B------:R-:W-:Y:S01]  /*2c60*/  @!P0 IMAD.MOV R43, RZ, RZ, -R43 ;  /* 0x000000ffff2b8224 */ /* 0x000fe200078e0a2b */
[C---:B------:R-:W-:Y:S01]  /*2c70*/  ISETP.GT.U32.AND P0, PT, R3.reuse, R6, PT ;  /* 0x000000060300720c */ /* 0x040fe20003f04070 */
[--C-:B------:R-:W-:Y:S01]  /*2c80*/  @!P5 IMAD.IADD R8, R8, 0x1, -R3.reuse ;  /* 0x000000010808d824 */ /* 0x100fe200078e0a03 */
[C---:B------:R-:W-:Y:S01]  /*2c90*/  ISETP.GT.U32.AND P5, PT, R3.reuse, R14, PT ;  /* 0x0000000e0300720c */ /* 0x040fe20003fa4070 */
[----:B------:R-:W-:Y:S01]  /*2ca0*/  @!P2 IMAD.MOV R62, RZ, RZ, -R62 ;  /* 0x000000ffff3ea224 */ /* 0x000fe200078e0a3e */
[----:B------:R-:W-:Y:S01]  /*2cb0*/  ISETP.GT.U32.AND P2, PT, R3, R12, PT ;  /* 0x0000000c0300720c */ /* 0x000fe20003f44070 */
[----:B------:R-:W-:-:S02]  /*2cc0*/  @!P6 IMAD.IADD R10, R10, 0x1, -R3 ;  /* 0x000000010a0ae824 */ /* 0x000fc400078e0a03 */
[----:B------:R-:W-:-:S03]  /*2cd0*/  IMAD.HI.U32 R7, R0, R24, RZ ;  /* 0x0000001800077227 */ /* 0x000fc600078e00ff */
[----:B------:R-:W-:Y:S01]  /*2ce0*/  ISETP.GT.U32.AND P6, PT, R3, R10, PT ;  /* 0x0000000a0300720c */ /* 0x000fe20003fc4070 */
[----:B------:R-:W-:-:S04]  /*2cf0*/  IMAD.HI.U32 R9, R0, R11, RZ ;  /* 0x0000000b00097227 */ /* 0x000fc800078e00ff */
[--C-:B------:R-:W-:Y:S01]  /*2d00*/  @!P0 IMAD.IADD R6, R6, 0x1, -R3.reuse ;  /* 0x0000000106068824 */ /* 0x100fe200078e0a03 */
[----:B------:R-:W-:Y:S01]  /*2d10*/  ISETP.GE.AND P0, PT, R26, RZ, PT ;  /* 0x000000ff1a00720c */ /* 0x000fe20003f06270 */
[--C-:B------:R-:W-:Y:S01]  /*2d20*/  @!P5 IMAD.IADD R14, R14, 0x1, -R3.reuse ;  /* 0x000000010e0ed824 */ /* 0x100fe200078e0a03 */
[----:B------:R-:W-:Y:S01]  /*2d30*/  LOP3.LUT R26, R5, 0xc4, RZ, 0xfc, !PT ;  /* 0x000000c4051a7812 */ /* 0x000fe200078efcff */
[----:B------:R-:W-:Y:S01]  /*2d40*/  @!P2 IMAD.IADD R12, R12, 0x1, -R3 ;  /* 0x000000010c0ca824 */ /* 0x000fe200078e0a03 */
[----:B------:R-:W-:Y:S01]  /*2d50*/  ISETP.GE.AND P2, PT, R13, RZ, PT ;  /* 0x000000ff0d00720c */ /* 0x000fe20003f46270 */
[----:B------:R-:W-:Y:S01]  /*2d60*/  IMAD.MOV.U32 R27, RZ, RZ, R6 ;  /* 0x000000ffff1b7224 */ /* 0x000fe200078e0006 */
[----:B------:R-:W-:Y:S01]  /*2d70*/  IABS R13, R26 ;  /* 0x0000001a000d7213 */ /* 0x000fe20000000000 */
[----:B------:R-:W-:Y:S01]  /*2d80*/  IMAD.MOV R7, RZ, RZ, -R7 ;  /* 0x000000ffff077224 */ /* 0x000fe200078e0a07 */
[----:B------:R-:W-:Y:S01]  /*2d90*/  ISETP.GT.U32.AND P5, PT, R3, R14, PT ;  /* 0x0000000e0300720c */ /* 0x000fe20003fa4070 */
[----:B------:R-:W-:-:S02]  /*2da0*/  IMAD.MOV R6, RZ, RZ, -R9 ;  /* 0x000000ffff067224 */ /* 0x000fc400078e0a09 */
[----:B------:R-:W-:Y:S02]  /*2db0*/  IMAD.MOV.U32 R9, RZ, RZ, R13 ;  /* 0x000000ffff097224 */ /* 0x000fe400078e000d */
[C---:B------:R-:W-:Y:S02]  /*2dc0*/  IMAD R24, R3.reuse, R7, R24 ;  /* 0x0000000703187224 */ /* 0x040fe400078e0218 */
[----:B------:R-:W-:Y:S02]  /*2dd0*/  @!P6 IMAD.IADD R10, R10, 0x1, -R3 ;  /* 0x000000010a0ae824 */ /* 0x000fe400078e0a03 */
[----:B------:R-:W-:Y:S01]  /*2de0*/  IMAD.HI.U32 R7, R0, R9, RZ ;  /* 0x0000000900077227 */ /* 0x000fe200078e00ff */
[----:B------:R-:W-:-:S03]  /*2df0*/  ISETP.GT.U32.AND P6, PT, R3, R24, PT ;  /* 0x000000180300720c */ /* 0x000fc60003fc4070 */
[----:B------:R-:W-:Y:S02]  /*2e00*/  IMAD.MOV.U32 R29, RZ, RZ, R8 ;  /* 0x000000ffff1d7224 */ /* 0x000fe400078e0008 */
[----:B------:R-:W-:Y:S02]  /*2e10*/  IMAD R6, R3, R6, R11 ;  /* 0x0000000603067224 */ /* 0x000fe400078e020b */
[----:B------:R-:W-:Y:S02]  /*2e20*/  IMAD.MOV.U32 R31, RZ, RZ, R10 ;  /* 0x000000ffff1f7224 */ /* 0x000fe400078e000a */
[----:B------:R-:W-:Y:S01]  /*2e30*/  IMAD.MOV R8, RZ, RZ, -R7 ;  /* 0x000000ffff087224 */ /* 0x000fe200078e0a07 */
[----:B------:R-:W-:Y:S01]  /*2e40*/  LOP3.LUT R7, R5, 0xc8, RZ, 0xfc, !PT ;  /* 0x000000c805077812 */ /* 0x000fe200078efcff */
[----:B------:R-:W-:Y:S01]  /*2e50*/  @!P5 IMAD.IADD R14, R14, 0x1, -R3 ;  /* 0x000000010e0ed824 */ /* 0x000fe200078e0a03 */
[----:B------:R-:W-:Y:S01]  /*2e60*/  ISETP.GE.AND P5, PT, R26, RZ, PT ;  /* 0x000000ff1a00720c */ /* 0x000fe20003fa6270 */
[----:B------:R-:W-:Y:S01]  /*2e70*/  @!P1 IMAD.MOV R31, RZ, RZ, -R31 ;  /* 0x000000ffff1f9224 */ /* 0x000fe200078e0a1f */
[C---:B------:R-:W-:Y:S01]  /*2e80*/  ISETP.GT.U32.AND P1, PT, R3.reuse, R6, PT ;  /* 0x000000060300720c */ /* 0x040fe20003f24070 */
[----:B------:R-:W-:Y:S01]  /*2e90*/  IMAD R8, R3, R8, R9 ;  /* 0x0000000803087224 */ /* 0x000fe200078e0209 */
[----:B------:R-:W-:Y:S01]  /*2ea0*/  IABS R11, R7 ;  /* 0x00000007000b7213 */ /* 0x000fe20000000000 */
[----:B------:R-:W-:-:S02]  /*2eb0*/  IMAD.MOV.U32 R41, RZ, RZ, R14 ;  /* 0x000000ffff297224 */ /* 0x000fc400078e000e */
[----:B------:R-:W-:Y:S01]  /*2ec0*/  @!P3 IMAD.MOV R27, RZ, RZ, -R27 ;  /* 0x000000ffff1bb224 */ /* 0x000fe200078e0a1b */
[C---:B------:R-:W-:Y:S01]  /*2ed0*/  ISETP.GT.U32.AND P3, PT, R3.reuse, R12, PT ;  /* 0x0000000c0300720c */ /* 0x040fe20003f64070 */
[----:B------:R-:W-:Y:S01]  /*2ee0*/  @!P2 IMAD.MOV R41, RZ, RZ, -R41 ;  /* 0x000000ffff29a224 */ /* 0x000fe200078e0a29 */
[----:B------:R-:W-:Y:S01]  /*2ef0*/  ISETP.GT.U32.AND P2, PT, R3, R8, PT ;  /* 0x000000080300720c */ /* 0x000fe20003f44070 */
[----:B------:R-:W-:Y:S01]  /*2f00*/  @!P6 IMAD.IADD R24, R24, 0x1, -R3 ;  /* 0x000000011818e824 */ /* 0x000fe200078e0a03 */
[----:B------:R-:W-:Y:S01]  /*2f10*/  ISETP.GE.AND P6, PT, R7, RZ, PT ;  /* 0x000000ff0700720c */ /* 0x000fe20003fc6270 */
[----:B------:R-:W-:Y:S01]  /*2f20*/  @!P4 IMAD.MOV R29, RZ, RZ, -R29 ;  /* 0x000000ffff1dc224 */ /* 0x000fe200078e0a1d */
[----:B------:R-:W-:Y:S01]  /*2f30*/  ISETP.GE.AND P4, PT, R28, RZ, PT ;  /* 0x000000ff1c00720c */ /* 0x000fe20003f86270 */
[----:B------:R-:W-:Y:S01]  /*2f40*/  @!P1 IMAD.IADD R6, R6, 0x1, -R3 ;  /* 0x0000000106069824 */ /* 0x000fe200078e0a03 */
[----:B------:R-:W-:Y:S01]  /*2f50*/  LOP3.LUT R28, R5, 0xcc, RZ, 0xfc, !PT ;  /* 0x000000cc051c7812 */ /* 0x000fe200078efcff */
[----:B------:R-:W-:Y:S01]  /*2f60*/  IMAD.HI.U32 R7, R0, R11, RZ ;  /* 0x0000000b00077227 */ /* 0x000fe200078e00ff */
[----:B------:R-:W-:-:S02]  /*2f70*/  ISETP.GT.U32.AND P1, PT, R3, R24, PT ;  /* 0x000000180300720c */ /* 0x000fc40003f24070 */
[----:B------:R-:W-:Y:S01]  /*2f80*/  IABS R13, R28 ;  /* 0x0000001c000d7213 */ /* 0x000fe20000000000 */
[--C-:B------:R-:W-:Y:S01]  /*2f90*/  @!P3 IMAD.IADD R12, R12, 0x1, -R3.reuse ;  /* 0x000000010c0cb824 */ /* 0x100fe200078e0a03 */
[----:B------:R-:W-:Y:S01]  /*2fa0*/  ISETP.GE.AND P3, PT, R30, RZ, PT ;  /* 0x000000ff1e00720c */ /* 0x000fe20003f66270 */
[----:B------:R-:W-:Y:S01]  /*2fb0*/  @!P2 IMAD.IADD R8, R8, 0x1, -R3 ;  /* 0x000000010808a824 */ /* 0x000fe200078e0a03 */
[----:B------:R-:W-:Y:S01]  /*2fc0*/  LOP3.LUT R30, R5, 0xd0, RZ, 0xfc, !PT ;  /* 0x000000d0051e7812 */ /* 0x000fe200078efcff */
[----:B------:R-:W-:-:S03]  /*2fd0*/  IMAD.HI.U32 R9, R0, R13, RZ ;  /* 0x0000000d00097227 */ /* 0x000fc600078e00ff */
[----:B------:R-:W-:Y:S01]  /*2fe0*/  IABS R26, R30 ;  /* 0x0000001e001a7213 */ /* 0x000fe20000000000 */
[----:B------:R-:W-:Y:S01]  /*2ff0*/  IMAD.MOV.U32 R33, RZ, RZ, R12 ;  /* 0x000000ffff217224 */ /* 0x000fe200078e000c */
[----:B------:R-:W-:Y:S01]  /*3000*/  ISETP.GT.U32.AND P2, PT, R3, R8, PT ;  /* 0x000000080300720c */ /* 0x000fe20003f44070 */
[----:B------:R-:W-:Y:S02]  /*3010*/  IMAD.MOV R12, RZ, RZ, -R7 ;  /* 0x000000ffff0c7224 */ /* 0x000fe400078e0a07 */
[----:B------:R-:W-:-:S04]  /*3020*/  IMAD.HI.U32 R10, R0, R26, RZ ;  /* 0x0000001a000a7227 */ /* 0x000fc800078e00ff */
[----:B------:R-:W-:Y:S01]  /*3030*/  @!P1 IMAD.IADD R24, R24, 0x1, -R3 ;  /* 0x0000000118189824 */ /* 0x000fe200078e0a03 */
[----:B------:R-:W-:Y:S01]  /*3040*/  ISETP.GE.AND P1, PT, R28, RZ, PT ;  /* 0x000000ff1c00720c */ /* 0x000fe20003f26270 */
[----:B------:R-:W-:Y:S01]  /*3050*/  IMAD.MOV R14, RZ, RZ, -R9 ;  /* 0x000000ffff0e7224 */ /* 0x000fe200078e0a09 */
[----:B------:R-:W-:Y:S01]  /*3060*/  IABS R28, R34 ;  /* 0x00000022001c7213 */ /* 0x000fe20000000000 */
[----:B------:R-:W-:Y:S02]  /*3070*/  IMAD.MOV R7, RZ, RZ, -R10 ;  /* 0x000000ffff077224 */ /* 0x000fe400078e0a0a */
[C---:B------:R-:W-:Y:S02]  /*3080*/  IMAD R10, R3.reuse, R12, R11 ;  /* 0x0000000c030a7224 */ /* 0x040fe400078e020b */
[----:B------:R-:W-:Y:S02]  /*3090*/  IMAD R12, R3, R14, R13 ;  /* 0x0000000e030c7224 */ /* 0x000fe400078e020d */
[----:B------:R-:W-:-:S02]  /*30a0*/  IMAD.MOV.U32 R45, RZ, RZ, R24 ;  /* 0x000000ffff2d7224 */ /* 0x000fc400078e0018 */
[----:B------:R-:W-:Y:S01]  /*30b0*/  @!P2 IMAD.IADD R8, R8, 0x1, -R3 ;  /* 0x000000010808a824 */ /* 0x000fe200078e0a03 */
[C---:B------:R-:W-:Y:S01]  /*30c0*/  ISETP.GT.U32.AND P2, PT, R3.reuse, R12, PT ;  /* 0x0000000c0300720c */ /* 0x040fe20003f44070 */
[----:B------:R-:W-:Y:S01]  /*30d0*/  @!P4 IMAD.MOV R45, RZ, RZ, -R45 ;  /* 0x000000ffff2dc224 */ /* 0x000fe200078e0a2d */
[C---:B------:R-:W-:Y:S01]  /*30e0*/  ISETP.GT.U32.AND P4, PT, R3.reuse, R10, PT ;  /* 0x0000000a0300720c */ /* 0x040fe20003f84070 */
[----:B------:R-:W-:Y:S01]  /*30f0*/  @!P0 IMAD.MOV R33, RZ, RZ, -R33 ;  /* 0x000000ffff218224 */ /* 0x000fe200078e0a21 */
[C---:B------:R-:W-:Y:S01]  /*3100*/  ISETP.GT.U32.AND P0, PT, R3.reuse, R6, PT ;  /* 0x000000060300720c */ /* 0x040fe20003f04070 */
[----:B------:R-:W-:Y:S01]  /*3110*/  IMAD R14, R3, R7, R26 ;  /* 0x00000007030e7224 */ /* 0x000fe200078e021a */
[----:B------:R-:W-:Y:S01]  /*3120*/  LOP3.LUT R7, R5, 0xd4, RZ, 0xfc, !PT ;  /* 0x000000d405077812 */ /* 0x000fe200078efcff */
[----:B------:R-:W-:Y:S01]  /*3130*/  IMAD.MOV.U32 R51, RZ, RZ, R8 ;  /* 0x000000ffff337224 */ /* 0x000fe200078e0008 */
[----:B------:R-:W-:Y:S01]  /*3140*/  IABS R26, R32 ;  /* 0x00000020001a7213 */ /* 0x000fe20000000000 */
[----:B------:R-:W-:Y:S01]  /*3150*/  IMAD.HI.U32 R9, R0, R28, RZ ;  /* 0x0000001c00097227 */ /* 0x000fe200078e00ff */
[----:B------:R-:W-:-:S03]  /*3160*/  IABS R11, R7 ;  /* 0x00000007000b7213 */ /* 0x000fc60000000000 */
[----:B------:R-:W-:Y:S01]  /*3170*/  @!P5 IMAD.MOV R51, RZ, RZ, -R51 ;  /* 0x000000ffff33d224 */ /* 0x000fe200078e0a33 */
[----:B------:R-:W-:Y:S01]  /*3180*/  ISETP.GT.U32.AND P5, PT, R3, R14, PT ;  /* 0x0000000e0300720c */ /* 0x000fe20003fa4070 */
[--C-:B------:R-:W-:Y:S02]  /*3190*/  @!P4 IMAD.IADD R10, R10, 0x1, -R3.reuse ;  /* 0x000000010a0ac824 */ /* 0x100fe400078e0a03 */
[--C-:B------:R-:W-:Y:S02]  /*31a0*/  @!P2 IMAD.IADD R12, R12, 0x1, -R3.reuse ;  /* 0x000000010c0ca824 */ /* 0x100fe400078e0a03 */
[----:B------:R-:W-:Y:S01]  /*31b0*/  @!P0 IMAD.IADD R6, R6, 0x1, -R3 ;  /* 0x0000000106068824 */ /* 0x000fe200078e0a03 */
[----:B------:R-:W-:Y:S01]  /*31c0*/  ISETP.GE.AND P0, PT, R30, RZ, PT ;  /* 0x000000ff1e00720c */ /* 0x000fe20003f06270 */
[C---:B------:R-:W-:Y:S01]  /*31d0*/  IMAD.HI.U32 R8, R0.reuse, R26, RZ ;  /* 0x0000001a00087227 */ /* 0x040fe200078e00ff */
[----:B------:R-:W-:Y:S02]  /*31e0*/  LOP3.LUT R30, R5, 0xd8, RZ, 0xfc, !PT ;  /* 0x000000d8051e7812 */ /* 0x000fe400078efcff */
[C---:B------:R-:W-:Y:S01]  /*31f0*/  ISETP.GT.U32.AND P4, PT, R3.reuse, R10, PT ;  /* 0x0000000a0300720c */ /* 0x040fe20003f84070 */
[----:B------:R-:W-:Y:S01]  /*3200*/  IMAD.MOV.U32 R35, RZ, RZ, R6 ;  /* 0x000000ffff237224 */ /* 0x000fe200078e0006 */
[----:B------:R-:W-:Y:S01]  /*3210*/  ISETP.GT.U32.AND P2, PT, R3, R12, PT ;  /* 0x0000000c0300720c */ /* 0x000fe20003f44070 */
[----:B------:R-:W-:Y:S01]  /*3220*/  IMAD.HI.U32 R6, R0, R11, RZ ;  /* 0x0000000b00067227 */ /* 0x000fe200078e00ff */
[----:B------:R-:W-:-:S03]  /*3230*/  IABS R13, R30 ;  /* 0x0000001e000d7213 */ /* 0x000fc60000000000 */
[----:B------:R-:W-:Y:S01]  /*3240*/  @!P3 IMAD.MOV R35, RZ, RZ, -R35 ;  /* 0x000000ffff23b224 */ /* 0x000fe200078e0a23 */
[----:B------:R-:W-:Y:S01]  /*3250*/  ISETP.GE.AND P3, PT, R7, RZ, PT ;  /* 0x000000ff0700720c */ /* 0x000fe20003f66270 */
[----:B------:R-:W-:Y:S02]  /*3260*/  @!P5 IMAD.IADD R14, R14, 0x1, -R3 ;  /* 0x000000010e0ed824 */ /* 0x000fe400078e0a03 */
[----:B------:R-:W-:-:S03]  /*3270*/  IMAD.HI.U32 R7, R0, R13, RZ ;  /* 0x0000000d00077227 */ /* 0x000fc600078e00ff */
[C---:B------:R-:W-:Y:S01]  /*3280*/  ISETP.GT.U32.AND P5, PT, R3.reuse, R14, PT ;  /* 0x0000000e0300720c */ /* 0x040fe20003fa4070 */
[----:B------:R-:W-:Y:S02]  /*3290*/  IMAD.MOV R6, RZ, RZ, -R6 ;  /* 0x000000ffff067224 */ /* 0x000fe400078e0a06 */
[----:B------:R-:W-:Y:S02]  /*32a0*/  IMAD.MOV R24, RZ, RZ, -R7 ;  /* 0x000000ffff187224 */ /* 0x000fe400078e0a07 */
[----:B------:R-:W-:Y:S02]  /*32b0*/  IMAD.MOV R7, RZ, RZ, -R8 ;  /* 0x000000ffff077224 */ /* 0x000fe400078e0a08 */
[----:B------:R-:W-:Y:S01]  /*32c0*/  @!P4 IMAD.IADD R10, R10, 0x1, -R3 ;  /* 0x000000010a0ac824 */ /* 0x000fe200078e0a03 */
[----:B------:R-:W-:Y:S01]  /*32d0*/  ISETP.GE.AND P4, PT, R30, RZ, PT ;  /* 0x000000ff1e00720c */ /* 0x000fe20003f86270 */
[----:B------:R-:W-:Y:S01]  /*32e0*/  IMAD R6, R3, R6, R11 ;  /* 0x0000000603067224 */ /* 0x000fe200078e020b */
[----:B------:R-:W-:Y:S01]  /*32f0*/  LOP3.LUT R11, R5, 0xe4, RZ, 0xfc, !PT ;  /* 0x000000e4050b7812 */ /* 0x000fe200078efcff */
[----:B------:R-:W-:Y:S01]  /*3300*/  @!P2 IMAD.IADD R12, R12, 0x1, -R3 ;  /* 0x000000010c0ca824 */ /* 0x000fe200078e0a03 */
[----:B------:R-:W-:Y:S01]  /*3310*/  IABS R30, R38 ;  /* 0x00000026001e7213 */ /* 0x000fe20000000000 */
[C---:B------:R-:W-:Y:S01]  /*3320*/  IMAD R8, R3.reuse, R24, R13 ;  /* 0x0000001803087224 */ /* 0x040fe200078e020d */
[----:B------:R-:W-:Y:S01]  /*3330*/  ISETP.GT.U32.AND P2, PT, R3, R6, PT ;  /* 0x000000060300720c */ /* 0x000fe20003f44070 */
[----:B------:R-:W-:Y:S01]  /*3340*/  IMAD.MOV R9, RZ, RZ, -R9 ;  /* 0x000000ffff097224 */ /* 0x000fe200078e0a09 */
[----:B------:R-:W-:Y:S01]  /*3350*/  LOP3.LUT R13, R5, 0xe8, RZ, 0xfc, !PT ;  /* 0x000000e8050d7812 */ /* 0x000fe200078efcff */
[----:B------:R-:W-:Y:S01]  /*3360*/  IMAD R24, R3, R7, R26 ;  /* 0x0000000703187224 */ /* 0x000fe200078e021a */
[----:B------:R-:W-:Y:S01]  /*3370*/  IABS R7, R11 ;  /* 0x0000000b00077213 */ /* 0x000fe20000000000 */
[----:B------:R-:W-:-:S02]  /*3380*/  IMAD.MOV.U32 R39, RZ, RZ, R10 ;  /* 0x000000ffff277224 */ /* 0x000fc400078e000a */
[----:B------:R-:W-:Y:S02]  /*3390*/  IMAD.MOV.U32 R47, RZ, RZ, R12 ;  /* 0x000000ffff2f7224 */ /* 0x000fe400078e000c */
[C---:B------:R-:W-:Y:S01]  /*33a0*/  IMAD R28, R3.reuse, R9, R28 ;  /* 0x00000009031c7224 */ /* 0x040fe200078e021c */
[----:B------:R-:W-:Y:S01]  /*33b0*/  IABS R9, R13 ;  /* 0x0000000d00097213 */ /* 0x000fe20000000000 */
[----:B------:R-:W-:Y:S01]  /*33c0*/  @!P6 IMAD.MOV R39, RZ, RZ, -R39 ;  /* 0x000000ffff27e224 */ /* 0x000fe200078e0a27 */
[C---:B------:R-:W-:Y:S01]  /*33d0*/  ISETP.GT.U32.AND P6, PT, R3.reuse, R8, PT ;  /* 0x000000080300720c */ /* 0x040fe20003fc4070 */
[----:B------:R-:W-:Y:S01]  /*33e0*/  @!P1 IMAD.MOV R47, RZ, RZ, -R47 ;  /* 0x000000ffff2f9224 */ /* 0x000fe200078e0a2f */
[C---:B------:R-:W-:Y:S01]  /*33f0*/  ISETP.GT.U32.AND P1, PT, R3.reuse, R24, PT ;  /* 0x000000180300720c */ /* 0x040fe20003f24070 */
[--C-:B------:R-:W-:Y:S01]  /*3400*/  @!P5 IMAD.IADD R14, R14, 0x1, -R3.reuse ;  /* 0x000000010e0ed824 */ /* 0x100fe200078e0a03 */
[----:B------:R-:W-:Y:S01]  /*3410*/  ISETP.GT.U32.AND P5, PT, R3, R28, PT ;  /* 0x0000001c0300720c */ /* 0x000fe20003fa4070 */
[----:B------:R-:W-:Y:S01]  /*3420*/  @!P2 IMAD.IADD R6, R6, 0x1, -R3 ;  /* 0x000000010606a824 */ /* 0x000fe200078e0a03 */
[----:B------:R-:W-:Y:S01]  /*3430*/  ISETP.GE.AND P2, PT, R32, RZ, PT ;  /* 0x000000ff2000720c */ /* 0x000fe20003f46270 */
[----:B------:R-:W-:-:S02]  /*3440*/  IMAD.MOV.U32 R10, RZ, RZ, R7 ;  /* 0x000000ffff0a7224 */ /* 0x000fc400078e0007 */
[----:B------:R-:W-:Y:S02]  /*3450*/  IMAD.MOV.U32 R12, RZ, RZ, R9 ;  /* 0x000000ffff0c7224 */ /* 0x000fe400078e0009 */
[----:B------:R-:W-:-:S04]  /*3460*/  IMAD.HI.U32 R7, R0, R10, RZ ;  /* 0x0000000a00077227 */ /* 0x000fc800078e00ff */
[--C-:B------:R-:W-:Y:S01]  /*3470*/  @!P6 IMAD.IADD R8, R8, 0x1, -R3.reuse ;  /* 0x000000010808e824 */ /* 0x100fe200078e0a03 */
[C---:B------:R-:W-:Y:S01]  /*3480*/  ISETP.GT.U32.AND P6, PT, R3.reuse, R6, PT ;  /* 0x000000060300720c */ /* 0x040fe20003fc4070 */
[--C-:B------:R-:W-:Y:S02]  /*3490*/  @!P1 IMAD.IADD R24, R24, 0x1, -R3.reuse ;  /* 0x0000000118189824 */ /* 0x100fe400078e0a03 */
[----:B------:R-:W-:Y:S01]  /*34a0*/  @!P5 IMAD.IADD R28, R28, 0x1, -R3 ;  /* 0x000000011c1cd824 */ /* 0x000fe200078e0a03 */
[C---:B------:R-:W-:Y:S01]  /*34b0*/  ISETP.GT.U32.AND P1, PT, R3.reuse, R8, PT ;  /* 0x000000080300720c */ /* 0x040fe20003f24070 */
[----:B------:R-:W-:Y:S01]  /*34c0*/  IMAD.HI.U32 R9, R0, R12, RZ ;  /* 0x0000000c00097227 */ /* 0x000fe200078e00ff */
[----:B------:R-:W-:-:S03]  /*34d0*/  ISETP.GT.U32.AND P5, PT, R3, R24, PT ;  /* 0x000000180300720c */ /* 0x000fc60003fa4070 */
[----:B------:R-:W-:Y:S02]  /*34e0*/  IMAD.MOV R7, RZ, RZ, -R7 ;  /* 0x000000ffff077224 */ /* 0x000fe400078e0a07 */
[----:B------:R-:W-:Y:S02]  /*34f0*/  IMAD.MOV R9, RZ, RZ, -R9 ;  /* 0x000000ffff097224 */ /* 0x000fe400078e0a09 */
[C---:B------:R-:W-:Y:S02]  /*3500*/  IMAD R10, R3.reuse, R7, R10 ;  /* 0x00000007030a7224 */ /* 0x040fe400078e020a */
[C---:B------:R-:W-:Y:S02]  /*3510*/  IMAD R12, R3.reuse, R9, R12 ;  /* 0x00000009030c7224 */ /* 0x040fe400078e020c */
[--C-:B------:R-:W-:Y:S01]  /*3520*/  @!P6 IMAD.IADD R6, R6, 0x1, -R3.reuse ;  /* 0x000000010606e824 */ /* 0x100fe200078e0a03 */
[C---:B------:R-:W-:Y:S01]  /*3530*/  ISETP.GT.U32.AND P6, PT, R3.reuse, R10, PT ;  /* 0x0000000a0300720c */ /* 0x040fe20003fc4070 */
[----:B------:R-:W-:Y:S01]  /*3540*/  @!P5 IMAD.IADD R24, R24, 0x1, -R3 ;  /* 0x000000011818d824 */ /* 0x000fe200078e0a03 */
[----:B------:R-:W-:Y:S01]  /*3550*/  ISETP.GT.U32.AND P5, PT, R3, R12, PT ;  /* 0x0000000c0300720c */ /* 0x000fe20003fa4070 */
[----:B------:R-:W-:Y:S01]  /*3560*/  IMAD.MOV.U32 R53, RZ, RZ, R14 ;  /* 0x000000ffff357224 */ /* 0x000fe200078e000e */
[----:B------:R-:W-:Y:S01]  /*3570*/  LOP3.LUT R14, R5, 0xf0, RZ, 0xfc, !PT ;  /* 0x000000f0050e7812 */ /* 0x000fe200078efcff */
[----:B------:R-:W-:-:S03]  /*3580*/  IMAD.HI.U32 R7, R0, R30, RZ ;  /* 0x0000001e00077227 */ /* 0x000fc600078e00ff */
[----:B------:R-:W-:Y:S01]  /*3590*/  IABS R32, R14 ;  /* 0x0000000e00207213 */ /* 0x000fe20000000000 */
[----:B------:R-:W-:Y:S02]  /*35a0*/  IMAD.MOV R9, RZ, RZ, -R7 ;  /* 0x000000ffff097224 */ /* 0x000fe400078e0a07 */
[--C-:B------:R-:W-:Y:S01]  /*35b0*/  @!P1 IMAD.IADD R8, R8, 0x1, -R3.reuse ;  /* 0x0000000108089824 */ /* 0x100fe200078e0a03 */
[----:B------:R-:W-:Y:S01]  /*35c0*/  ISETP.GE.AND P1, PT, R34, RZ, PT ;  /* 0x000000ff2200720c */ /* 0x000fe20003f26270 */
[--C-:B------:R-:W-:Y:S01]  /*35d0*/  @!P6 IMAD.IADD R10, R10, 0x1, -R3.reuse ;  /* 0x000000010a0ae824 */ /* 0x100fe200078e0a03 */
[----:B------:R-:W-:Y:S01]  /*35e0*/  IABS R34, R40 ;  /* 0x0000002800227213 */ /* 0x000fe20000000000 */
[----:B------:R-:W-:Y:S02]  /*35f0*/  @!P5 IMAD.IADD R12, R12, 0x1, -R3 ;  /* 0x000000010c0cd824 */ /* 0x000fe400078e0a03 */
[----:B------:R-:W-:Y:S01]  /*3600*/  IMAD.HI.U32 R7, R0, R32, RZ ;  /* 0x0000002000077227 */ /* 0x000fe200078e00ff */
[----:B------:R-:W-:-:S02]  /*3610*/  ISETP.GT.U32.AND P6, PT, R3, R10, PT ;  /* 0x0000000a0300720c */ /* 0x000fc40003fc4070 */
[C---:B------:R-:W-:Y:S01]  /*3620*/  ISETP.GT.U32.AND P5, PT, R3.reuse, R12, PT ;  /* 0x0000000c0300720c */ /* 0x040fe20003fa4070 */
[----:B------:R-:W-:Y:S01]  /*3630*/  IMAD R30, R3, R9, R30 ;  /* 0x00000009031e7224 */ /* 0x000fe200078e021e */
[----:B------:R-:W-:Y:S01]  /*3640*/  LOP3.LUT R9, R5, 0xf8, RZ, 0xfc, !PT ;  /* 0x000000f805097812 */ /* 0x000fe200078efcff */
[----:B------:R-:W-:Y:S02]  /*3650*/  IMAD.MOV R7, RZ, RZ, -R7 ;  /* 0x000000ffff077224 */ /* 0x000fe400078e0a07 */
[----:B------:R-:W-:Y:S01]  /*3660*/  IMAD.HI.U32 R5, R0, R34, RZ ;  /* 0x0000002200057227 */ /* 0x000fe200078e00ff */
[----:B------:R-:W-:-:S03]  /*3670*/  IABS R36, R9 ;  /* 0x0000000900247213 */ /* 0x000fc60000000000 */
[C---:B------:R-:W-:Y:S01]  /*3680*/  IMAD R32, R3.reuse, R7, R32 ;  /* 0x0000000703207224 */ /* 0x040fe200078e0220 */
[----:B------:R-:W-:Y:S01]  /*3690*/  SHF.R.U32.HI R7, RZ, 0x6, R249 ;  /* 0x00000006ff077819 */ /* 0x000fe200000116f9 */
[----:B------:R-:W-:Y:S01]  /*36a0*/  @!P6 IMAD.IADD R10, R10, 0x1, -R3 ;  /* 0x000000010a0ae824 */ /* 0x000fe200078e0a03 */
[----:B------:R-:W-:Y:S01]  /*36b0*/  ISETP.GT.U32.AND P6, PT, R3, R30, PT ;  /* 0x0000001e0300720c */ /* 0x000fe20003fc4070 */
[----:B------:R-:W-:-:S04]  /*36c0*/  IMAD.HI.U32 R0, R0, R36, RZ ;  /* 0x0000002400007227 */ /* 0x000fc800078e00ff */
[----:B------:R-:W-:Y:S01]  /*36d0*/  @!P5 IMAD.IADD R12, R12, 0x1, -R3 ;  /* 0x000000010c0cd824 */ /* 0x000fe200078e0a03 */
[C---:B------:R-:W-:Y:S01]  /*36e0*/  ISETP.GT.U32.AND P5, PT, R3.reuse, R32, PT ;  /* 0x000000200300720c */ /* 0x040fe20003fa4070 */
[----:B------:R-:W-:Y:S02]  /*36f0*/  IMAD.MOV R0, RZ, RZ, -R0 ;  /* 0x000000ffff007224 */ /* 0x000fe400078e0a00 */
[----:B------:R-:W-:Y:S01]  /*3700*/  @!P0 IMAD.MOV R53, RZ, RZ, -R53 ;  /* 0x000000ffff358224 */ /* 0x000fe200078e0a35 */
[C---:B------:R-:W-:Y:S01]  /*3710*/  ISETP.GT.U32.AND P0, PT, R3.reuse, R28, PT ;  /* 0x0000001c0300720c */ /* 0x040fe20003f04070 */
[----:B------:R-:W-:Y:S01]  /*3720*/  IMAD R36, R3, R0, R36 ;  /* 0x0000000003247224 */ /* 0x000fe200078e0224 */
[----:B------:R-:W-:Y:S01]  /*3730*/  SGXT.U32 R0, R7, 0x1 ;  /* 0x000000010700781a */ /* 0x000fe20000000000 */
[----:B------:R-:W-:Y:S01]  /*3740*/  IMAD.MOV R5, RZ, RZ, -R5 ;  /* 0x000000ffff057224 */ /* 0x000fe200078e0a05 */
[----:B------:R-:W1:Y:S01]  /*3750*/  LDS R7, [UR10] ;  /* 0x0000000aff077984 */ /* 0x000e620008000800 */
[--C-:B------:R-:W-:Y:S01]  /*3760*/  @!P6 IMAD.IADD R30, R30, 0x1, -R3.reuse ;  /* 0x000000011e1ee824 */ /* 0x100fe200078e0a03 */
[C---:B------:R-:W-:Y:S01]  /*3770*/  ISETP.GE.AND P6, PT, R0.reuse, UR13, PT ;  /* 0x0000000d00007c0c */ /* 0x040fe2000bfc6270 */
[----:B------:R-:W-:Y:S01]  /*3780*/  IMAD.U32 R26, RZ, RZ, UR5 ;  /* 0x00000005ff1a7e24 */ /* 0x000fe2000f8e00ff */
[C---:B------:R-:W-:Y:S01]  /*3790*/  LOP3.LUT R44, R0.reuse, 0x2, RZ, 0xfc, !PT ;  /* 0x00000002002c7812 */ /* 0x040fe200078efcff */
[----:B------:R-:W-:Y:S01]  /*37a0*/  IMAD R34, R3, R5, R34 ;  /* 0x0000000503227224 */ /* 0x000fe200078e0222 */
[----:B------:R-:W-:Y:S01]  /*37b0*/  LOP3.LUT R42, R0, 0x4, RZ, 0xfc, !PT ;  /* 0x00000004002a7812 */ /* 0x000fe200078efcff */
[----:B------:R-:W-:Y:S01]  /*37c0*/  @!P5 IMAD.IADD R32, R32, 0x1, -R3 ;  /* 0x000000012020d824 */ /* 0x000fe200078e0a03 */
[----:B------:R-:W-:Y:S01]  /*37d0*/  ISETP.GE.AND P5, PT, R44, UR13, PT ;  /* 0x0000000d2c007c0c */ /* 0x000fe2000bfa6270 */
[----:B------:R-:W-:Y:S01]  /*37e0*/  IMAD.MOV.U32 R173, RZ, RZ, R24 ;  /* 0x000000ffffad7224 */ /* 0x000fe200078e0018 */
[----:B------:R-:W-:Y:S01]  /*37f0*/  SEL R5, R26, RZ, !P6 ;  /* 0x000000ff1a057207 */ /* 0x000fe20007000000 */
[----:B------:R-:W-:Y:S01]  /*3800*/  IMAD.MOV.U32 R55, RZ, RZ, R6 ;  /* 0x000000ffff377224 */ /* 0x000fe200078e0006 */
[----:B------:R-:W-:Y:S01]  /*3810*/  ISETP.GE.AND P6, PT, R42, UR13, PT ;  /* 0x0000000d2a007c0c */ /* 0x000fe2000bfc6270 */
[----:B------:R-:W-:Y:S01]  /*3820*/  @!P2 IMAD.MOV R173, RZ, RZ, -R173 ;  /* 0x000000ffffada224 */ /* 0x000fe200078e0aad */
[----:B------:R-:W-:Y:S01]  /*3830*/  SEL R6, R26, RZ, !P5 ;  /* 0x000000ff1a067207 */ /* 0x000fe20006800000 */
[----:B------:R-:W-:Y:S01]  /*3840*/  IMAD.MOV.U32 R57, RZ, RZ, R8 ;  /* 0x000000ffff397224 */ /* 0x000fe200078e0008 */
[----:B------:R-:W-:Y:S01]  /*3850*/  ISETP.NE.U32.AND P2, PT, R5, RZ, PT ;  /* 0x000000ff0500720c */ /* 0x000fe20003f45070 */
[----:B------:R-:W-:Y:S01]  /*3860*/  @!P0 IMAD.IADD R28, R28, 0x1, -R3 ;  /* 0x000000011c1c8824 */ /* 0x000fe200078e0a03 */
[C---:B------:R-:W-:Y:S01]  /*3870*/  ISETP.GT.U32.AND P5, PT, R3.reuse, R34, PT ;  /* 0x000000220300720c */ /* 0x040fe20003fa4070 */
[----:B------:R-:W-:Y:S01]  /*3880*/  @!P3 IMAD.MOV R55, RZ, RZ, -R55 ;  /* 0x000000ffff37b224 */ /* 0x000fe200078e0a37 */
[----:B------:R-:W-:Y:S01]  /*3890*/  SEL R5, R26, RZ, !P6 ;  /* 0x000000ff1a057207 */ /* 0x000fe20007000000 */
[----:B------:R-:W-:Y:S01]  /*38a0*/  @!P4 IMAD.MOV R57, RZ, RZ, -R57 ;  /* 0x000000ffff39c224 */ /* 0x000fe200078e0a39 */
[----:B------:R-:W-:Y:S01]  /*38b0*/  ISETP.GT.U32.AND P6, PT, R3, R36, PT ;  /* 0x000000240300720c */ /* 0x000fe20003fc4070 */
[----:B------:R-:W-:Y:S01]  /*38c0*/  IMAD.MOV.U32 R213, RZ, RZ, R10 ;  /* 0x000000ffffd57224 */ /* 0x000fe200078e000a */
[----:B------:R-:W-:Y:S01]  /*38d0*/  ISETP.GE.AND P0, PT, R11, RZ, PT ;  /* 0x000000ff0b00720c */ /* 0x000fe20003f06270 */
[C---:B------:R-:W-:Y:S01]  /*38e0*/  IMAD R63, R0.reuse, UR20, RZ ;  /* 0x00000014003f7c24 */ /* 0x040fe2000f8e02ff */
[C---:B------:R-:W-:Y:S01]  /*38f0*/  ISETP.GT.U32.AND P3, PT, R3.reuse, R30, PT ;  /* 0x0000001e0300720c */ /* 0x040fe20003f64070 */
[----:B------:R-:W-:Y:S01]  /*3900*/  IMAD.MOV.U32 R59, RZ, RZ, R12 ;  /* 0x000000ffff3b7224 */ /* 0x000fe200078e000c */
[----:B------:R-:W-:Y:S01]  /*3910*/  ISETP.GT.U32.AND P4, PT, R3, R32, PT ;  /* 0x000000200300720c */ /* 0x000fe20003f84070 */
[----:B------:R-:W-:Y:S01]  /*3920*/  IMAD.U32 R12, RZ, RZ, UR20 ;  /* 0x00000014ff0c7e24 */ /* 0x000fe2000f8e00ff */
[----:B------:R-:W-:Y:S01]  /*3930*/  LOP3.LUT R11, R0, 0x6, RZ, 0xfc, !PT ;  /* 0x00000006000b7812 */ /* 0x000fe200078efcff */
[--C-:B------:R-:W-:Y:S01]  /*3940*/  @!P5 IMAD.IADD R34, R34, 0x1, -R3.reuse ;  /* 0x000000012222d824 */ /* 0x100fe200078e0a03 */
[----:B------:R-:W-:Y:S01]  /*3950*/  ISETP.GE.AND P5, PT, R14, RZ, PT ;  /* 0x000000ff0e00720c */ /* 0x000fe20003fa6270 */
[----:B------:R-:W-:Y:S01]  /*3960*/  IMAD.U32 R14, RZ, RZ, UR20 ;  /* 0x00000014ff0e7e24 */ /* 0x000fe2000f8e00ff */
[----:B------:R-:W2:Y:S01]  /*3970*/  LDCU UR5, c[0x0][0x3a4] ;  /* 0x00007480ff0577ac */ /* 0x000ea20008000800 */
[----:B------:R-:W-:Y:S01]  /*3980*/  @!P6 IMAD.IADD R36, R36, 0x1, -R3 ;  /* 0x000000012424e824 */ /* 0x000fe200078e0a03 */
[----:B------:R-:W-:Y:S01]  /*3990*/  ISETP.GE.AND P6, PT, R11, UR13, PT ;  /* 0x0000000d0b007c0c */ /* 0x000fe2000bfc6270 */
[----:B------:R-:W-:Y:S01]  /*39a0*/  @!P0 IMAD.MOV R213, RZ, RZ, -R213 ;  /* 0x000000ffffd58224 */ /* 0x000fe200078e0ad5 */
[----:B------:R-:W-:Y:S01]  /*39b0*/  ISETP.NE.U32.AND P0, PT, R5, RZ, PT ;  /* 0x000000ff0500720c */ /* 0x000fe20003f05070 */
[----:B------:R-:W-:Y:S01]  /*39c0*/  @!P3 IMAD.IADD R30, R30, 0x1, -R3 ;  /* 0x000000011e1eb824 */ /* 0x000fe200078e0a03 */
[----:B------:R-:W-:Y:S01]  /*39d0*/  ISETP.GE.AND P3, PT, R13, RZ, PT ;  /* 0x000000ff0d00720c */ /* 0x000fe20003f66270 */
[----:B------:R-:W-:Y:S01]  /*39e0*/  IMAD.U32 R13, RZ, RZ, UR20 ;  /* 0x00000014ff0d7e24 */ /* 0x000fe2000f8e00ff */
[----:B------:R-:W-:Y:S01]  /*39f0*/  SEL R5, R26, RZ, !P6 ;  /* 0x000000ff1a057207 */ /* 0x000fe20007000000 */
[----:B------:R-:W-:Y:S01]  /*3a00*/  IMAD R14, R14, 0x2, R63 ;  /* 0x000000020e0e7824 */ /* 0x000fe200078e023f */
[----:B------:R-:W-:Y:S01]  /*3a10*/  ISETP.GT.U32.AND P6, PT, R3, R34, PT ;  /* 0x000000220300720c */ /* 0x000fe20003fc4070 */
[----:B------:R-:W-:Y:S01]  /*3a20*/  @!P4 IMAD.IADD R32, R32, 0x1, -R3 ;  /* 0x000000012020c824 */ /* 0x000fe200078e0a03 */
[----:B------:R-:W-:Y:S01]  /*3a30*/  ISETP.GE.AND P4, PT, R38, RZ, PT ;  /* 0x000000ff2600720c */ /* 0x000fe20003f86270 */
[----:B------:R-:W-:Y:S01]  /*3a40*/  IMAD R13, R13, 0x2, R14 ;  /* 0x000000020d0d7824 */ /* 0x000fe200078e020e */
[----:B-1----:R-:W-:Y:S01]  /*3a50*/  R2UR UR31, R7 ;  /* 0x00000000071f72ca */ /* 0x002fe200000e0000 */
[----:B------:R-:W-:Y:S01]  /*3a60*/  IMAD.U32 R11, RZ, RZ, UR20 ;  /* 0x00000014ff0b7e24 */ /* 0x000fe2000f8e00ff */
[----:B------:R-:W-:Y:S01]  /*3a70*/  LOP3.LUT R24, RZ, R25, RZ, 0x33, !PT ;  /* 0x00000019ff187212 */ /* 0x000fe200078e33ff */
[----:B------:R-:W-:Y:S01]  /*3a80*/  IMAD R12, R12, 0x2, R13 ;  /* 0x000000020c0c7824 */ /* 0x000fe200078e020d */
[----:B------:R1:W-:Y:S01]  /*3a90*/  STL [R1+0x8], R63 ;  /* 0x0000083f01007387 */ /* 0x0003e20000100800 */
[----:B------:R-:W-:-:S02]  /*3aa0*/  IMAD.U32 R10, RZ, RZ, UR20 ;  /* 0x00000014ff0a7e24 */ /* 0x000fc4000f8e00ff */
[----:B------:R-:W-:Y:S02]  /*3ab0*/  IMAD R11, R11, 0x2, R12 ;  /* 0x000000020b0b7824 */ /* 0x000fe400078e020c */
[----:B------:R-:W-:Y:S01]  /*3ac0*/  @!P6 IMAD.IADD R34, R34, 0x1, -R3 ;  /* 0x000000012222e824 */ /* 0x000fe200078e0a03 */
[----:B------:R-:W-:Y:S01]  /*3ad0*/  ISETP.GE.AND P6, PT, R9, RZ, PT ;  /* 0x000000ff0900720c */ /* 0x000fe20003fc6270 */
[----:B------:R-:W-:Y:S01]  /*3ae0*/  @!P4 IMAD.MOV R30, RZ, RZ, -R30 ;  /* 0x000000ffff1ec224 */ /* 0x000fe200078e0a1e */
[----:B------:R-:W-:Y:S01]  /*3af0*/  ISETP.GT.U32.AND P4, PT, R3, R36, PT ;  /* 0x000000240300720c */ /* 0x000fe20003f84070 */
[----:B------:R-:W-:Y:S02]  /*3b00*/  IMAD.MOV.U32 R61, RZ, RZ, R32 ;  /* 0x000000ffff3d7224 */ /* 0x000fe400078e0020 */
[----:B------:R-:W-:Y:S02]  /*3b10*/  IMAD.U32 R9, RZ, RZ, UR20 ;  /* 0x00000014ff097e24 */ /* 0x000fe4000f8e00ff */
[----:B------:R-:W-:-:S02]  /*3b20*/  IMAD R10, R10, 0x2, R11 ;  /* 0x000000020a0a7824 */ /* 0x000fc400078e020b */
[----:B------:R-:W-:Y:S01]  /*3b30*/  @!P5 IMAD.MOV R61, RZ, RZ, -R61 ;  /* 0x000000ffff3dd224 */ /* 0x000fe200078e0a3d */
[----:B------:R-:W-:Y:S01]  /*3b40*/  ISETP.GE.AND P5, PT, R40, RZ, PT ;  /* 0x000000ff2800720c */ /* 0x000fe20003fa6270 */
[----:B------:R-:W-:Y:S02]  /*3b50*/  IMAD.U32 R8, RZ, RZ, UR20 ;  /* 0x00000014ff087e24 */ /* 0x000fe4000f8e00ff */
[----:B------:R-:W-:Y:S02]  /*3b60*/  IMAD R9, R9, 0x2, R10 ;  /* 0x0000000209097824 */ /* 0x000fe400078e020a */
[----:B------:R-:W-:Y:S02]  /*3b70*/  IMAD.U32 R7, RZ, RZ, UR20 ;  /* 0x00000014ff077e24 */ /* 0x000fe4000f8e00ff */
[----:B------:R-:W-:Y:S02]  /*3b80*/  IMAD R8, R8, 0x4, R9 ;  /* 0x0000000408087824 */ /* 0x000fe400078e0209 */
[----:B------:R-:W-:-:S02]  /*3b90*/  IMAD.U32 R32, RZ, RZ, UR20 ;  /* 0x00000014ff207e24 */ /* 0x000fc4000f8e00ff */
[----:B------:R-:W-:Y:S02]  /*3ba0*/  IMAD R7, R7, 0x2, R8 ;  /* 0x0000000207077824 */ /* 0x000fe400078e0208 */
[----:B------:R-:W-:Y:S01]  /*3bb0*/  @!P4 IMAD.IADD R36, R36, 0x1, -R3 ;  /* 0x000000012424c824 */ /* 0x000fe200078e0a03 */
[----:B------:R-:W-:Y:S01]  /*3bc0*/  BAR.SYNC.DEFER_BLOCKING 0x0 ;  /* 0x0000000000007b1d */ /* 0x000fe20000010000 */
[----:B------:R-:W-:Y:S01]  /*3bd0*/  IMAD.MOV.U32 R215, RZ, RZ, R34 ;  /* 0x000000ffffd77224 */ /* 0x000fe200078e0022 */
[----:B------:R-:W-:Y:S01]  /*3be0*/  ISETP.NE.AND P4, PT, R25, RZ, PT ;  /* 0x000000ff1900720c */ /* 0x000fe20003f85270 */
[----:B------:R-:W-:Y:S01]  /*3bf0*/  @!P3 IMAD.MOV R59, RZ, RZ, -R59 ;  /* 0x000000ffff3bb224 */ /* 0x000fe200078e0a3b */
[----:B------:R-:W-:Y:S01]  /*3c00*/  ISETP.NE.U32.AND P3, PT, R5, RZ, PT ;  /* 0x000000ff0500720c */ /* 0x000fe20003f65070 */
[----:B------:R-:W-:Y:S01]  /*3c10*/  IMAD R5, R32, 0x2, R7 ;  /* 0x0000000220057824 */ /* 0x000fe200078e0207 */
[----:B------:R-:W-:Y:S01]  /*3c20*/  SEL R246, R24, R16, !P4 ;  /* 0x0000001018f67207 */ /* 0x000fe20006000000 */
[----:B------:R-:W-:Y:S01]  /*3c30*/  @!P1 IMAD.MOV R28, RZ, RZ, -R28 ;  /* 0x000000ffff1c9224 */ /* 0x000fe200078e0a1c */
[----:B------:R-:W-:Y:S01]  /*3c40*/  ISETP.NE.U32.AND P1, PT, R6, RZ, PT ;  /* 0x000000ff0600720c */ /* 0x000fe20003f25070 */
[----:B------:R-:W-:Y:S01]  /*3c50*/  @!P5 IMAD.MOV R215, RZ, RZ, -R215 ;  /* 0x000000ffffd7d224 */ /* 0x000fe200078e0ad7 */
[C---:B------:R-:W-:Y:S01]  /*3c60*/  SEL R44, R24.reuse, R33, !P4 ;  /* 0x00000021182c7207 */ /* 0x040fe20006000000 */
[----:B------:R-:W-:Y:S01]  /*3c70*/  @!P6 IMAD.MOV R36, RZ, RZ, -R36 ;  /* 0x000000ffff24e224 */ /* 0x000fe200078e0a24 */
[----:B------:R-:W-:Y:S01]  /*3c80*/  SEL R40, R24, R35, !P4 ;  /* 0x0000002318287207 */ /* 0x000fe20006000000 */
[----:B--2---:R-:W-:Y:S01]  /*3c90*/  IMAD R4, R4, UR5, RZ ;  /* 0x0000000504047c24 */ /* 0x004fe2000f8e02ff */
[C---:B------:R-:W-:Y:S01]  /*3ca0*/  SEL R248, R24.reuse, R15, !P4 ;  /* 0x0000000f18f87207 */ /* 0x040fe20006000000 */
[----:B------:R-:W-:Y:S01]  /*3cb0*/  IMAD.U32 R16, RZ, RZ, UR20 ;  /* 0x00000014ff107e24 */ /* 0x000fe2000f8e00ff */
[----:B------:R-:W-:Y:S01]  /*3cc0*/  SEL R247, R24, R247, !P4 ;  /* 0x000000f718f77207 */ /* 0x000fe20006000000 */
[----:B------:R-:W-:Y:S01]  /*3cd0*/  IMAD R3, R46, 0x2, R5 ;  /* 0x000000022e037824 */ /* 0x000fe200078e0205 */
[----:B------:R-:W-:Y:S01]  /*3ce0*/  SEL R245, R24, R245, !P4 ;  /* 0x000000f518f57207 */ /* 0x000fe20006000000 */
[----:B------:R-:W-:Y:S01]  /*3cf0*/  IMAD R6, R52, UR21, RZ ;  /* 0x0000001534067c24 */ /* 0x000fe2000f8e02ff */
[----:B------:R-:W-:Y:S01]  /*3d00*/  SEL R244, R24, R17, !P4 ;  /* 0x0000001118f47207 */ /* 0x000fe20006000000 */
[----:B------:R-:W-:Y:S01]  /*3d10*/  IMAD R15, R16, 0x2, R3 ;  /* 0x00000002100f7824 */ /* 0x000fe200078e0203 */
[C---:B------:R-:W-:Y:S01]  /*3d20*/  SEL R243, R24.reuse, R243, !P4 ;  /* 0x000000f318f37207 */ /* 0x040fe20006000000 */
[----:B------:R-:W-:Y:S01]  /*3d30*/  IMAD.U32 R17, RZ, RZ, UR20 ;  /* 0x00000014ff117e24 */ /* 0x000fe2000f8e00ff */
[----:B------:R-:W-:Y:S01]  /*3d40*/  SEL R242, R24, R18, !P4 ;  /* 0x0000001218f27207 */ /* 0x000fe20006000000 */
[----:B------:R-:W-:Y:S01]  /*3d50*/  IMAD R248, R248, UR7, RZ ;  /* 0x00000007f8f87c24 */ /* 0x000fe2000f8e02ff */
[----:B------:R-:W-:-:S02]  /*3d60*/  SEL R241, R24, R241, !P4 ;  /* 0x000000f118f17207 */ /* 0x000fc40006000000 */
[C---:B------:R-:W-:Y:S02]  /*3d70*/  SEL R240, R24.reuse, R19, !P4 ;  /* 0x0000001318f07207 */ /* 0x040fe40006000000 */
[C---:B------:R-:W-:Y:S02]  /*3d80*/  SEL R239, R24.reuse, R239, !P4 ;  /* 0x000000ef18ef7207 */ /* 0x040fe40006000000 */
[C---:B------:R-:W-:Y:S01]  /*3d90*/  SEL R238, R24.reuse, R20, !P4 ;  /* 0x0000001418ee7207 */ /* 0x040fe20006000000 */
[----:B------:R-:W-:Y:S01]  /*3da0*/  IMAD.U32 R20, RZ, RZ, UR20 ;  /* 0x00000014ff147e24 */ /* 0x000fe2000f8e00ff */
[C---:B------:R-:W-:Y:S02]  /*3db0*/  SEL R237, R24.reuse, R237, !P4 ;  /* 0x000000ed18ed7207 */ /* 0x040fe40006000000 */
[----:B------:R-:W-:Y:S01]  /*3dc0*/  SEL R236, R24, R21, !P4 ;  /* 0x0000001518ec7207 */ /* 0x000fe20006000000 */
[----:B------:R-:W-:Y:S01]  /*3dd0*/  IMAD R16, R20, 0x2, R15 ;  /* 0x0000000214107824 */ /* 0x000fe200078e020f */
[----:B------:R-:W-:-:S02]  /*3de0*/  SEL R235, R24, R235, !P4 ;  /* 0x000000eb18eb7207 */ /* 0x000fc40006000000 */
[C---:B------:R-:W-:Y:S01]  /*3df0*/  SEL R234, R24.reuse, R22, !P4 ;  /* 0x0000001618ea7207 */ /* 0x040fe20006000000 */
[----:B------:R-:W-:Y:S01]  /*3e00*/  IMAD R17, R17, 0x2, R16 ;  /* 0x0000000211117824 */ /* 0x000fe200078e0210 */
[C---:B------:R-:W-:Y:S02]  /*3e10*/  SEL R233, R24.reuse, R233, !P4 ;  /* 0x000000e918e97207 */ /* 0x040fe40006000000 */
[C---:B------:R-:W-:Y:S02]  /*3e20*/  SEL R232, R24.reuse, R232, !P4 ;  /* 0x000000e818e87207 */ /* 0x040fe40006000000 */
[C---:B------:R-:W-:Y:S02]  /*3e30*/  SEL R231, R24.reuse, R231, !P4 ;  /* 0x000000e718e77207 */ /* 0x040fe40006000000 */
[C---:B------:R-:W-:Y:S02]  /*3e40*/  SEL R230, R24.reuse, R230, !P4 ;  /* 0x000000e618e67207 */ /* 0x040fe40006000000 */
[----:B------:R-:W-:-:S02]  /*3e50*/  SEL R229, R24, R229, !P4 ;  /* 0x000000e518e57207 */ /* 0x000fc40006000000 */
[C---:B------:R-:W-:Y:S02]  /*3e60*/  SEL R228, R24.reuse, R228, !P4 ;  /* 0x000000e418e47207 */ /* 0x040fe40006000000 */
        /* <DEDUP_REMOVED lines=41> */
[----:B------:R-:W-:Y:S02]  /*4100*/  LEA R56, P4, R4, UR16, 0x2 ;  /* 0x0000001004387c11 */ /* 0x000fe4000f8810ff */
[----:B------:R-:W-:Y:S02]  /*4110*/  LEA R46, P5, R6, UR18, 0x2 ;  /* 0x00000012062e7c11 */ /* 0x000fe4000f8a10ff */
[----:B------:R-:W-:Y:S02]  /*4120*/  LEA.HI.X.SX32 R18, R4, UR17, 0x2, P4 ;  /* 0x0000001104127c11 */ /* 0x000fe4000a0f16ff */
[-C--:B------:R-:W-:Y:S02]  /*4130*/  LEA R68, P4, R3, R56.reuse, 0x2 ;  /* 0x0000003803447211 */ /* 0x080fe400078810ff */
[----:B------:R-:W-:Y:S02]  /*4140*/  LEA.HI.X.SX32 R47, R6, UR19, 0x2, P5 ;  /* 0x00000013062f7c11 */ /* 0x000fe4000a8f16ff */
[----:B------:R-:W-:-:S02]  /*4150*/  LEA R66, P5, R15, R56, 0x2 ;  /* 0x000000380f427211 */ /* 0x000fc400078a10ff */
[----:B------:R-:W-:Y:S01]  /*4160*/  LEA.HI.X.SX32 R69, R3, R18, 0x2, P4 ;  /* 0x0000001203457211 */ /* 0x000fe200020f16ff */
[----:B------:R-:W-:Y:S01]  /*4170*/  IMAD R3, R58, UR20, RZ ;  /* 0x000000143a037c24 */ /* 0x000fe2000f8e02ff */
[C---:B------:R-:W-:Y:S02]  /*4180*/  LEA R64, P4, R16.reuse, R56, 0x2 ;  /* 0x0000003810407211 */ /* 0x040fe400078810ff */
[----:B------:R-:W-:Y:S02]  /*4190*/  LEA.HI.X.SX32 R67, R15, R18, 0x2, P5 ;  /* 0x000000120f437211 */ /* 0x000fe400028f16ff */
[----:B------:R-:W-:Y:S01]  /*41a0*/  LEA R60, P5, R17, R56, 0x2 ;  /* 0x00000038113c7211 */ /* 0x000fe200078a10ff */
[----:B------:R1:W-:Y:S01]  /*41b0*/  STL [R1+0x4], R3 ;  /* 0x0000040301007387 */ /* 0x0003e20000100800 */
[----:B------:R-:W-:Y:S02]  /*41c0*/  LEA.HI.X.SX32 R65, R16, R18, 0x2, P4 ;  /* 0x0000001210417211 */ /* 0x000fe400020f16ff */
[----:B------:R-:W-:-:S02]  /*41d0*/  LEA R206, P4, R63, R56, 0x2 ;  /* 0x000000383fce7211 */ /* 0x000fc400078810ff */
[----:B------:R-:W-:Y:S02]  /*41e0*/  LEA.HI.X.SX32 R61, R17, R18, 0x2, P5 ;  /* 0x00000012113d7211 */ /* 0x000fe400028f16ff */
[C---:B------:R-:W-:Y:S02]  /*41f0*/  LEA R88, P5, R14.reuse, R56, 0x2 ;  /* 0x000000380e587211 */ /* 0x040fe400078a10ff */
[----:B------:R-:W-:Y:S02]  /*4200*/  LEA.HI.X.SX32 R207, R63, R18, 0x2, P4 ;  /* 0x000000123fcf7211 */ /* 0x000fe400020f16ff */
[----:B------:R-:W-:Y:S02]  /*4210*/  LEA R86, P4, R13, R56, 0x2 ;  /* 0x000000380d567211 */ /* 0x000fe400078810ff */
        /* <DEDUP_REMOVED lines=9> */
[----:B------:R-:W-:Y:S02]  /*42b0*/  LEA.HI R20, R249, 0x1e, RZ, 0x1a ;  /* 0x0000001ef9147811 */ /* 0x000fe400078fd0ff */
[----:B------:R-:W-:Y:S02]  /*42c0*/  LEA R76, P5, R3, R56, 0x2 ;  /* 0x00000038034c7211 */ /* 0x000fe400078a10ff */
[----:B------:R-:W-:Y:S01]  /*42d0*/  LEA.HI.X.SX32 R79, R9, R18, 0x2, P4 ;  /* 0x00000012094f7211 */ /* 0x000fe200020f16ff */
[----:B------:R-:W-:Y:S01]  /*42e0*/  IMAD R252, R20, UR20, RZ ;  /* 0x0000001414fc7c24 */ /* 0x000fe2000f8e02ff */
[----:B------:R-:W-:Y:S02]  /*42f0*/  LEA R74, P4, R8, R56, 0x2 ;  /* 0x00000038084a7211 */ /* 0x000fe400078810ff */
[----:B------:R-:W-:-:S02]  /*4300*/  LEA.HI.X.SX32 R77, R3, R18, 0x2, P5 ;  /* 0x00000012034d7211 */ /* 0x000fc400028f16ff */
[----:B------:R-:W-:Y:S02]  /*4310*/  LEA R72, P5, R7, R56, 0x2 ;  /* 0x0000003807487211 */ /* 0x000fe400078a10ff */
[----:B------:R-:W-:Y:S02]  /*4320*/  LEA.HI.X.SX32 R75, R8, R18, 0x2, P4 ;  /* 0x00000012084b7211 */ /* 0x000fe400020f16ff */
[----:B------:R-:W-:Y:S02]  /*4330*/  LOP3.LUT R249, R249, 0x7f, RZ, 0xc0, !PT ;  /* 0x0000007ff9f97812 */ /* 0x000fe400078ec0ff */
[----:B------:R-:W-:Y:S02]  /*4340*/  LEA R70, P4, R5, R56, 0x2 ;  /* 0x0000003805467211 */ /* 0x000fe400078810ff */
[----:B------:R-:W-:Y:S02]  /*4350*/  LEA.HI.X.SX32 R73, R7, R18, 0x2, P5 ;  /* 0x0000001207497211 */ /* 0x000fe400028f16ff */
[----:B------:R-:W-:-:S02]  /*4360*/  ISETP.NE.U32.AND P5, PT, R249, RZ, PT ;  /* 0x000000fff900720c */ /* 0x000fc40003fa5070 */
[----:B------:R-:W-:Y:S02]  /*4370*/  LEA.HI.X.SX32 R71, R5, R18, 0x2, P4 ;  /* 0x0000001205477211 */ /* 0x000fe400020f16ff */
[----:B------:R-:W-:Y:S02]  /*4380*/  LEA R56, P6, R252, R56, 0x2 ;  /* 0x00000038fc387211 */ /* 0x000fe400078c10ff */
[C---:B------:R-:W-:Y:S02]  /*4390*/  LOP3.LUT R17, R0.reuse, 0x8, RZ, 0xfc, !PT ;  /* 0x0000000800117812 */ /* 0x040fe400078efcff */
[C---:B------:R-:W-:Y:S02]  /*43a0*/  LOP3.LUT R16, R0.reuse, 0xa, RZ, 0xfc, !PT ;  /* 0x0000000a00107812 */ /* 0x040fe400078efcff */
[----:B------:R-:W-:Y:S01]  /*43b0*/  LOP3.LUT R15, R0, 0xc, RZ, 0xfc, !PT ;  /* 0x0000000c000f7812 */ /* 0x000fe200078efcff */
[----:B-1----:R-:W-:Y:S06]  /*43c0*/  BRA.U UP0, `(.L_x_5) ;  /* 0x0000000100187547 */ /* 0x002fec000b800000 */
[----:B------:R-:W-:Y:S01]  /*43d0*/  ELECT P4, URZ, PT ;  /* 0x0000000000ff782f */ /* 0x000fe20003880000 */
[----:B------:R-:W-:Y:S01]  /*43e0*/  IMAD.MOV.U32 R3, RZ, RZ, 0x1 ;  /* 0x00000001ff037424 */ /* 0x000fe200078e00ff */
[----:B------:R-:W-:Y:S01]  /*43f0*/  UMOV UR5, 0x40 ;  /* 0x0000004000057882 */ /* 0x000fe20000000000 */
[----:B------:R-:W-:Y:S01]  /*4400*/  UVIRTCOUNT.DEALLOC.SMPOOL 0x80 ;  /* 0x000000800000784c */ /* 0x000fe20000000000 */
[----:B------:R-:W-:-:S09]  /*4410*/  ULEA UR5, UR4, UR5, 0x18 ;  /* 0x0000000504057291 */ /* 0x000fd2000f8ec0ff */
[----:B------:R1:W-:Y:S03]  /*4420*/  @P4 STS.U8 [UR5], R3 ;  /* 0x00000003ff004988 */ /* 0x0003e60008000005 */
.L_x_5:
[----:B------:R-:W-:Y:S01]  /*4430*/  UIADD3 UR11, UPT, UPT, UR31, UR11, URZ ;  /* 0x0000000b1f0b7290 */ /* 0x000fe2000fffe0ff */
[----:B------:R-:W-:Y:S01]  /*4440*/  LEA.HI.X.SX32 R57, R252, R18, 0x2, P6 ;  /* 0x00000012fc397211 */ /* 0x000fe200030f16ff */
[----:B------:R-:W-:Y:S01]  /*4450*/  VOTEU.ALL UP1, P5 ;  /* 0x0000000000ff7886 */ /* 0x000fe20002820000 */
[----:B------:R-:W-:Y:S01]  /*4460*/  LEA R24, P6, R248, R46, 0x2 ;  /* 0x0000002ef8187211 */ /* 0x000fe200078c10ff */
[----:B------:R-:W-:Y:S01]  /*4470*/  VOTEU.ALL UP2, P5 ;  /* 0x0000000000ff7886 */ /* 0x000fe20002840000 */
[----:B------:R-:W-:Y:S01]  /*4480*/  ISETP.GE.AND P4, PT, R17, UR13, PT ;  /* 0x0000000d11007c0c */ /* 0x000fe2000bf86270 */
[----:B------:R-:W-:Y:S01]  /*4490*/  VIADD R17, R2, UR10 ;  /* 0x0000000a02117c36 */ /* 0x000fe20008000000 */
[----:B------:R-:W-:-:S04]  /*44a0*/  @!UP1 UIADD3 UR14, UPT, UPT, -UR6, 0x100000, URZ ;  /* 0x00100000060e9890 */ /* 0x000fc8000fffe1ff */
[----:B------:R-:W-:Y:S02]  /*44b0*/  @!UP1 USHF.L.U32 UR15, UR14, 0xb, URZ ;  /* 0x0000000b0e0f9899 */ /* 0x000fe400080006ff */
[----:B------:R-:W-:Y:S02]  /*44c0*/  @!UP1 USHF.L.U32 UR14, UR14, 0x1, URZ ;  /* 0x000000010e0e9899 */ /* 0x000fe400080006ff */
[----:B------:R-:W-:Y:S01]  /*44d0*/  USHF.L.U32 UR9, UR21, 0x5, URZ ;  /* 0x0000000515097899 */ /* 0x000fe200080006ff */
[----:B------:R-:W-:Y:S01]  /*44e0*/  STTM.16dp32bit_t0_t15.x128 tmem[UR11], RZ ;  /* 0x000000ff000079ed */ /* 0x000fe20008b8000b */
[----:B------:R-:W-:Y:S01]  /*44f0*/  STTM.16dp32bit_t16_t31.x128 tmem[UR11+0x80], RZ ;  /* 0x000080ff000079ed */ /* 0x000fe20008ba000b */
[----:B------:R-:W2:Y:S01]  /*4500*/  FENCE.VIEW.ASYNC.T ;  /* 0x00000000000073c6 */ /* 0x000ea20000000200 */
[----:B------:R-:W-:-:S04]  /*4510*/  @!UP1 UIADD3 UR4, UPT, UPT, -UR6, 0x100000, URZ ;  /* 0x0010000006049890 */ /* 0x000fc8000fffe1ff */
[----:B------:R-:W-:Y:S02]  /*4520*/  @!UP1 USHF.L.U32 UR5, UR4, 0xb, URZ ;  /* 0x0000000b04059899 */ /* 0x000fe400080006ff */
[----:B------:R-:W-:Y:S01]  /*4530*/  @!UP1 USHF.L.U32 UR4, UR4, 0x1, URZ ;  /* 0x0000000104049899 */ /* 0x000fe200080006ff */
[----:B--2---:R-:W-:Y:S01]  /*4540*/  BAR.SYNC.DEFER_BLOCKING 0x0 ;  /* 0x0000000000007b1d */ /* 0x004fe20000010000 */
[----:B------:R-:W-:Y:S01]  /*4550*/  LEA.HI.X.SX32 R25, R248, R47, 0x2, P6 ;  /* 0x0000002ff8197211 */ /* 0x000fe200030f16ff */
[----:B------:R-:W-:Y:S01]  /*4560*/  IMAD R246, R246, UR7, RZ ;  /* 0x00000007f6f67c24 */ /* 0x000fe2000f8e02ff */
[----:B------:R-:W-:Y:S01]  /*4570*/  ISETP.GE.AND P6, PT, R16, UR13, PT ;  /* 0x0000000d10007c0c */ /* 0x000fe2000bfc6270 */
[----:B------:R-:W-:Y:S01]  /*4580*/  IMAD R244, R244, UR7, RZ ;  /* 0x00000007f4f47c24 */ /* 0x000fe2000f8e02ff */
[----:B-1----:R-:W-:Y:S01]  /*4590*/  SEL R3, R26, RZ, !P4 ;  /* 0x000000ff1a037207 */ /* 0x002fe20006000000 */
[----:B------:R-:W-:Y:S01]  /*45a0*/  VOTEU.ALL UP1, P5 ;  /* 0x0000000000ff7886 */ /* 0x000fe20002820000 */
[----:B------:R-:W-:Y:S01]  /*45b0*/  ISETP.GE.AND P4, PT, R15, UR13, PT ;  /* 0x0000000d0f007c0c */ /* 0x000fe2000bf86270 */
[----:B------:R-:W-:Y:S01]  /*45c0*/  IMAD R242, R242, UR7, RZ ;  /* 0x00000007f2f27c24 */ /* 0x000fe2000f8e02ff */
[----:B------:R-:W-:Y:S01]  /*45d0*/  SEL R15, R26, RZ, !P6 ;  /* 0x000000ff1a0f7207 */ /* 0x000fe20007000000 */
[----:B------:R-:W-:Y:S01]  /*45e0*/  IMAD.U32 R205, RZ, RZ, UR9 ;  /* 0x00000009ffcd7e24 */ /* 0x000fe2000f8e00ff */
[----:B------:R-:W-:Y:S01]  /*45f0*/  ISETP.GE.AND P6, PT, R58, UR13, PT ;  /* 0x0000000d3a007c0c */ /* 0x000fe2000bfc6270 */
[----:B------:R-:W-:Y:S01]  /*4600*/  IMAD R240, R240, UR7, RZ ;  /* 0x00000007f0f07c24 */ /* 0x000fe2000f8e02ff */
[----:B------:R-:W-:Y:S01]  /*4610*/  LOP3.LUT R16, R2, 0x10, RZ, 0x3c, !PT ;  /* 0x0000001002107812 */ /* 0x000fe200078e3cff */
[----:B------:R-:W-:Y:S01]  /*4620*/  IMAD.WIDE R204, R205, 0x4, R24 ;  /* 0x00000004cdcc7825 */ /* 0x000fe200078e0218 */
[C---:B------:R-:W-:Y:S01]  /*4630*/  LOP3.LUT R19, R0.reuse, 0x10, RZ, 0xfc, !PT ;  /* 0x0000001000137812 */ /* 0x040fe200078efcff */
[----:B------:R-:W-:Y:S01]  /*4640*/  USHF.L.U32 UR16, UR20, 0x5, URZ ;  /* 0x0000000514107899 */ /* 0x000fe200080006ff */
[----:B------:R-:W-:Y:S01]  /*4650*/  LOP3.LUT R18, R0, 0x16, RZ, 0xfc, !PT ;  /* 0x0000001600127812 */ /* 0x000fe200078efcff */
[----:B------:R-:W-:Y:S01]  /*4660*/  IMAD.U32 R203, RZ, RZ, UR9 ;  /* 0x00000009ffcb7e24 */ /* 0x000fe2000f8e00ff */
[----:B------:R-:W-:Y:S01]  /*4670*/  LOP3.LUT R21, R2, 0x60, RZ, 0x3c, !PT ;  /* 0x0000006002157812 */ /* 0x000fe200078e3cff */
[----:B------:R-:W-:Y:S01]  /*4680*/  IMAD R238, R238, UR7, RZ ;  /* 0x00000007eeee7c24 */ /* 0x000fe2000f8e02ff */
[----:B------:R-:W-:Y:S01]  /*4690*/  LOP3.LUT R22, R2, 0x70, RZ, 0x3c, !PT ;  /* 0x0000007002167812 */ /* 0x000fe200078e3cff */
[----:B------:R-:W-:Y:S01]  /*46a0*/  IMAD.U32 R201, RZ, RZ, UR9 ;  /* 0x00000009ffc97e24 */ /* 0x000fe2000f8e00ff */
[----:B------:R-:W-:Y:S01]  /*46b0*/  USHF.R.S32.HI UR18, URZ, 0x1f, UR16 ;  /* 0x0000001fff127899 */ /* 0x000fe20008011410 */
[----:B------:R-:W1:Y:S02]  /*46c0*/  FENCE.VIEW.ASYNC.S ;  /* 0x00000000000073c6 */ /* 0x000e640000000000 */
[----:B-1----:R-:W1:Y:S02]  /*46d0*/  @!UP1 SYNCS.EXCH.64 URZ, [UR12], UR14 ;  /* 0x0000000e0cff95b2 */ /* 0x002e640008000100 */
[----:B-1----:R-:W-:Y:S01]  /*46e0*/  BAR.SYNC.DEFER_BLOCKING 0x0 ;  /* 0x0000000000007b1d */ /* 0x002fe20000010000 */
[----:B------:R-:W-:Y:S01]  /*46f0*/  VIADD R21, R21, UR10 ;  /* 0x0000000a15157c36 */ /* 0x000fe20008000000 */
[----:B------:R-:W-:Y:S01]  /*4700*/  UISETP.GT.AND UP1, UPT, UR8, 0x3f, UPT ;  /* 0x0000003f0800788c */ /* 0x000fe2000bf24270 */
[----:B------:R-:W-:Y:S01]  /*4710*/  VIADD R22, R22, UR10 ;  /* 0x0000000a16167c36 */ /* 0x000fe20008000000 */
[----:B------:R-:W-:Y:S01]  /*4720*/  USHF.L.U32 UR32, UR16, 0x2, URZ ;  /* 0x0000000210207899 */ /* 0x000fe200080006ff */
[----:B------:R-:W-:Y:S01]  /*4730*/  IMAD R236, R236, UR7, RZ ;  /* 0x00000007ecec7c24 */ /* 0x000fe2000f8e02ff */
[----:B------:R-:W-:Y:S01]  /*4740*/  USHF.L.U64.HI UR33, UR16, 0x2, UR18 ;  /* 0x0000000210217899 */ /* 0x000fe20008010212 */
[----:B------:R-:W-:Y:S01]  /*4750*/  IMAD.U32 R199, RZ, RZ, UR9 ;  /* 0x00000009ffc77e24 */ /* 0x000fe2000f8e00ff */
[----:B------:R-:W-:Y:S01]  /*4760*/  UIADD3 UR17, UPT, UPT, UR13, -0x40, URZ ;  /* 0xffffffc00d117890 */ /* 0x000fe2000fffe0ff */
[----:B------:R-:W-:Y:S01]  /*4770*/  IMAD R234, R234, UR7, RZ ;  /* 0x00000007eaea7c24 */ /* 0x000fe2000f8e02ff */
[----:B------:R-:W-:Y:S01]  /*4780*/  UISETP.GT.AND UP3, UPT, UR8, 0x5f, UPT ;  /* 0x0000005f0800788c */ /* 0x000fe2000bf64270 */
[----:B------:R-:W-:-:S02]  /*4790*/  IMAD.U32 R197, RZ, RZ, UR9 ;  /* 0x00000009ffc57e24 */ /* 0x000fc4000f8e00ff */
[----:B------:R-:W-:Y:S02]  /*47a0*/  IMAD R232, R232, UR7, RZ ;  /* 0x00000007e8e87c24 */ /* 0x000fe4000f8e02ff */
[----:B------:R-:W-:Y:S02]  /*47b0*/  IMAD.U32 R195, RZ, RZ, UR9 ;  /* 0x00000009ffc37e24 */ /* 0x000fe4000f8e00ff */
[----:B------:R-:W-:Y:S02]  /*47c0*/  IMAD R230, R230, UR7, RZ ;  /* 0x00000007e6e67c24 */ /* 0x000fe4000f8e02ff */
[----:B------:R-:W-:Y:S02]  /*47d0*/  IMAD.U32 R193, RZ, RZ, UR9 ;  /* 0x00000009ffc17e24 */ /* 0x000fe4000f8e00ff */
[----:B------:R-:W-:Y:S02]  /*47e0*/  IMAD R228, R228, UR7, RZ ;  /* 0x00000007e4e47c24 */ /* 0x000fe4000f8e02ff */
[----:B------:R-:W-:Y:S01]  /*47f0*/  IMAD.U32 R191, RZ, RZ, UR9 ;  /* 0x00000009ffbf7e24 */ /* 0x000fe2000f8e00ff */
[----:B------:R1:W2:Y:S02]  /*4800*/  @!UP2 SYNCS.EXCH.64 URZ, [UR10+0x1e008], UR4 ;  /* 0x01e008040affa5b2 */ /* 0x0002a40008000100 */
[----:B------:R-:W-:Y:S01]  /*4810*/  @!PT LDS RZ, [RZ] ;  /* 0x00000000fffff984 */ /* 0x000fe20000000800 */
[----:B------:R-:W-:Y:S01]  /*4820*/  @!PT LDS RZ, [RZ] ;  /* 0x00000000fffff984 */ /* 0x000fe20000000800 */
[----:B------:R-:W-:Y:S01]  /*4830*/  @!PT LDS RZ, [RZ] ;  /* 0x00000000fffff984 */ /* 0x000fe20000000800 */
[----:B--2---:R-:W-:Y:S01]  /*4840*/  LDGSTS.E [R17+0x18000], desc[UR24][R206.64], P2 ;  /* 0x18000000ce117fae */ /* 0x004fe200091a1018 */
[----:B------:R-:W-:Y:S01]  /*4850*/  ISETP.NE.U32.AND P2, PT, R3, RZ, PT ;  /* 0x000000ff0300720c */ /* 0x000fe20003f45070 */
[----:B------:R-:W-:Y:S01]  /*4860*/  IMAD R226, R226, UR7, RZ ;  /* 0x00000007e2e27c24 */ /* 0x000fe2000f8e02ff */
[C---:B------:R-:W-:Y:S01]  /*4870*/  SEL R3, R26.reuse, RZ, !P4 ;  /* 0x000000ff1a037207 */ /* 0x040fe20006000000 */
[----:B------:R2:W-:Y:S01]  /*4880*/  LDGSTS.E [R17+0x18008], desc[UR24][R88.64], P1 ;  /* 0x1800800058117fae */ /* 0x0005e200089a1018 */
[----:B------:R-:W-:Y:S01]  /*4890*/  ISETP.NE.U32.AND P4, PT, R15, RZ, PT ;  /* 0x000000ff0f00720c */ /* 0x000fe20003f85070 */
[----:B------:R-:W-:Y:S01]  /*48a0*/  IMAD.U32 R189, RZ, RZ, UR9 ;  /* 0x00000009ffbd7e24 */ /* 0x000fe2000f8e00ff */
[----:B------:R-:W-:Y:S01]  /*48b0*/  SEL R15, R26, RZ, !P6 ;  /* 0x000000ff1a0f7207 */ /* 0x000fe20007000000 */
[----:B------:R-:W-:Y:S01]  /*48c0*/  IMAD R224, R224, UR7, RZ ;  /* 0x00000007e0e07c24 */ /* 0x000fe2000f8e02ff */
[----:B------:R-:W-:Y:S01]  /*48d0*/  ISETP.NE.U32.AND P1, PT, R3, RZ, PT ;  /* 0x000000ff0300720c */ /* 0x000fe20003f25070 */
[----:B------:R-:W-:Y:S01]  /*48e0*/  IMAD.U32 R183, RZ, RZ, UR9 ;  /* 0x00000009ffb77e24 */ /* 0x000fe2000f8e00ff */
[----:B------:R-:W-:Y:S01]  /*48f0*/  ISETP.NE.U32.AND P6, PT, R15, RZ, PT ;  /* 0x000000ff0f00720c */ /* 0x000fe20003fc5070 */
[----:B------:R-:W-:Y:S01]  /*4900*/  VIADD R15, R16, UR10 ;  /* 0x0000000a100f7c36 */ /* 0x000fe20008000000 */
[----:B------:R-:W-:Y:S01]  /*4910*/  LOP3.LUT R16, R0, 0x12, RZ, 0xfc, !PT ;  /* 0x0000001200107812 */ /* 0x000fe200078efcff */
[----:B-1----:R-:W-:Y:S01]  /*4920*/  USHF.R.U32.HI UR4, URZ, 0x1, UR29 ;  /* 0x00000001ff047899 */ /* 0x002fe2000801161d */
[----:B------:R-:W-:Y:S01]  /*4930*/  LOP3.LUT R3, R2, 0x20, RZ, 0x3c, !PT ;  /* 0x0000002002037812 */ /* 0x000fe200078e3cff */
[----:B------:R-:W-:Y:S01]  /*4940*/  IMAD R222, R222, UR7, RZ ;  /* 0x00000007dede7c24 */ /* 0x000fe2000f8e02ff */
[----:B------:R-:W-:Y:S01]  /*4950*/  LDGSTS.E [R15+0x18000], desc[UR24][R86.64], P0 ;  /* 0x18000000560f7fae */ /* 0x000fe200081a1018 */
[----:B------:R-:W-:Y:S01]  /*4960*/  ISETP.GE.AND P0, PT, R19, UR13, PT ;  /* 0x0000000d13007c0c */ /* 0x000fe2000bf06270 */
[----:B------:R-:W-:Y:S01]  /*4970*/  IMAD.U32 R181, RZ, RZ, UR9 ;  /* 0x00000009ffb57e24 */ /* 0x000fe2000f8e00ff */
[----:B--2---:R-:W-:Y:S01]  /*4980*/  LOP3.LUT R17, R0, 0x14, RZ, 0xfc, !PT ;  /* 0x0000001400117812 */ /* 0x004fe200078efcff */
[----:B------:R-:W-:Y:S01]  /*4990*/  LDGSTS.E [R15+0x18008], desc[UR24][R84.64], P3 ;  /* 0x18008000540f7fae */ /* 0x000fe200099a1018 */
[----:B------:R-:W-:Y:S01]  /*49a0*/  ISETP.GE.AND P3, PT, R16, UR13, PT ;  /* 0x0000000d10007c0c */ /* 0x000fe2000bf66270 */
[----:B------:R-:W-:Y:S01]  /*49b0*/  VIADD R16, R3, UR10 ;  /* 0x0000000a03107c36 */ /* 0x000fe20008000000 */
[----:B------:R-:W-:Y:S01]  /*49c0*/  SEL R3, R26, RZ, !P0 ;  /* 0x000000ff1a037207 */ /* 0x000fe20004000000 */
[----:B------:R-:W-:Y:S01]  /*49d0*/  IMAD R220, R220, UR7, RZ ;  /* 0x00000007dcdc7c24 */ /* 0x000fe2000f8e02ff */
[----:B------:R-:W-:Y:S01]  /*49e0*/  ISETP.GE.AND P0, PT, R17, UR13, PT ;  /* 0x0000000d11007c0c */ /* 0x000fe2000bf06270 */
[----:B------:R-:W-:Y:S01]  /*49f0*/  IMAD.U32 R179, RZ, RZ, UR9 ;  /* 0x00000009ffb37e24 */ /* 0x000fe2000f8e00ff */
[----:B------:R-:W-:Y:S01]  /*4a00*/  SEL R17, R26, RZ, !P3 ;  /* 0x000000ff1a117207 */ /* 0x000fe20005800000 */
[----:B------:R-:W-:Y:S01]  /*4a10*/  LDGSTS.E [R16+0x18000], desc[UR24][R82.64], P2 ;  /* 0x1800000052107fae */ /* 0x000fe200091a1018 */
[----:B------:R-:W-:Y:S01]  /*4a20*/  ISETP.GE.AND P3, PT, R18, UR13, PT ;  /* 0x0000000d12007c0c */ /* 0x000fe2000bf66270 */
[----:B------:R-:W-:Y:S01]  /*4a30*/  IMAD R218, R218, UR7, RZ ;  /* 0x00000007dada7c24 */ /* 0x000fe2000f8e02ff */
[----:B------:R-:W-:Y:S01]  /*4a40*/  ISETP.NE.U32.AND P2, PT, R3, RZ, PT ;  /* 0x000000ff0300720c */ /* 0x000fe20003f45070 */
[----:B------:R-:W-:Y:S01]  /*4a50*/  LDGSTS.E [R16+0x18008], desc[UR24][R80.64], P4 ;  /* 0x1800800050107fae */ /* 0x000fe2000a1a1018 */
[----:B------:R-:W-:Y:S01]  /*4a60*/  SEL R3, R26, RZ, !P0 ;  /* 0x000000ff1a037207 */ /* 0x000fe20004000000 */
[----:B------:R-:W-:Y:S01]  /*4a70*/  IMAD.U32 R177, RZ, RZ, UR9 ;  /* 0x00000009ffb17e24 */ /* 0x000fe2000f8e00ff */
[----:B------:R-:W-:Y:S01]  /*4a80*/  ISETP.NE.U32.AND P0, PT, R17, RZ, PT ;  /* 0x000000ff1100720c */ /* 0x000fe20003f05070 */
[----:B------:R-:W-:Y:S01]  /*4a90*/  IMAD R212, R212, UR7, RZ ;  /* 0x00000007d4d47c24 */ /* 0x000fe2000f8e02ff */
[----:B------:R-:W-:Y:S01]  /*4aa0*/  LOP3.LUT R18, R2, 0x30, RZ, 0x3c, !PT ;  /* 0x0000003002127812 */ /* 0x000fe200078e3cff */
        /* <DEDUP_REMOVED lines=8> */
[----:B------:R-:W-:Y:S01]  /*4b30*/  IMAD R208, R208, UR7, RZ ;  /* 0x00000007d0d07c24 */ /* 0x000fe2000f8e02ff */
[----:B------:R-:W-:Y:S01]  /*4b40*/  LOP3.LUT R18, R0, 0x1a, RZ, 0xfc, !PT ;  /* 0x0000001a00127812 */ /* 0x000fe200078efcff */
[----:B------:R-:W-:Y:S01]  /*4b50*/  IMAD.U32 R171, RZ, RZ, UR9 ;  /* 0x00000009ffab7e24 */ /* 0x000fe2000f8e00ff */
[----:B------:R-:W-:Y:S01]  /*4b60*/  LDGSTS.E [R17+0x18000], desc[UR24][R78.64], P1 ;  /* 0x180000004e117fae */ /* 0x000fe200089a1018 */
[----:B------:R-:W-:Y:S01]  /*4b70*/  ISETP.GE.AND P1, PT, R3, UR13, PT ;  /* 0x0000000d03007c0c */ /* 0x000fe2000bf26270 */
[----:B------:R-:W-:Y:S01]  /*4b80*/  IMAD R23, R23, UR7, RZ ;  /* 0x0000000717177c24 */ /* 0x000fe2000f8e02ff */
[----:B------:R-:W-:Y:S01]  /*4b90*/  LOP3.LUT R3, R2, 0x40, RZ, 0x3c, !PT ;  /* 0x0000004002037812 */ /* 0x000fe200078e3cff */
[----:B------:R-:W-:Y:S01]  /*4ba0*/  LDGSTS.E [R17+0x18008], desc[UR24][R76.64], P6 ;  /* 0x180080004c117fae */ /* 0x000fe2000b1a1018 */
[----:B------:R-:W-:Y:S01]  /*4bb0*/  LOP3.LUT R19, R0, 0x1c, RZ, 0xfc, !PT ;  /* 0x0000001c00137812 */ /* 0x000fe200078efcff */
[----:B------:R-:W-:Y:S01]  /*4bc0*/  IMAD.U32 R165, RZ, RZ, UR9 ;  /* 0x00000009ffa57e24 */ /* 0x000fe2000f8e00ff */
[----:B------:R-:W-:Y:S01]  /*4bd0*/  ISETP.GE.AND P6, PT, R18, UR13, PT ;  /* 0x0000000d12007c0c */ /* 0x000fe2000bfc6270 */
[----:B------:R-:W-:Y:S01]  /*4be0*/  VIADD R18, R3, UR10 ;  /* 0x0000000a03127c36 */ /* 0x000fe20008000000 */
[C---:B------:R-:W-:Y:S01]  /*4bf0*/  SEL R3, R26.reuse, RZ, !P1 ;  /* 0x000000ff1a037207 */ /* 0x040fe20004800000 */
[----:B------:R-:W-:Y:S01]  /*4c00*/  IMAD.U32 R167, RZ, RZ, UR9 ;  /* 0x00000009ffa77e24 */ /* 0x000fe2000f8e00ff */
[----:B------:R-:W-:Y:S01]  /*4c10*/  ISETP.GE.AND P1, PT, R19, UR13, PT ;  /* 0x0000000d13007c0c */ /* 0x000fe2000bf26270 */
[----:B------:R-:W-:Y:S01]  /*4c20*/  IMAD.U32 R187, RZ, RZ, UR9 ;  /* 0x00000009ffbb7e24 */ /* 0x000fe2000f8e00ff */
[C---:B------:R-:W-:Y:S01]  /*4c30*/  SEL R19, R26.reuse, RZ, !P6 ;  /* 0x000000ff1a137207 */ /* 0x040fe20007000000 */
[----:B------:R-:W-:Y:S01]  /*4c40*/  LDGSTS.E [R18+0x18000], desc[UR24][R74.64], P2 ;  /* 0x180000004a127fae */ /* 0x000fe200091a1018 */
[----:B------:R-:W-:Y:S01]  /*4c50*/  ISETP.NE.U32.AND P2, PT, R3, RZ, PT ;  /* 0x000000ff0300720c */ /* 0x000fe20003f45070 */
[----:B------:R-:W-:Y:S01]  /*4c60*/  IMAD.U32 R169, RZ, RZ, UR9 ;  /* 0x00000009ffa97e24 */ /* 0x000fe2000f8e00ff */
[----:B------:R-:W-:Y:S01]  /*4c70*/  ISETP.NE.U32.AND P6, PT, R19, RZ, PT ;  /* 0x000000ff1300720c */ /* 0x000fe20003fc5070 */
[----:B------:R-:W-:Y:S01]  /*4c80*/  LDGSTS.E [R18+0x18008], desc[UR24][R72.64], P0 ;  /* 0x1800800048127fae */ /* 0x000fe200081a1018 */
[----:B------:R-:W-:Y:S01]  /*4c90*/  SEL R3, R26, RZ, !P1 ;  /* 0x000000ff1a037207 */ /* 0x000fe20004800000 */
[----:B------:R-:W-:Y:S01]  /*4ca0*/  IMAD R247, R247, UR7, RZ ;  /* 0x00000007f7f77c24 */ /* 0x000fe2000f8e02ff */
[----:B------:R-:W-:Y:S01]  /*4cb0*/  ISETP.GE.AND P0, PT, R20, UR13, PT ;  /* 0x0000000d14007c0c */ /* 0x000fe2000bf06270 */
[----:B------:R-:W-:Y:S01]  /*4cc0*/  IMAD.SHL.U32 R20, R249, 0x4, RZ ;  /* 0x00000004f9147824 */ /* 0x000fe200078e00ff */
[----:B------:R-:W-:Y:S01]  /*4cd0*/  LOP3.LUT R19, R2, 0x50, RZ, 0x3c, !PT ;  /* 0x0000005002137812 */ /* 0x000fe200078e3cff */
[----:B------:R-:W-:Y:S01]  /*4ce0*/  IMAD R32, R32, UR7, RZ ;  /* 0x0000000720207c24 */ /* 0x000fe2000f8e02ff */
[----:B------:R-:W-:Y:S01]  /*4cf0*/  ISETP.NE.U32.AND P1, PT, R3, RZ, PT ;  /* 0x000000ff0300720c */ /* 0x000fe20003f25070 */
[----:B------:R-:W-:Y:S01]  /*4d00*/  IMAD R33, R33, UR7, RZ ;  /* 0x0000000721217c24 */ /* 0x000fe2000f8e02ff */
[----:B------:R-:W-:Y:S01]  /*4d10*/  SEL R3, R26, RZ, !P0 ;  /* 0x000000ff1a037207 */ /* 0x000fe20004000000 */
[----:B------:R-:W-:Y:S01]  /*4d20*/  VIADD R19, R19, UR10 ;  /* 0x0000000a13137c36 */ /* 0x000fe20008000000 */
[----:B------:R-:W-:Y:S01]  /*4d30*/  ISETP.GE.AND P0, PT, R52, UR13, PT ;  /* 0x0000000d34007c0c */ /* 0x000fe2000bf06270 */
[----:B------:R-:W-:Y:S01]  /*4d40*/  IMAD R34, R34, UR7, RZ ;  /* 0x0000000722227c24 */ /* 0x000fe2000f8e02ff */
[----:B------:R-:W-:Y:S01]  /*4d50*/  LOP3.LUT R249, R0, 0x2, RZ, 0xfc, !PT ;  /* 0x0000000200f97812 */ /* 0x000fe200078efcff */
[----:B------:R-:W-:Y:S01]  /*4d60*/  IMAD R35, R35, UR7, RZ ;  /* 0x0000000723237c24 */ /* 0x000fe2000f8e02ff */
[----:B------:R-:W-:Y:S01]  /*4d70*/  SEL R26, R26, RZ, !P0 ;  /* 0x000000ff1a1a7207 */ /* 0x000fe20004000000 */
[----:B------:R-:W-:Y:S01]  /*4d80*/  LDGSTS.E [R19+0x18000], desc[UR24][R70.64], P4 ;  /* 0x1800000046137fae */ /* 0x000fe2000a1a1018 */
[----:B------:R-:W-:Y:S01]  /*4d90*/  ISETP.NE.U32.AND P4, PT, R3, RZ, PT ;  /* 0x000000ff0300720c */ /* 0x000fe20003f85070 */
[----:B------:R-:W-:Y:S01]  /*4da0*/  IMAD R36, R36, UR7, RZ ;  /* 0x0000000724247c24 */ /* 0x000fe2000f8e02ff */
[----:B------:R-:W-:Y:S01]  /*4db0*/  ISETP.NE.U32.AND P0, PT, R26, RZ, PT ;  /* 0x000000ff1a00720c */ /* 0x000fe20003f05070 */
[----:B------:R-:W-:Y:S01]  /*4dc0*/  LDGSTS.E [R19+0x18008], desc[UR24][R68.64], P3 ;  /* 0x1800800044137fae */ /* 0x000fe200099a1018 */
[----:B------:R-:W-:Y:S01]  /*4dd0*/  LOP3.LUT R3, R20, UR4, RZ, 0x3c, !PT ;  /* 0x0000000414037c12 */ /* 0x000fe2000f8e3cff */
[----:B------:R-:W-:Y:S01]  /*4de0*/  IMAD R245, R245, UR7, RZ ;  /* 0x00000007f5f57c24 */ /* 0x000fe2000f8e02ff */
[CC--:B------:R-:W-:Y:S01]  /*4df0*/  LEA R30, P3, R246.reuse, R46.reuse, 0x2 ;  /* 0x0000002ef61e7211 */ /* 0x0c0fe200078610ff */
[----:B------:R-:W-:Y:S01]  /*4e00*/  LDGSTS.E [R21+0x18000], desc[UR24][R66.64], P2 ;  /* 0x1800000042157fae */ /* 0x000fe200091a1018 */
[C---:B------:R-:W-:Y:S01]  /*4e10*/  LOP3.LUT R172, R3.reuse, 0x40, RZ, 0x3c, !PT ;  /* 0x0000004003ac7812 */ /* 0x040fe200078e3cff */
[----:B------:R-:W-:Y:S01]  /*4e20*/  VIADD R20, R3, UR10 ;  /* 0x0000000a03147c36 */ /* 0x000fe20008000000 */
[----:B------:R-:W-:Y:S01]  /*4e30*/  LEA.HI.X.SX32 R31, R246, R47, 0x2, P3 ;  /* 0x0000002ff61f7211 */ /* 0x000fe200018f16ff */
[----:B------:R-:W-:Y:S01]  /*4e40*/  LDGSTS.E [R21+0x18008], desc[UR24][R64.64], P6 ;  /* 0x1800800040157fae */ /* 0x000fe2000b1a1018 */
[----:B------:R-:W-:Y:S01]  /*4e50*/  IMAD.U32 R163, RZ, RZ, UR9 ;  /* 0x00000009ffa37e24 */ /* 0x000fe2000f8e00ff */
[----:B------:R-:W-:Y:S01]  /*4e60*/  UIADD3 UR4, UPT, UPT, UR13, -0x20, URZ ;  /* 0xffffffe00d047890 */ /* 0x000fe2000fffe0ff */
[----:B------:R-:W-:Y:S01]  /*4e70*/  IMAD R243, R243, UR7, RZ ;  /* 0x00000007f3f37c24 */ /* 0x000fe2000f8e02ff */
[----:B------:R-:W-:Y:S01]  /*4e80*/  LDGSTS.E [R22+0x18000], desc[UR24][R60.64], P1 ;  /* 0x180000003c167fae */ /* 0x000fe200089a1018 */
[----:B------:R-:W-:Y:S01]  /*4e90*/  LEA R28, P1, R244, R46, 0x2 ;  /* 0x0000002ef41c7211 */ /* 0x000fe200078210ff */
[----:B------:R-:W-:-:S02]  /*4ea0*/  IMAD.WIDE R202, R203, 0x4, R30 ;  /* 0x00000004cbca7825 */ /* 0x000fc400078e021e */
[----:B------:R-:W-:Y:S01]  /*4eb0*/  LDGSTS.E [R22+0x18008], desc[UR24][R56.64], P4 ;  /* 0x1800800038167fae */ /* 0x000fe2000a1a1018 */
[-C--:B------:R-:W-:Y:S01]  /*4ec0*/  LEA.HI.X.SX32 R29, R244, R47.reuse, 0x2, P1 ;  /* 0x0000002ff41d7211 */ /* 0x080fe200008f16ff */
[----:B------:R-:W-:Y:S01]  /*4ed0*/  IMAD.U32 R161, RZ, RZ, UR9 ;  /* 0x00000009ffa17e24 */ /* 0x000fe2000f8e00ff */
[C---:B------:R-:W-:Y:S01]  /*4ee0*/  LEA R26, P1, R242.reuse, R46, 0x2 ;  /* 0x0000002ef21a7211 */ /* 0x040fe200078210ff */
[----:B------:R-:W0:Y:S01]  /*4ef0*/  LDGDEPBAR ;  /* 0x00000000000079af */ /* 0x000e220000000000 */
[----:B------:R-:W-:Y:S02]  /*4f00*/  IMAD R241, R241, UR7, RZ ;  /* 0x00000007f1f17c24 */ /* 0x000fe4000f8e02ff */
[----:B------:R-:W-:Y:S01]  /*4f10*/  LEA.HI.X.SX32 R27, R242, R47, 0x2, P1 ;  /* 0x0000002ff21b7211 */ /* 0x000fe200008f16ff */
[----:B------:R1:W-:Y:S01]  /*4f20*/  LDGSTS.E [R20], desc[UR24][R24.64], P0 ;  /* 0x0000000018147fae */ /* 0x0003e200081a1018 */
[----:B------:R-:W-:-:S03]  /*4f30*/  IMAD.WIDE R200, R201, 0x4, R28 ;  /* 0x00000004c9c87825 */ /* 0x000fc600078e021c */
[----:B------:R2:W-:Y:S01]  /*4f40*/  LDGSTS.E [R20+0x400], desc[UR24][R30.64], P0 ;  /* 0x004000001e147fae */ /* 0x0005e200081a1018 */
[----:B------:R-:W-:-:S03]  /*4f50*/  IMAD.WIDE R198, R199, 0x4, R26 ;  /* 0x00000004c7c67825 */ /* 0x000fc600078e021a */
[----:B------:R3:W-:Y:S01]  /*4f60*/  LDGSTS.E [R20+0x800], desc[UR24][R28.64], P0 ;  /* 0x008000001c147fae */ /* 0x0007e200081a1018 */
[----:B------:R-:W-:Y:S02]  /*4f70*/  IMAD.U32 R159, RZ, RZ, UR9 ;  /* 0x00000009ff9f7e24 */ /* 0x000fe4000f8e00ff */
[----:B------:R-:W-:Y:S01]  /*4f80*/  IMAD R239, R239, UR7, RZ ;  /* 0x00000007efef7c24 */ /* 0x000fe2000f8e02ff */
[CC--:B-1----:R-:W-:Y:S01]  /*4f90*/  LEA R24, P2, R240.reuse, R46.reuse, 0x2 ;  /* 0x0000002ef0187211 */ /* 0x0c2fe200078410ff */
[----:B------:R1:W-:Y:S01]  /*4fa0*/  LDGSTS.E [R20+0xc00], desc[UR24][R26.64], P0 ;  /* 0x00c000001a147fae */ /* 0x0003e200081a1018 */
[----:B------:R-:W-:Y:S02]  /*4fb0*/  IMAD.U32 R157, RZ, RZ, UR9 ;  /* 0x00000009ff9d7e24 */ /* 0x000fe4000f8e00ff */
[-C--:B------:R-:W-:Y:S01]  /*4fc0*/  LEA.HI.X.SX32 R25, R240, R47.reuse, 0x2, P2 ;  /* 0x0000002ff0197211 */ /* 0x080fe200010f16ff */
[----:B------:R-:W-:Y:S01]  /*4fd0*/  IMAD R237, R237, UR7, RZ ;  /* 0x00000007eded7c24 */ /* 0x000fe2000f8e02ff */
[-C--:B--2---:R-:W-:Y:S01]  /*4fe0*/  LEA R30, P1, R238, R46.reuse, 0x2 ;  /* 0x0000002eee1e7211 */ /* 0x084fe200078210ff */
[----:B------:R-:W-:Y:S01]  /*4ff0*/  IMAD.U32 R155, RZ, RZ, UR9 ;  /* 0x00000009ff9b7e24 */ /* 0x000fe2000f8e00ff */
[-C--:B---3--:R-:W-:Y:S01]  /*5000*/  LEA R28, P2, R236, R46.reuse, 0x2 ;  /* 0x0000002eec1c7211 */ /* 0x088fe200078410ff */
[----:B------:R-:W-:Y:S01]  /*5010*/  IMAD.WIDE R196, R197, 0x4, R24 ;  /* 0x00000004c5c47825 */ /* 0x000fe200078e0218 */
[-C--:B------:R-:W-:Y:S01]  /*5020*/  LEA.HI.X.SX32 R31, R238, R47.reuse, 0x2, P1 ;  /* 0x0000002fee1f7211 */ /* 0x080fe200008f16ff */
[----:B------:R2:W-:Y:S01]  /*5030*/  LDGSTS.E [R20+0x1000], desc[UR24][R24.64], P0 ;  /* 0x0100000018147fae */ /* 0x0005e200081a1018 */
[-C--:B------:R-:W-:Y:S01]  /*5040*/  LEA.HI.X.SX32 R29, R236, R47.reuse, 0x2, P2 ;  /* 0x0000002fec1d7211 */ /* 0x080fe200010f16ff */
[----:B------:R-:W-:Y:S01]  /*5050*/  IMAD R235, R235, UR7, RZ ;  /* 0x00000007ebeb7c24 */ /* 0x000fe2000f8e02ff */
[CC--:B-1----:R-:W-:Y:S01]  /*5060*/  LEA R26, P1, R234.reuse, R46.reuse, 0x2 ;  /* 0x0000002eea1a7211 */ /* 0x0c2fe200078210ff */
[----:B------:R-:W-:Y:S01]  /*5070*/  IMAD.WIDE R194, R195, 0x4, R30 ;  /* 0x00000004c3c27825 */ /* 0x000fe200078e021e */
[----:B------:R1:W-:Y:S02]  /*5080*/  LDGSTS.E [R20+0x1400], desc[UR24][R30.64], P0 ;  /* 0x014000001e147fae */ /* 0x0003e400081a1018 */
[----:B------:R-:W-:Y:S01]  /*5090*/  LEA.HI.X.SX32 R27, R234, R47, 0x2, P1 ;  /* 0x0000002fea1b7211 */ /* 0x000fe200008f16ff */
[----:B------:R-:W-:Y:S01]  /*50a0*/  IMAD.WIDE R192, R193, 0x4, R28 ;  /* 0x00000004c1c07825 */ /* 0x000fe200078e021c */
[----:B------:R3:W-:Y:S01]  /*50b0*/  LDGSTS.E [R20+0x1800], desc[UR24][R28.64], P0 ;  /* 0x018000001c147fae */ /* 0x0007e200081a1018 */
[----:B--2---:R-:W-:-:S02]  /*50c0*/  LEA R24, P2, R232, R46, 0x2 ;  /* 0x0000002ee8187211 */ /* 0x004fc400078410ff */
[----:B------:R-:W-:Y:S01]  /*50d0*/  IMAD.WIDE R190, R191, 0x4, R26 ;  /* 0x00000004bfbe7825 */ /* 0x000fe200078e021a */
[----:B------:R2:W-:Y:S01]  /*50e0*/  LDGSTS.E [R20+0x1c00], desc[UR24][R26.64], P0 ;  /* 0x01c000001a147fae */ /* 0x0005e200081a1018 */
[-C--:B------:R-:W-:Y:S02]  /*50f0*/  LEA.HI.X.SX32 R25, R232, R47.reuse, 0x2, P2 ;  /* 0x0000002fe8197211 */ /* 0x080fe400010f16ff */
[----:B------:R-:W-:Y:S01]  /*5100*/  IMAD.U32 R153, RZ, RZ, UR9 ;  /* 0x00000009ff997e24 */ /* 0x000fe2000f8e00ff */
[-C--:B-1----:R-:W-:Y:S01]  /*5110*/  LEA R30, P1, R230, R46.reuse, 0x2 ;  /* 0x0000002ee61e7211 */ /* 0x082fe200078210ff */
[----:B------:R-:W-:Y:S01]  /*5120*/  IMAD R233, R233, UR7, RZ ;  /* 0x00000007e9e97c24 */ /* 0x000fe2000f8e02ff */
[-C--:B---3--:R-:W-:Y:S01]  /*5130*/  LEA R28, P2, R228, R46.reuse, 0x2 ;  /* 0x0000002ee41c7211 */ /* 0x088fe200078410ff */
[----:B------:R-:W-:Y:S01]  /*5140*/  IMAD.WIDE R188, R189, 0x4, R24 ;  /* 0x00000004bdbc7825 */ /* 0x000fe200078e0218 */
[-C--:B------:R-:W-:Y:S01]  /*5150*/  LEA.HI.X.SX32 R31, R230, R47.reuse, 0x2, P1 ;  /* 0x0000002fe61f7211 */ /* 0x080fe200008f16ff */
[----:B------:R1:W-:Y:S01]  /*5160*/  LDGSTS.E [R20+0x2000], desc[UR24][R24.64], P0 ;  /* 0x0200000018147fae */ /* 0x0003e200081a1018 */
[----:B------:R-:W-:Y:S01]  /*5170*/  LEA.HI.X.SX32 R29, R228, R47, 0x2, P2 ;  /* 0x0000002fe41d7211 */ /* 0x000fe200010f16ff */
[----:B------:R-:W-:Y:S01]  /*5180*/  IMAD.U32 R151, RZ, RZ, UR9 ;  /* 0x00000009ff977e24 */ /* 0x000fe2000f8e00ff */
[----:B--2---:R-:W-:Y:S01]  /*5190*/  LEA R26, P1, R226, R46, 0x2 ;  /* 0x0000002ee21a7211 */ /* 0x004fe200078210ff */
[----:B------:R2:W-:Y:S01]  /*51a0*/  LDGSTS.E [R20+0x2400], desc[UR24][R30.64], P0 ;  /* 0x024000001e147fae */ /* 0x0005e200081a1018 */
[----:B------:R-:W-:-:S02]  /*51b0*/  IMAD.WIDE R186, R187, 0x4, R30 ;  /* 0x00000004bbba7825 */ /* 0x000fc400078e021e */
[----:B------:R-:W-:Y:S01]  /*51c0*/  LEA.HI.X.SX32 R27, R226, R47, 0x2, P1 ;  /* 0x0000002fe21b7211 */ /* 0x000fe200008f16ff */
[----:B------:R-:W-:Y:S01]  /*51d0*/  LDGSTS.E [R20+0x2800], desc[UR24][R28.64], P0 ;  /* 0x028000001c147fae */ /* 0x000fe200081a1018 */
[----:B------:R-:W-:Y:S01]  /*51e0*/  IMAD.WIDE R184, R185, 0x4, R28 ;  /* 0x00000004b9b87825 */ /* 0x000fe200078e021c */
[----:B-1----:R-:W-:-:S03]  /*51f0*/  LEA R24, P2, R224, R46, 0x2 ;  /* 0x0000002ee0187211 */ /* 0x002fc600078410ff */
[----:B------:R-:W-:Y:S01]  /*5200*/  IMAD.WIDE R182, R183, 0x4, R26 ;  /* 0x00000004b7b67825 */ /* 0x000fe200078e021a */
[----:B------:R1:W-:Y:S01]  /*5210*/  LDGSTS.E [R20+0x2c00], desc[UR24][R26.64], P0 ;  /* 0x02c000001a147fae */ /* 0x0003e200081a1018 */
[-C--:B------:R-:W-:Y:S02]  /*5220*/  LEA.HI.X.SX32 R25, R224, R47.reuse, 0x2, P2 ;  /* 0x0000002fe0197211 */ /* 0x080fe400010f16ff */
[----:B--2---:R-:W-:Y:S01]  /*5230*/  IMAD R31, R38, UR7, RZ ;  /* 0x00000007261f7c24 */ /* 0x004fe2000f8e02ff */
[----:B------:R-:W-:Y:S01]  /*5240*/  LEA R38, P6, R247, R46, 0x2 ;  /* 0x0000002ef7267211 */ /* 0x000fe200078c10ff */
[----:B------:R-:W-:Y:S02]  /*5250*/  IMAD R30, R39, UR7, RZ ;  /* 0x00000007271e7c24 */ /* 0x000fe4000f8e02ff */
[----:B------:R-:W-:Y:S01]  /*5260*/  IMAD.WIDE R180, R181, 0x4, R24 ;  /* 0x00000004b5b47825 */ /* 0x000fe200078e0218 */
[----:B------:R2:W-:Y:S01]  /*5270*/  LDGSTS.E [R20+0x3000], desc[UR24][R24.64], P0 ;  /* 0x0300000018147fae */ /* 0x0005e200081a1018 */
[----:B------:R-:W-:-:S02]  /*5280*/  LEA.HI.X.SX32 R39, R247, R47, 0x2, P6 ;  /* 0x0000002ff7277211 */ /* 0x000fc400030f16ff */
[----:B------:R-:W-:Y:S01]  /*5290*/  IMAD R231, R231, UR7, RZ ;  /* 0x00000007e7e77c24 */ /* 0x000fe2000f8e02ff */
[C---:B-1----:R-:W-:Y:S01]  /*52a0*/  LEA R26, P1, R222.reuse, R46, 0x2 ;  /* 0x0000002ede1a7211 */ /* 0x042fe200078210ff */
[----:B------:R-:W-:Y:S02]  /*52b0*/  IMAD.U32 R149, RZ, RZ, UR9 ;  /* 0x00000009ff957e24 */ /* 0x000fe4000f8e00ff */
[----:B------:R-:W-:Y:S01]  /*52c0*/  IMAD.WIDE R162, R163, 0x4, R38 ;  /* 0x00000004a3a27825 */ /* 0x000fe200078e0226 */
[----:B------:R-:W-:-:S03]  /*52d0*/  LEA.HI.X.SX32 R27, R222, R47, 0x2, P1 ;  /* 0x0000002fde1b7211 */ /* 0x000fc600008f16ff */
[----:B------:R-:W-:Y:S01]  /*52e0*/  IMAD R229, R229, UR7, RZ ;  /* 0x00000007e5e57c24 */ /* 0x000fe2000f8e02ff */
[CC--:B--2---:R-:W-:Y:S01]  /*52f0*/  LEA R24, P2, R220.reuse, R46.reuse, 0x2 ;  /* 0x0000002edc187211 */ /* 0x0c4fe200078410ff */
[----:B------:R-:W-:Y:S01]  /*5300*/  IMAD.WIDE R178, R179, 0x4, R26 ;  /* 0x00000004b3b27825 */ /* 0x000fe200078e021a */
[----:B------:R1:W-:Y:S02]  /*5310*/  LDGSTS.E [R20+0x3400], desc[UR24][R26.64], P0 ;  /* 0x034000001a147fae */ /* 0x0003e400081a1018 */
[----:B------:R-:W-:Y:S01]  /*5320*/  LEA.HI.X.SX32 R25, R220, R47, 0x2, P2 ;  /* 0x0000002fdc197211 */ /* 0x000fe200010f16ff */
[----:B------:R-:W-:Y:S02]  /*5330*/  IMAD.U32 R147, RZ, RZ, UR9 ;  /* 0x00000009ff937e24 */ /* 0x000fe4000f8e00ff */
[----:B------:R-:W-:Y:S02]  /*5340*/  IMAD R227, R227, UR7, RZ ;  /* 0x00000007e3e37c24 */ /* 0x000fe4000f8e02ff */
[----:B------:R-:W-:Y:S01]  /*5350*/  IMAD.WIDE R176, R177, 0x4, R24 ;  /* 0x00000004b1b07825 */ /* 0x000fe200078e0218 */
[----:B------:R2:W-:Y:S03]  /*5360*/  LDGSTS.E [R20+0x3800], desc[UR24][R24.64], P0 ;  /* 0x0380000018147fae */ /* 0x0005e600081a1018 */
[----:B------:R-:W-:Y:S01]  /*5370*/  IMAD.U32 R145, RZ, RZ, UR9 ;  /* 0x00000009ff917e24 */ /* 0x000fe2000f8e00ff */
[----:B-1----:R-:W-:Y:S01]  /*5380*/  LEA R26, P1, R218, R46, 0x2 ;  /* 0x0000002eda1a7211 */ /* 0x002fe200078210ff */
[----:B------:R-:W-:-:S02]  /*5390*/  IMAD R225, R225, UR7, RZ ;  /* 0x00000007e1e17c24 */ /* 0x000fc4000f8e02ff */
[----:B------:R-:W-:Y:S01]  /*53a0*/  IMAD.U32 R143, RZ, RZ, UR9 ;  /* 0x00000009ff8f7e24 */ /* 0x000fe2000f8e00ff */
[-C--:B------:R-:W-:Y:S01]  /*53b0*/  LEA.HI.X.SX32 R27, R218, R47.reuse, 0x2, P1 ;  /* 0x0000002fda1b7211 */ /* 0x080fe200008f16ff */
[----:B------:R-:W-:Y:S01]  /*53c0*/  IMAD R223, R223, UR7, RZ ;  /* 0x00000007dfdf7c24 */ /* 0x000fe2000f8e02ff */
[-C--:B------:R-:W-:Y:S01]  /*53d0*/  LEA R28, P1, R210, R46.reuse, 0x2 ;  /* 0x0000002ed21c7211 */ /* 0x080fe200078210ff */
[----:B------:R-:W-:Y:S01]  /*53e0*/  IMAD.U32 R141, RZ, RZ, UR9 ;  /* 0x00000009ff8d7e24 */ /* 0x000fe2000f8e00ff */
[----:B--2---:R-:W-:Y:S01]  /*53f0*/  LEA R24, P2, R212, R46, 0x2 ;  /* 0x0000002ed4187211 */ /* 0x004fe200078410ff */
[----:B------:R-:W-:Y:S01]  /*5400*/  IMAD.WIDE R174, R175, 0x4, R26 ;  /* 0x00000004afae7825 */ /* 0x000fe200078e021a */
[----:B------:R1:W-:Y:S01]  /*5410*/  LDGSTS.E [R20+0x3c00], desc[UR24][R26.64], P0 ;  /* 0x03c000001a147fae */ /* 0x0003e200081a1018 */
[-C--:B------:R-:W-:Y:S02]  /*5420*/  LEA.HI.X.SX32 R29, R210, R47.reuse, 0x2, P1 ;  /* 0x0000002fd21d7211 */ /* 0x080fe400008f16ff */
[----:B------:R-:W-:Y:S01]  /*5430*/  LEA.HI.X.SX32 R25, R212, R47, 0x2, P2 ;  /* 0x0000002fd4197211 */ /* 0x000fe200010f16ff */
[----:B------:R-:W-:-:S02]  /*5440*/  IMAD R221, R221, UR7, RZ ;  /* 0x00000007dddd7c24 */ /* 0x000fc4000f8e02ff */
[----:B------:R-:W-:Y:S02]  /*5450*/  IMAD.WIDE R168, R169, 0x4, R28 ;  /* 0x00000004a9a87825 */ /* 0x000fe400078e021c */
[----:B------:R2:W-:Y:S02]  /*5460*/  LDGSTS.E [R20+0x4000], desc[UR24][R24.64], P0 ;  /* 0x0400000018147fae */ /* 0x0005e400081a1018 */
[----:B------:R-:W-:Y:S01]  /*5470*/  IMAD.WIDE R170, R171, 0x4, R24 ;  /* 0x00000004abaa7825 */ /* 0x000fe200078e0218 */
[C---:B-1----:R-:W-:Y:S01]  /*5480*/  LEA R26, P2, R208.reuse, R46, 0x2 ;  /* 0x0000002ed01a7211 */ /* 0x042fe200078410ff */
[----:B------:R1:W-:Y:S02]  /*5490*/  LDGSTS.E [R20+0x4400], desc[UR24][R28.64], P0 ;  /* 0x044000001c147fae */ /* 0x0003e400081a1018 */
[----:B------:R-:W-:Y:S01]  /*54a0*/  IMAD.U32 R139, RZ, RZ, UR9 ;  /* 0x00000009ff8b7e24 */ /* 0x000fe2000f8e00ff */
[----:B------:R-:W-:Y:S01]  /*54b0*/  LEA.HI.X.SX32 R27, R208, R47, 0x2, P2 ;  /* 0x0000002fd01b7211 */ /* 0x000fe200010f16ff */
[----:B------:R-:W-:-:S02]  /*54c0*/  IMAD R219, R219, UR7, RZ ;  /* 0x00000007dbdb7c24 */ /* 0x000fc4000f8e02ff */
[----:B------:R-:W-:Y:S01]  /*54d0*/  IMAD.U32 R137, RZ, RZ, UR9 ;  /* 0x00000009ff897e24 */ /* 0x000fe2000f8e00ff */
[-C--:B--2---:R-:W-:Y:S01]  /*54e0*/  LEA R24, P1, R23, R46.reuse, 0x2 ;  /* 0x0000002e17187211 */ /* 0x084fe200078210ff */
[----:B------:R2:W-:Y:S01]  /*54f0*/  LDGSTS.E [R20+0x4800], desc[UR24][R26.64], P0 ;  /* 0x048000001a147fae */ /* 0x0005e200081a1018 */
[----:B------:R-:W-:Y:S02]  /*5500*/  IMAD.WIDE R166, R167, 0x4, R26 ;  /* 0x00000004a7a67825 */ /* 0x000fe400078e021a */
[----:B------:R-:W-:Y:S02]  /*5510*/  LEA.HI.X.SX32 R25, R23, R47, 0x2, P1 ;  /* 0x0000002f17197211 */ /* 0x000fe400008f16ff */
[----:B-1----:R-:W-:Y:S02]  /*5520*/  IMAD R28, R41, UR7, RZ ;  /* 0x00000007291c7c24 */ /* 0x002fe4000f8e02ff */
[----:B------:R-:W-:Y:S01]  /*5530*/  IMAD R29, R40, UR7, RZ ;  /* 0x00000007281d7c24 */ /* 0x000fe2000f8e02ff */
[----:B------:R1:W-:Y:S01]  /*5540*/  LDGSTS.E [R20+0x4c00], desc[UR24][R24.64], P0 ;  /* 0x04c0000018147fae */ /* 0x0003e200081a1018 */
[----:B------:R-:W-:Y:S01]  /*5550*/  IMAD.WIDE R164, R165, 0x4, R24 ;  /* 0x00000004a5a47825 */ /* 0x000fe200078e0218 */
[----:B------:R-:W-:-:S02]  /*5560*/  LEA R110, P6, R28, R46, 0x2 ;  /* 0x0000002e1c6e7211 */ /* 0x000fc400078c10ff */
[-C--:B------:R-:W-:Y:S01]  /*5570*/  LEA R40, P1, R245, R46.reuse, 0x2 ;  /* 0x0000002ef5287211 */ /* 0x080fe200078210ff */
[----:B--2---:R-:W-:Y:S01]  /*5580*/  IMAD R26, R48, UR7, RZ ;  /* 0x00000007301a7c24 */ /* 0x004fe2000f8e02ff */
[-C--:B------:R-:W-:Y:S01]  /*5590*/  LEA.HI.X.SX32 R111, R28, R47.reuse, 0x2, P6 ;  /* 0x0000002f1c6f7211 */ /* 0x080fe200030f16ff */
[----:B------:R-:W-:Y:S01]  /*55a0*/  IMAD R27, R42, UR7, RZ ;  /* 0x000000072a1b7c24 */ /* 0x000fe2000f8e02ff */
[-C--:B------:R-:W-:Y:S01]  /*55b0*/  LEA R94, P6, R32, R46.reuse, 0x2 ;  /* 0x0000002e205e7211 */ /* 0x080fe200078c10ff */
[----:B------:R-:W-:Y:S01]  /*55c0*/  IMAD R217, R217, UR7, RZ ;  /* 0x00000007d9d97c24 */ /* 0x000fe2000f8e02ff */
[CC--:B------:R-:W-:Y:S01]  /*55d0*/  LEA R118, P2, R26.reuse, R46.reuse, 0x2 ;  /* 0x0000002e1a767211 */ /* 0x0c0fe200078410ff */
[----:B------:R-:W-:Y:S01]  /*55e0*/  IMAD.U32 R134, RZ, RZ, UR9 ;  /* 0x00000009ff867e24 */ /* 0x000fe2000f8e00ff */
[-C--:B------:R-:W-:Y:S01]  /*55f0*/  LEA R114, P3, R27, R46.reuse, 0x2 ;  /* 0x0000002e1b727211 */ /* 0x080fe200078610ff */
[----:B-1----:R-:W-:Y:S01]  /*5600*/  IMAD R25, R49, UR7, RZ ;  /* 0x0000000731197c24 */ /* 0x002fe2000f8e02ff */
[-C--:B------:R-:W-:Y:S01]  /*5610*/  LEA.HI.X.SX32 R119, R26, R47.reuse, 0x2, P2 ;  /* 0x0000002f1a777211 */ /* 0x080fe200010f16ff */
[----:B------:R-:W-:Y:S01]  /*5620*/  VIADD R24, R172, UR10 ;  /* 0x0000000aac187c36 */ /* 0x000fe20008000000 */
[CC--:B------:R-:W-:Y:S01]  /*5630*/  LEA R102, P2, R30.reuse, R46.reuse, 0x2 ;  /* 0x0000002e1e667211 */ /* 0x0c0fe200078410ff */
[----:B------:R-:W-:Y:S01]  /*5640*/  IMAD R211, R211, UR7, RZ ;  /* 0x00000007d3d37c24 */ /* 0x000fe2000f8e02ff */
[-C--:B------:R-:W-:Y:S01]  /*5650*/  LEA R122, P4, R25, R46.reuse, 0x2 ;  /* 0x0000002e197a7211 */ /* 0x080fe200078810ff */
[----:B------:R-:W-:Y:S01]  /*5660*/  IMAD R209, R209, UR7, RZ ;  /* 0x00000007d1d17c24 */ /* 0x000fe2000f8e02ff */
[-C--:B------:R-:W-:Y:S01]  /*5670*/  LEA.HI.X.SX32 R115, R27, R47.reuse, 0x2, P3 ;  /* 0x0000002f1b737211 */ /* 0x080fe200018f16ff */
[----:B------:R-:W-:Y:S01]  /*5680*/  IMAD.U32 R132, RZ, RZ, UR9 ;  /* 0x00000009ff847e24 */ /* 0x000fe2000f8e00ff */
[-C--:B------:R-:W-:Y:S01]  /*5690*/  LEA.HI.X.SX32 R123, R25, R47.reuse, 0x2, P4 ;  /* 0x0000002f197b7211 */ /* 0x080fe200020f16ff */
[----:B------:R-:W-:Y:S01]  /*56a0*/  IMAD R37, R37, UR7, RZ ;  /* 0x0000000725257c24 */ /* 0x000fe2000f8e02ff */
[-C--:B------:R-:W-:Y:S01]  /*56b0*/  LEA R106, P4, R29, R46.reuse, 0x2 ;  /* 0x0000002e1d6a7211 */ /* 0x080fe200078810ff */
[----:B------:R-:W-:Y:S01]  /*56c0*/  IMAD.U32 R130, RZ, RZ, UR9 ;  /* 0x00000009ff827e24 */ /* 0x000fe2000f8e00ff */
[-C--:B------:R-:W-:Y:S01]  /*56d0*/  LEA R98, P3, R31, R46.reuse, 0x2 ;  /* 0x0000002e1f627211 */ /* 0x080fe200078610ff */
[----:B------:R-:W-:Y:S01]  /*56e0*/  LDGSTS.E [R20+0x5000], desc[UR24][R122.64], P0 ;  /* 0x050000007a147fae */ /* 0x000fe200081a1018 */
[-C--:B------:R-:W-:Y:S01]  /*56f0*/  LEA.HI.X.SX32 R107, R29, R47.reuse, 0x2, P4 ;  /* 0x0000002f1d6b7211 */ /* 0x080fe200020f16ff */
        /* <DEDUP_REMOVED lines=8> */
[----:B------:R-:W-:Y:S01]  /*5780*/  IMAD R173, R173, UR7, RZ ;  /* 0x00000007adad7c24 */ /* 0x000fe2000f8e02ff */
[-C--:B------:R-:W-:Y:S01]  /*5790*/  LEA R52, P3, R35, R46.reuse, 0x2 ;  /* 0x0000002e23347211 */ /* 0x080fe200078610ff */
[----:B------:R-:W-:Y:S01]  /*57a0*/  LDGSTS.E [R20+0x5c00], desc[UR24][R110.64], P0 ;  /* 0x05c000006e147fae */ /* 0x000fe200081a1018 */
[-C--:B------:R-:W-:Y:S01]  /*57b0*/  LEA.HI.X.SX32 R95, R32, R47.reuse, 0x2, P6 ;  /* 0x0000002f205f7211 */ /* 0x080fe200030f16ff */
[----:B------:R-:W-:Y:S01]  /*57c0*/  IMAD R213, R213, UR7, RZ ;  /* 0x00000007d5d57c24 */ /* 0x000fe2000f8e02ff */
[----:B------:R-:W-:Y:S01]  /*57d0*/  LEA R48, P6, R36, R46, 0x2 ;  /* 0x0000002e24307211 */ /* 0x000fe200078c10ff */
[----:B------:R-:W-:Y:S01]  /*57e0*/  LDGSTS.E [R20+0x6000], desc[UR24][R106.64], P0 ;  /* 0x060000006a147fae */ /* 0x000fe200081a1018 */
[-C--:B------:R-:W-:Y:S01]  /*57f0*/  LEA.HI.X.SX32 R91, R33, R47.reuse, 0x2, P4 ;  /* 0x0000002f215b7211 */ /* 0x080fe200020f16ff */
[----:B------:R-:W-:Y:S01]  /*5800*/  IMAD R214, R214, UR7, RZ ;  /* 0x00000007d6d67c24 */ /* 0x000fe2000f8e02ff */
[-C--:B------:R-:W-:Y:S01]  /*5810*/  LEA.HI.X.SX32 R59, R34, R47.reuse, 0x2, P2 ;  /* 0x0000002f223b7211 */ /* 0x080fe200010f16ff */
[----:B------:R-:W-:Y:S01]  /*5820*/  LDGSTS.E [R20+0x6400], desc[UR24][R102.64], P0 ;  /* 0x0640000066147fae */ /* 0x000fe200081a1018 */
[-C--:B------:R-:W-:Y:S01]  /*5830*/  LEA.HI.X.SX32 R53, R35, R47.reuse, 0x2, P3 ;  /* 0x0000002f23357211 */ /* 0x080fe200018f16ff */
[----:B------:R-:W-:Y:S01]  /*5840*/  IMAD R215, R215, UR7, RZ ;  /* 0x00000007d7d77c24 */ /* 0x000fe2000f8e02ff */
[-C--:B------:R-:W-:Y:S01]  /*5850*/  LEA.HI.X.SX32 R49, R36, R47.reuse, 0x2, P6 ;  /* 0x0000002f24317211 */ /* 0x080fe200030f16ff */
[----:B------:R-:W-:Y:S01]  /*5860*/  LDGSTS.E [R20+0x6800], desc[UR24][R98.64], P0 ;  /* 0x0680000062147fae */ /* 0x000fe200081a1018 */
[----:B------:R-:W-:Y:S01]  /*5870*/  LEA.HI.X.SX32 R41, R245, R47, 0x2, P1 ;  /* 0x0000002ff5297211 */ /* 0x000fe200008f16ff */
[----:B------:R-:W-:Y:S01]  /*5880*/  IMAD.U32 R250, RZ, RZ, UR9 ;  /* 0x00000009fffa7e24 */ /* 0x000fe2000f8e00ff */
[----:B------:R-:W-:Y:S01]  /*5890*/  PLOP3.LUT P3, PT, PT, PT, UP1, 0x80, 0x8 ;  /* 0x000000000008781c */ /* 0x000fe20003f6f018 */
[----:B------:R-:W-:Y:S01]  /*58a0*/  LDGSTS.E [R20+0x6c00], desc[UR24][R94.64], P0 ;  /* 0x06c000005e147fae */ /* 0x000fe200081a1018 */
[----:B------:R-:W-:-:S02]  /*58b0*/  IMAD R216, R216, UR7, RZ ;  /* 0x00000007d8d87c24 */ /* 0x000fc4000f8e02ff */
[----:B------:R-:W-:Y:S01]  /*58c0*/  IMAD.WIDE R160, R161, 0x4, R40 ;  /* 0x00000004a1a07825 */ /* 0x000fe200078e0228 */
[----:B------:R-:W-:Y:S04]  /*58d0*/  LDGSTS.E [R20+0x7000], desc[UR24][R90.64], P0 ;  /* 0x070000005a147fae */ /* 0x000fe800081a1018 */
[----:B------:R-:W-:Y:S04]  /*58e0*/  LDGSTS.E [R20+0x7400], desc[UR24][R58.64], P0 ;  /* 0x074000003a147fae */ /* 0x000fe800081a1018 */
[----:B------:R-:W-:Y:S04]  /*58f0*/  LDGSTS.E [R20+0x7800], desc[UR24][R52.64], P0 ;  /* 0x0780000034147fae */ /* 0x000fe800081a1018 */
[----:B------:R1:W-:Y:S04]  /*5900*/  LDGSTS.E [R20+0x7c00], desc[UR24][R48.64], P0 ;  /* 0x07c0000030147fae */ /* 0x0003e800081a1018 */
[----:B------:R2:W-:Y:S04]  /*5910*/  LDGSTS.E [R24+0x200], desc[UR24][R38.64], P0 ;  /* 0x0020000026187fae */ /* 0x0005e800081a1018 */
[----:B------:R3:W-:Y:S01]  /*5920*/  LDGSTS.E [R24+0x600], desc[UR24][R40.64], P0 ;  /* 0x0060000028187fae */ /* 0x0007e200081a1018 */
[----:B-1----:R-:W-:Y:S01]  /*5930*/  IMAD.WIDE R48, R250, 0x4, R48 ;  /* 0x00000004fa307825 */ /* 0x002fe200078e0230 */
[----:B--2---:R-:W-:-:S04]  /*5940*/  LEA R38, P2, R243, R46, 0x2 ;  /* 0x0000002ef3267211 */ /* 0x004fc800078410ff */
[-C--:B------:R-:W-:Y:S02]  /*5950*/  LEA.HI.X.SX32 R39, R243, R47.reuse, 0x2, P2 ;  /* 0x0000002ff3277211 */ /* 0x080fe400010f16ff */
[----:B---3--:R-:W-:Y:S01]  /*5960*/  LEA R40, P1, R241, R46, 0x2 ;  /* 0x0000002ef1287211 */ /* 0x008fe200078210ff */
[----:B------:R-:W-:Y:S02]  /*5970*/  IMAD.WIDE R158, R159, 0x4, R38 ;  /* 0x000000049f9e7825 */ /* 0x000fe400078e0226 */
[----:B------:R1:W-:Y:S01]  /*5980*/  LDGSTS.E [R24+0xa00], desc[UR24][R38.64], P0 ;  /* 0x00a0000026187fae */ /* 0x0003e200081a1018 */
[----:B------:R-:W-:-:S03]  /*5990*/  LEA.HI.X.SX32 R41, R241, R47, 0x2, P1 ;  /* 0x0000002ff1297211 */ /* 0x000fc600008f16ff */
[----:B------:R-:W-:Y:S02]  /*59a0*/  IMAD.WIDE R156, R157, 0x4, R40 ;  /* 0x000000049d9c7825 */ /* 0x000fe400078e0228 */
[----:B------:R2:W-:Y:S01]  /*59b0*/  LDGSTS.E [R24+0xe00], desc[UR24][R40.64], P0 ;  /* 0x00e0000028187fae */ /* 0x0005e200081a1018 */
[----:B-1----:R-:W-:-:S04]  /*59c0*/  LEA R38, P2, R239, R46, 0x2 ;  /* 0x0000002eef267211 */ /* 0x002fc800078410ff */
[-C--:B------:R-:W-:Y:S02]  /*59d0*/  LEA.HI.X.SX32 R39, R239, R47.reuse, 0x2, P2 ;  /* 0x0000002fef277211 */ /* 0x080fe400010f16ff */
[----:B--2---:R-:W-:Y:S01]  /*59e0*/  LEA R40, P1, R237, R46, 0x2 ;  /* 0x0000002eed287211 */ /* 0x004fe200078210ff */
        /* <DEDUP_REMOVED lines=39> */
[CC--:B--2---:R-:W-:Y:S01]  /*5c60*/  LEA R40, P1, R217.reuse, R46.reuse, 0x2 ;  /* 0x0000002ed9287211 */ /* 0x0c4fe200078210ff */
[----:B------:R-:W-:Y:S02]  /*5c70*/  IMAD.WIDE R134, R134, 0x4, R38 ;  /* 0x0000000486867825 */ /* 0x000fe400078e0226 */
[----:B------:R1:W-:Y:S01]  /*5c80*/  LDGSTS.E [R24+0x3a00], desc[UR24][R38.64], P0 ;  /* 0x03a0000026187fae */ /* 0x0003e200081a1018 */
[----:B------:R-:W-:Y:S02]  /*5c90*/  LEA.HI.X.SX32 R41, R217, R47, 0x2, P1 ;  /* 0x0000002fd9297211 */ /* 0x000fe400008f16ff */
[-C--:B------:R-:W-:Y:S01]  /*5ca0*/  LEA R42, P1, R209, R46.reuse, 0x2 ;  /* 0x0000002ed12a7211 */ /* 0x080fe200078210ff */
[----:B------:R-:W-:Y:S02]  /*5cb0*/  IMAD.WIDE R132, R132, 0x4, R40 ;  /* 0x0000000484847825 */ /* 0x000fe400078e0228 */
[----:B------:R2:W-:Y:S01]  /*5cc0*/  LDGSTS.E [R24+0x3e00], desc[UR24][R40.64], P0 ;  /* 0x03e0000028187fae */ /* 0x0005e200081a1018 */
[----:B-1----:R-:W-:-:S04]  /*5cd0*/  LEA R38, P2, R211, R46, 0x2 ;  /* 0x0000002ed3267211 */ /* 0x002fc800078410ff */
[-C--:B------:R-:W-:Y:S02]  /*5ce0*/  LEA.HI.X.SX32 R39, R211, R47.reuse, 0x2, P2 ;  /* 0x0000002fd3277211 */ /* 0x080fe400010f16ff */
[C---:B--2---:R-:W-:Y:S01]  /*5cf0*/  LEA R40, P2, R37.reuse, R46, 0x2 ;  /* 0x0000002e25287211 */ /* 0x044fe200078410ff */
[----:B------:R-:W-:Y:S02]  /*5d00*/  IMAD.WIDE R130, R130, 0x4, R38 ;  /* 0x0000000482827825 */ /* 0x000fe400078e0226 */
[----:B------:R1:W-:Y:S01]  /*5d10*/  LDGSTS.E [R24+0x4200], desc[UR24][R38.64], P0 ;  /* 0x0420000026187fae */ /* 0x0003e200081a1018 */
[----:B------:R-:W-:Y:S02]  /*5d20*/  LEA.HI.X.SX32 R41, R37, R47, 0x2, P2 ;  /* 0x0000002f25297211 */ /* 0x000fe400010f16ff */
[----:B------:R-:W-:Y:S01]  /*5d30*/  PLOP3.LUT P2, PT, PT, PT, UP1, 0x80, 0x8 ;  /* 0x000000000008781c */ /* 0x000fe20003f4f018 */
[----:B------:R-:W-:-:S04]  /*5d40*/  IMAD.WIDE R126, R126, 0x4, R40 ;  /* 0x000000047e7e7825 */ /* 0x000fc800078e0228 */
[----:B-1----:R-:W-:Y:S01]  /*5d50*/  IMAD R38, R43, UR7, RZ ;  /* 0x000000072b267c24 */ /* 0x002fe2000f8e02ff */
[----:B------:R-:W-:Y:S01]  /*5d60*/  LEA.HI.X.SX32 R43, R209, R47, 0x2, P1 ;  /* 0x0000002fd12b7211 */ /* 0x000fe200008f16ff */
[----:B------:R-:W-:-:S03]  /*5d70*/  IMAD R39, R62, UR7, RZ ;  /* 0x000000073e277c24 */ /* 0x000fc6000f8e02ff */
[-C--:B------:R-:W-:Y:S01]  /*5d80*/  LEA R124, P1, R38, R46.reuse, 0x2 ;  /* 0x0000002e267c7211 */ /* 0x080fe200078210ff */
[----:B------:R1:W-:Y:S01]  /*5d90*/  LDGSTS.E [R24+0x4600], desc[UR24][R42.64], P0 ;  /* 0x046000002a187fae */ /* 0x0003e200081a1018 */
[----:B------:R-:W-:Y:S02]  /*5da0*/  IMAD.WIDE R128, R128, 0x4, R42 ;  /* 0x0000000480807825 */ /* 0x000fe400078e022a */
[----:B------:R-:W-:Y:S01]  /*5db0*/  LEA.HI.X.SX32 R125, R38, R47, 0x2, P1 ;  /* 0x0000002f267d7211 */ /* 0x000fe200008f16ff */
[----:B------:R2:W-:Y:S01]  /*5dc0*/  LDGSTS.E [R24+0x4a00], desc[UR24][R40.64], P0 ;  /* 0x04a0000028187fae */ /* 0x0005e200081a1018 */
[----:B------:R-:W-:-:S03]  /*5dd0*/  LEA R120, P1, R39, R46, 0x2 ;  /* 0x0000002e27787211 */ /* 0x000fc600078210ff */
[----:B------:R3:W-:Y:S01]  /*5de0*/  LDGSTS.E [R24+0x4e00], desc[UR24][R124.64], P0 ;  /* 0x04e000007c187fae */ /* 0x0007e200081a1018 */
[----:B------:R-:W-:Y:S01]  /*5df0*/  LEA.HI.X.SX32 R121, R39, R47, 0x2, P1 ;  /* 0x0000002f27797211 */ /* 0x000fe200008f16ff */
[----:B-1----:R-:W-:-:S04]  /*5e00*/  IMAD.U32 R42, RZ, RZ, UR9 ;  /* 0x00000009ff2a7e24 */ /* 0x002fc8000f8e00ff */
[----:B------:R1:W-:Y:S01]  /*5e10*/  LDGSTS.E [R24+0x5200], desc[UR24][R120.64], P0 ;  /* 0x0520000078187fae */ /* 0x0003e200081a1018 */
[----:B------:R-:W-:Y:S02]  /*5e20*/  IMAD.U32 R43, RZ, RZ, UR9 ;  /* 0x00000009ff2b7e24 */ /* 0x000fe4000f8e00ff */
[----:B--2---:R-:W-:Y:S02]  /*5e30*/  IMAD.U32 R40, RZ, RZ, UR9 ;  /* 0x00000009ff287e24 */ /* 0x004fe4000f8e00ff */
[----:B------:R-:W-:Y:S02]  /*5e40*/  IMAD.U32 R41, RZ, RZ, UR9 ;  /* 0x00000009ff297e24 */ /* 0x000fe4000f8e00ff */
[----:B------:R-:W-:-:S04]  /*5e50*/  IMAD.WIDE R122, R40, 0x4, R122 ;  /* 0x00000004287a7825 */ /* 0x000fc800078e027a */
[----:B------:R-:W-:Y:S02]  /*5e60*/  IMAD R40, R50, UR7, RZ ;  /* 0x0000000732287c24 */ /* 0x000fe4000f8e02ff */
[----:B---3--:R-:W-:-:S03]  /*5e70*/  IMAD.WIDE R124, R41, 0x4, R124 ;  /* 0x00000004297c7825 */ /* 0x008fc600078e027c */
[----:B------:R-:W-:Y:S01]  /*5e80*/  LEA R116, P1, R40, R46, 0x2 ;  /* 0x0000002e28747211 */ /* 0x000fe200078210ff */
[----:B------:R-:W-:-:S03]  /*5e90*/  IMAD.WIDE R118, R41, 0x4, R118 ;  /* 0x0000000429767825 */ /* 0x000fc600078e0276 */
[----:B------:R-:W-:Y:S01]  /*5ea0*/  LEA.HI.X.SX32 R117, R40, R47, 0x2, P1 ;  /* 0x0000002f28757211 */ /* 0x000fe200008f16ff */
[----:B------:R-:W-:Y:S02]  /*5eb0*/  IMAD R41, R44, UR7, RZ ;  /* 0x000000072c297c24 */ /* 0x000fe4000f8e02ff */
[C---:B-1----:R-:W-:Y:S02]  /*5ec0*/  IMAD.WIDE R120, R42.reuse, 0x4, R120 ;  /* 0x000000042a787825 */ /* 0x042fe400078e0278 */
[----:B------:R1:W-:Y:S01]  /*5ed0*/  LDGSTS.E [R24+0x5600], desc[UR24][R116.64], P0 ;  /* 0x0560000074187fae */ /* 0x0003e200081a1018 */
[----:B------:R-:W-:Y:S01]  /*5ee0*/  LEA R112, P1, R41, R46, 0x2 ;  /* 0x0000002e29707211 */ /* 0x000fe200078210ff */
[----:B------:R-:W-:-:S03]  /*5ef0*/  IMAD.WIDE R114, R42, 0x4, R114 ;  /* 0x000000042a727825 */ /* 0x000fc600078e0272 */
[----:B------:R-:W-:Y:S01]  /*5f00*/  LEA.HI.X.SX32 R113, R41, R47, 0x2, P1 ;  /* 0x0000002f29717211 */ /* 0x000fe200008f16ff */
[----:B------:R-:W-:Y:S02]  /*5f10*/  IMAD R42, R45, UR7, RZ ;  /* 0x000000072d2a7c24 */ /* 0x000fe4000f8e02ff */
[C---:B------:R-:W-:Y:S02]  /*5f20*/  IMAD.WIDE R110, R43.reuse, 0x4, R110 ;  /* 0x000000042b6e7825 */ /* 0x040fe400078e026e */
[----:B------:R2:W-:Y:S01]  /*5f30*/  LDGSTS.E [R24+0x5a00], desc[UR24][R112.64], P0 ;  /* 0x05a0000070187fae */ /* 0x0005e200081a1018 */
[----:B------:R-:W-:Y:S01]  /*5f40*/  LEA R108, P1, R42, R46, 0x2 ;  /* 0x0000002e2a6c7211 */ /* 0x000fe200078210ff */
[----:B-1----:R-:W-:-:S03]  /*5f50*/  IMAD.WIDE R116, R43, 0x4, R116 ;  /* 0x000000042b747825 */ /* 0x002fc600078e0274 */
[----:B------:R-:W-:Y:S01]  /*5f60*/  LEA.HI.X.SX32 R109, R42, R47, 0x2, P1 ;  /* 0x0000002f2a6d7211 */ /* 0x000fe200008f16ff */
[----:B------:R-:W-:Y:S02]  /*5f70*/  IMAD.U32 R44, RZ, RZ, UR9 ;  /* 0x00000009ff2c7e24 */ /* 0x000fe4000f8e00ff */
[----:B------:R-:W-:Y:S02]  /*5f80*/  IMAD R43, R51, UR7, RZ ;  /* 0x00000007332b7c24 */ /* 0x000fe4000f8e02ff */
[C---:B------:R-:W-:Y:S01]  /*5f90*/  IMAD.WIDE R106, R44.reuse, 0x4, R106 ;  /* 0x000000042c6a7825 */ /* 0x040fe200078e026a */
[----:B------:R1:W-:Y:S02]  /*5fa0*/  LDGSTS.E [R24+0x5e00], desc[UR24][R108.64], P0 ;  /* 0x05e000006c187fae */ /* 0x0003e400081a1018 */
[----:B------:R-:W-:Y:S01]  /*5fb0*/  LEA R104, P1, R43, R46, 0x2 ;  /* 0x0000002e2b687211 */ /* 0x000fe200078210ff */
[----:B--2---:R-:W-:-:S03]  /*5fc0*/  IMAD.WIDE R112, R44, 0x4, R112 ;  /* 0x000000042c707825 */ /* 0x004fc600078e0270 */
[----:B------:R-:W-:Y:S01]  /*5fd0*/  LEA.HI.X.SX32 R105, R43, R47, 0x2, P1 ;  /* 0x0000002f2b697211 */ /* 0x000fe200008f16ff */
[----:B------:R-:W-:Y:S02]  /*5fe0*/  IMAD.U32 R45, RZ, RZ, UR9 ;  /* 0x00000009ff2d7e24 */ /* 0x000fe4000f8e00ff */
[----:B------:R-:W-:Y:S02]  /*5ff0*/  IMAD R44, R54, UR7, RZ ;  /* 0x00000007362c7c24 */ /* 0x000fe4000f8e02ff */
[C---:B------:R-:W-:Y:S01]  /*6000*/  IMAD.WIDE R102, R45.reuse, 0x4, R102 ;  /* 0x000000042d667825 */ /* 0x040fe200078e0266 */
[----:B------:R2:W-:Y:S02]  /*6010*/  LDGSTS.E [R24+0x6200], desc[UR24][R104.64], P0 ;  /* 0x0620000068187fae */ /* 0x0005e400081a1018 */
[----:B------:R-:W-:Y:S01]  /*6020*/  LEA R100, P1, R44, R46, 0x2 ;  /* 0x0000002e2c647211 */ /* 0x000fe200078210ff */
[----:B-1----:R-:W-:-:S03]  /*6030*/  IMAD.WIDE R108, R45, 0x4, R108 ;  /* 0x000000042d6c7825 */ /* 0x002fc600078e026c */
[-C--:B------:R-:W-:Y:S01]  /*6040*/  LEA.HI.X.SX32 R101, R44, R47.reuse, 0x2, P1 ;  /* 0x0000002f2c657211 */ /* 0x080fe200008f16ff */
[----:B------:R-:W-:Y:S02]  /*6050*/  IMAD R45, R55, UR7, RZ ;  /* 0x00000007372d7c24 */ /* 0x000fe4000f8e02ff */
[----:B------:R-:W-:Y:S02]  /*6060*/  IMAD.U32 R50, RZ, RZ, UR9 ;  /* 0x00000009ff327e24 */ /* 0x000fe4000f8e00ff */
[----:B------:R-:W-:Y:S01]  /*6070*/  IMAD.U32 R51, RZ, RZ, UR9 ;  /* 0x00000009ff337e24 */ /* 0x000fe2000f8e00ff */
[CC--:B------:R-:W-:Y:S01]  /*6080*/  LEA R96, P1, R45.reuse, R46.reuse, 0x2 ;  /* 0x0000002e2d607211 */ /* 0x0c0fe200078210ff */
[C---:B--2---:R-:W-:Y:S01]  /*6090*/  IMAD.WIDE R104, R50.reuse, 0x4, R104 ;  /* 0x0000000432687825 */ /* 0x044fe200078e0268 */
[----:B------:R1:W-:Y:S02]  /*60a0*/  LDGSTS.E [R24+0x6600], desc[UR24][R100.64], P0 ;  /* 0x0660000064187fae */ /* 0x0003e400081a1018 */
[----:B------:R-:W-:Y:S01]  /*60b0*/  LEA.HI.X.SX32 R97, R45, R47, 0x2, P1 ;  /* 0x0000002f2d617211 */ /* 0x000fe200008f16ff */
[----:B------:R-:W-:Y:S01]  /*60c0*/  IMAD.WIDE R98, R50, 0x4, R98 ;  /* 0x0000000432627825 */ /* 0x000fe200078e0262 */
[----:B------:R-:W-:-:S03]  /*60d0*/  LEA R92, P1, R173, R46, 0x2 ;  /* 0x0000002ead5c7211 */ /* 0x000fc600078210ff */
[C---:B------:R-:W-:Y:S01]  /*60e0*/  IMAD.WIDE R94, R50.reuse, 0x4, R94 ;  /* 0x00000004325e7825 */ /* 0x040fe200078e025e */
[-C--:B------:R-:W-:Y:S01]  /*60f0*/  LEA.HI.X.SX32 R93, R173, R47.reuse, 0x2, P1 ;  /* 0x0000002fad5d7211 */ /* 0x080fe200008f16ff */
[----:B------:R2:W-:Y:S01]  /*6100*/  LDGSTS.E [R24+0x6a00], desc[UR24][R96.64], P0 ;  /* 0x06a0000060187fae */ /* 0x0005e200081a1018 */
[CC--:B------:R-:W-:Y:S01]  /*6110*/  LEA R62, P1, R213.reuse, R46.reuse, 0x2 ;  /* 0x0000002ed53e7211 */ /* 0x0c0fe200078210ff */
[----:B------:R-:W-:Y:S02]  /*6120*/  IMAD.WIDE R90, R50, 0x4, R90 ;  /* 0x00000004325a7825 */ /* 0x000fe400078e025a */
[----:B------:R3:W-:Y:S01]  /*6130*/  LDGSTS.E [R24+0x6e00], desc[UR24][R92.64], P0 ;  /* 0x06e000005c187fae */ /* 0x0007e200081a1018 */
[----:B------:R-:W-:Y:S01]  /*6140*/  LEA.HI.X.SX32 R63, R213, R47, 0x2, P1 ;  /* 0x0000002fd53f7211 */ /* 0x000fe200008f16ff */
[----:B------:R-:W-:Y:S01]  /*6150*/  IMAD.U32 R50, RZ, RZ, UR16 ;  /* 0x00000010ff327e24 */ /* 0x000fe2000f8e00ff */
[----:B------:R-:W-:Y:S01]  /*6160*/  LEA R54, P1, R214, R46, 0x2 ;  /* 0x0000002ed6367211 */ /* 0x000fe200078210ff */
[----:B-1----:R-:W-:-:S02]  /*6170*/  IMAD.WIDE R100, R51, 0x4, R100 ;  /* 0x0000000433647825 */ /* 0x002fc400078e0264 */
[----:B------:R-:W-:Y:S01]  /*6180*/  LDGSTS.E [R24+0x7200], desc[UR24][R62.64], P0 ;  /* 0x072000003e187fae */ /* 0x000fe200081a1018 */
[----:B------:R-:W-:Y:S01]  /*6190*/  LEA.HI.X.SX32 R55, R214, R47, 0x2, P1 ;  /* 0x0000002fd6377211 */ /* 0x000fe200008f16ff */
[----:B--2---:R-:W-:-:S04]  /*61a0*/  IMAD.WIDE R96, R51, 0x4, R96 ;  /* 0x0000000433607825 */ /* 0x004fc800078e0260 */
[----:B---3--:R-:W-:Y:S01]  /*61b0*/  IMAD.WIDE R92, R51, 0x4, R92 ;  /* 0x00000004335c7825 */ /* 0x008fe200078e025c */
[----:B------:R1:W-:Y:S03]  /*61c0*/  LDGSTS.E [R24+0x7600], desc[UR24][R54.64], P0 ;  /* 0x0760000036187fae */ /* 0x0003e600081a1018 */
[----:B------:R-:W-:Y:S02]  /*61d0*/  IMAD.U32 R51, RZ, RZ, UR16 ;  /* 0x00000010ff337e24 */ /* 0x000fe4000f8e00ff */
[----:B------:R-:W-:-:S04]  /*61e0*/  IMAD.WIDE R88, R50, 0x4, R88 ;  /* 0x0000000432587825 */ /* 0x000fc800078e0258 */
        /* <DEDUP_REMOVED lines=17> */
[----:B-1----:R-:W-:-:S04]  /*6300*/  IMAD.WIDE R54, R50, 0x4, R54 ;  /* 0x0000000432367825 */ /* 0x002fc800078e0236 */
[----:B------:R-:W-:Y:S01]  /*6310*/  IMAD.WIDE R52, R50, 0x4, R52 ;  /* 0x0000000432347825 */ /* 0x000fe200078e0234 */
[----:B------:R-:W-:-:S03]  /*6320*/  LEA R50, P1, R215, R46, 0x2 ;  /* 0x0000002ed7327211 */ /* 0x000fc600078210ff */
[----:B------:R-:W-:-:S04]  /*6330*/  IMAD.WIDE R62, R51, 0x4, R62 ;  /* 0x00000004333e7825 */ /* 0x000fc800078e023e */
[----:B------:R-:W-:Y:S01]  /*6340*/  IMAD.WIDE R58, R51, 0x4, R58 ;  /* 0x00000004333a7825 */ /* 0x000fe200078e023a */
[----:B------:R-:W-:Y:S02]  /*6350*/  LEA.HI.X.SX32 R51, R215, R47, 0x2, P1 ;  /* 0x0000002fd7337211 */ /* 0x000fe400008f16ff */
[----:B------:R-:W-:-:S03]  /*6360*/  ISETP.GE.AND P1, PT, R0, UR4, PT ;  /* 0x0000000400007c0c */ /* 0x000fc6000bf26270 */
[----:B------:R1:W-:Y:S02]  /*6370*/  LDGSTS.E [R24+0x7a00], desc[UR24][R50.64], P0 ;  /* 0x07a0000032187fae */ /* 0x0003e400081a1018 */
[----:B-1----:R-:W-:Y:S01]  /*6380*/  IMAD.WIDE R50, R250, 0x4, R50 ;  /* 0x00000004fa327825 */ /* 0x002fe200078e0232 */
[----:B------:R-:W-:Y:S02]  /*6390*/  SEL R250, RZ, 0x4, P1 ;  /* 0x00000004fffa7807 */ /* 0x000fe40000800000 */
[----:B------:R-:W-:Y:S02]  /*63a0*/  ISETP.GE.AND P1, PT, R249, UR4, PT ;  /* 0x00000004f9007c0c */ /* 0x000fe4000bf26270 */
[----:B------:R-:W-:Y:S02]  /*63b0*/  SEL R250, R250, RZ, P2 ;  /* 0x000000fffafa7207 */ /* 0x000fe40001000000 */
[----:B------:R-:W-:Y:S02]  /*63c0*/  PLOP3.LUT P2, PT, PT, PT, UP1, 0x80, 0x8 ;  /* 0x000000000008781c */ /* 0x000fe40003f4f018 */
[----:B------:R-:W-:-:S02]  /*63d0*/  ISETP.NE.U32.AND P6, PT, R250, RZ, PT ;  /* 0x000000fffa00720c */ /* 0x000fc40003fc5070 */
[----:B------:R-:W-:Y:S02]  /*63e0*/  SEL R250, RZ, 0x4, P1 ;  /* 0x00000004fffa7807 */ /* 0x000fe40000800000 */
[----:B------:R-:W-:Y:S02]  /*63f0*/  LOP3.LUT R249, R0, 0x4, RZ, 0xfc, !PT ;  /* 0x0000000400f97812 */ /* 0x000fe400078efcff */
[----:B------:R-:W-:Y:S02]  /*6400*/  SEL R250, R250, RZ, P2 ;  /* 0x000000fffafa7207 */ /* 0x000fe40001000000 */
[----:B------:R-:W-:Y:S02]  /*6410*/  ISETP.GE.AND P2, PT, R249, UR4, PT ;  /* 0x00000004f9007c0c */ /* 0x000fe4000bf46270 */
[----:B------:R-:W-:Y:S02]  /*6420*/  ISETP.NE.U32.AND P1, PT, R250, RZ, PT ;  /* 0x000000fffa00720c */ /* 0x000fe40003f25070 */
[----:B------:R-:W-:-:S02]  /*6430*/  SEL R250, RZ, 0x4, P2 ;  /* 0x00000004fffa7807 */ /* 0x000fc40001000000 */
[----:B------:R-:W-:Y:S02]  /*6440*/  LOP3.LUT R249, R0, 0x6, RZ, 0xfc, !PT ;  /* 0x0000000600f97812 */ /* 0x000fe400078efcff */
[----:B------:R-:W-:Y:S02]  /*6450*/  SEL R250, R250, RZ, P3 ;  /* 0x000000fffafa7207 */ /* 0x000fe40001800000 */
[----:B------:R-:W-:Y:S02]  /*6460*/  ISETP.GE.AND P2, PT, R249, UR4, PT ;  /* 0x00000004f9007c0c */ /* 0x000fe4000bf46270 */
[----:B------:R-:W-:Y:S02]  /*6470*/  ISETP.NE.U32.AND P4, PT, R250, RZ, PT ;  /* 0x000000fffa00720c */ /* 0x000fe40003f85070 */
[----:B------:R-:W-:Y:S02]  /*6480*/  SEL R250, RZ, 0x4, P2 ;  /* 0x00000004fffa7807 */ /* 0x000fe40001000000 */
[----:B------:R-:W-:-:S02]  /*6490*/  LEA R46, P2, R216, R46, 0x2 ;  /* 0x0000002ed82e7211 */ /* 0x000fc400078410ff */
[----:B------:R-:W-:Y:S02]  /*64a0*/  PLOP3.LUT P3, PT, PT, PT, UP1, 0x80, 0x8 ;  /* 0x000000000008781c */ /* 0x000fe40003f6f018 */
[----:B------:R-:W-:Y:S02]  /*64b0*/  LOP3.LUT R249, R0, 0x8, RZ, 0xfc, !PT ;  /* 0x0000000800f97812 */ /* 0x000fe400078efcff */
[----:B------:R-:W-:Y:S02]  /*64c0*/  LEA.HI.X.SX32 R47, R216, R47, 0x2, P2 ;  /* 0x0000002fd82f7211 */ /* 0x000fe400010f16ff */
[----:B------:R-:W-:Y:S02]  /*64d0*/  SEL R250, R250, RZ, P3 ;  /* 0x000000fffafa7207 */ /* 0x000fe40001800000 */
[----:B------:R-:W-:Y:S01]  /*64e0*/  ISETP.GE.AND P2, PT, R249, UR4, PT ;  /* 0x00000004f9007c0c */ /* 0x000fe2000bf46270 */
[----:B------:R-:W-:Y:S01]  /*64f0*/  LDGSTS.E [R24+0x7e00], desc[UR24][R46.64], P0 ;  /* 0x07e000002e187fae */ /* 0x000fe200081a1018 */
[----:B------:R-:W-:-:S02]  /*6500*/  ISETP.NE.U32.AND P3, PT, R250, RZ, PT ;  /* 0x000000fffa00720c */ /* 0x000fc40003f65070 */
[----:B------:R-:W-:Y:S01]  /*6510*/  SEL R250, RZ, 0x4, P2 ;  /* 0x00000004fffa7807 */ /* 0x000fe20001000000 */
[----:B------:R-:W0:Y:S01]  /*6520*/  LDGDEPBAR ;  /* 0x00000000000079af */ /* 0x000e220000000000 */
[----:B------:R-:W-:Y:S01]  /*6530*/  BAR.SYNC.DEFER_BLOCKING 0x0 ;  /* 0x0000000000007b1d */ /* 0x000fe20000010000 */
[----:B------:R-:W-:Y:S02]  /*6540*/  PLOP3.LUT P2, PT, PT, PT, UP1, 0x80, 0x8 ;  /* 0x000000000008781c */ /* 0x000fe40003f4f018 */
[----:B------:R-:W-:Y:S02]  /*6550*/  LOP3.LUT R249, R0, 0xa, RZ, 0xfc, !PT ;  /* 0x0000000a00f97812 */ /* 0x000fe400078efcff */
[----:B------:R-:W-:Y:S02]  /*6560*/  SEL R250, R250, RZ, P2 ;  /* 0x000000fffafa7207 */ /* 0x000fe40001000000 */
[----:B------:R-:W-:Y:S01]  /*6570*/  ISETP.GE.AND P0, PT, R249, UR4, PT ;  /* 0x00000004f9007c0c */ /* 0x000fe2000bf06270 */
[----:B------:R-:W-:Y:S01]  /*6580*/  VIADD R249, R2, UR10 ;  /* 0x0000000a02f97c36 */ /* 0x000fe20008000000 */
[----:B------:R-:W-:-:S02]  /*6590*/  ISETP.NE.U32.AND P2, PT, R250, RZ, PT ;  /* 0x000000fffa00720c */ /* 0x000fc40003f45070 */
[----:B------:R-:W-:Y:S02]  /*65a0*/  SEL R250, RZ, 0x4, P0 ;  /* 0x00000004fffa7807 */ /* 0x000fe40000000000 */
[----:B------:R-:W-:-:S04]  /*65b0*/  PLOP3.LUT P0, PT, PT, PT, UP1, 0x80, 0x8 ;  /* 0x000000000008781c */ /* 0x000fc80003f0f018 */
[----:B------:R-:W-:-:S04]  /*65c0*/  SEL R250, R250, RZ, P0 ;  /* 0x000000fffafa7207 */ /* 0x000fc80000000000 */
[----:B------:R-:W-:Y:S02]  /*65d0*/  ISETP.NE.U32.AND P0, PT, R250, RZ, PT ;  /* 0x000000fffa00720c */ /* 0x000fe40003f05070 */
[----:B------:R-:W-:Y:S01]  /*65e0*/  LOP3.LUT R250, R0, 0xc, RZ, 0xfc, !PT ;  /* 0x0000000c00fa7812 */ /* 0x000fe200078efcff */
[----:B------:R-:W-:Y:S01]  /*65f0*/  @!PT LDS RZ, [RZ] ;  /* 0x00000000fffff984 */ /* 0x000fe20000000800 */
[----:B------:R-:W-:Y:S01]  /*6600*/  @!PT LDS RZ, [RZ] ;  /* 0x00000000fffff984 */ /* 0x000fe20000000800 */
[----:B------:R-:W-:Y:S01]  /*6610*/  @!PT LDS RZ, [RZ] ;  /* 0x00000000fffff984 */ /* 0x000fe20000000800 */
[----:B------:R-:W-:Y:S03]  /*6620*/  LDGSTS.E [R249+0x1a000], desc[UR24][R206.64], P6 ;  /* 0x1a000000cef97fae */ /* 0x000fe6000b1a1018 */
[----:B------:R-:W-:Y:S01]  /*6630*/  ISETP.GE.AND P6, PT, R250, UR4, PT ;  /* 0x00000004fa007c0c */ /* 0x000fe2000bfc6270 */
[----:B------:R1:W-:Y:S03]  /*6640*/  LDGSTS.E [R249+0x1a008], desc[UR24][R88.64], P1 ;  /* 0x1a00800058f97fae */ /* 0x0003e600089a1018 */
[----:B------:R-:W-:Y:S01]  /*6650*/  SEL R250, RZ, 0x4, P6 ;  /* 0x00000004fffa7807 */ /* 0x000fe20003000000 */
[----:B------:R2:W-:Y:S01]  /*6660*/  LDGSTS.E [R15+0x1a000], desc[UR24][R86.64], P4 ;  /* 0x1a000000560f7fae */ /* 0x0005e2000a1a1018 */
[----:B------:R-:W-:-:S03]  /*6670*/  PLOP3.LUT P6, PT, PT, PT, UP1, 0x80, 0x8 ;  /* 0x000000000008781c */ /* 0x000fc60003fcf018 */
[----:B------:R2:W-:Y:S01]  /*6680*/  LDGSTS.E [R15+0x1a008], desc[UR24][R84.64], P3 ;  /* 0x1a008000540f7fae */ /* 0x0005e200099a1018 */
[----:B------:R-:W-:-:S03]  /*6690*/  SEL R250, R250, RZ, P6 ;  /* 0x000000fffafa7207 */ /* 0x000fc60003000000 */
[----:B------:R2:W-:Y:S01]  /*66a0*/  LDGSTS.E [R16+0x1a000], desc[UR24][R82.64], P2 ;  /* 0x1a00000052107fae */ /* 0x0005e200091a1018 */
[----:B------:R-:W-:Y:S02]  /*66b0*/  ISETP.NE.U32.AND P6, PT, R250, RZ, PT ;  /* 0x000000fffa00720c */ /* 0x000fe40003fc5070 */
[----:B------:R-:W3:Y:S01]  /*66c0*/  S2R R250, SR_TID.X ;  /* 0x0000000000fa7919 */ /* 0x000ee20000002100 */
[----:B------:R2:W-:Y:S01]  /*66d0*/  LDGSTS.E [R16+0x1a008], desc[UR24][R80.64], P0 ;  /* 0x1a00800050107fae */ /* 0x0005e200081a1018 */
[----:B-1----:R-:W1:Y:S09]  /*66e0*/  S2R R249, SR_TID.X ;  /* 0x0000000000f97919 */ /* 0x002e720000002100 */
[----:B------:R2:W-:Y:S01]  /*66f0*/  LDGSTS.E [R17+0x1a000], desc[UR24][R78.64], P6 ;  /* 0x1a0000004e117fae */ /* 0x0005e2000b1a1018 */
[----:B---3--:R-:W-:-:S04]  /*6700*/  LEA.HI R250, R250, 0xe, RZ, 0x1a ;  /* 0x0000000efafa7811 */ /* 0x008fc800078fd0ff */
[----:B------:R-:W-:-:S04]  /*6710*/  ISETP.GE.AND P1, PT, R250, UR4, PT ;  /* 0x00000004fa007c0c */ /* 0x000fc8000bf26270 */
[----:B------:R-:W-:Y:S02]  /*6720*/  SEL R250, RZ, 0x4, P1 ;  /* 0x00000004fffa7807 */ /* 0x000fe40000800000 */
[----:B------:R-:W-:Y:S02]  /*6730*/  PLOP3.LUT P1, PT, PT, PT, UP1, 0x80, 0x8 ;  /* 0x000000000008781c */ /* 0x000fe40003f2f018 */
[----:B-1----:R-:W-:Y:S02]  /*6740*/  LOP3.LUT R249, R249, 0x7f, RZ, 0xc0, !PT ;  /* 0x0000007ff9f97812 */ /* 0x002fe400078ec0ff */
[----:B------:R-:W-:-:S04]  /*6750*/  SEL R250, R250, RZ, P1 ;  /* 0x000000fffafa7207 */ /* 0x000fc80000800000 */
[----:B------:R-:W-:Y:S02]  /*6760*/  ISETP.NE.U32.AND P1, PT, R250, RZ, PT ;  /* 0x000000fffa00720c */ /* 0x000fe40003f25070 */
[----:B------:R-:W-:-:S04]  /*6770*/  LOP3.LUT R250, R0, 0x10, RZ, 0xfc, !PT ;  /* 0x0000001000fa7812 */ /* 0x000fc800078efcff */
[----:B------:R-:W-:-:S04]  /*6780*/  ISETP.GE.AND P4, PT, R250, UR4, PT ;  /* 0x00000004fa007c0c */ /* 0x000fc8000bf86270 */
[----:B------:R-:W-:Y:S02]  /*6790*/  SEL R250, RZ, 0x4, P4 ;  /* 0x00000004fffa7807 */ /* 0x000fe40002000000 */
[----:B------:R-:W-:Y:S01]  /*67a0*/  PLOP3.LUT P4, PT, PT, PT, UP1, 0x80, 0x8 ;  /* 0x000000000008781c */ /* 0x000fe20003f8f018 */
[----:B------:R2:W-:Y:S03]  /*67b0*/  LDGSTS.E [R17+0x1a008], desc[UR24][R76.64], P1 ;  /* 0x1a0080004c117fae */ /* 0x0005e600089a1018 */
        /* <DEDUP_REMOVED lines=27> */
[----:B------:R2:W-:Y:S01]  /*6970*/  LDGSTS.E [R19+0x1a008], desc[UR24][R68.64], P0 ;  /* 0x1a00800044137fae */ /* 0x0005e200081a1018 */
[----:B------:R-:W-:Y:S02]  /*6980*/  IADD3 R206, P0, PT, R206, UR32, RZ ;  /* 0x00000020cece7c10 */ /* 0x000fe4000ff1e0ff */
[----:B------:R-:W-:Y:S02]  /*6990*/  SEL R250, R250, RZ, P6 ;  /* 0x000000fffafa7207 */ /* 0x000fe40003000000 */
[----:B------:R-:W-:Y:S02]  /*69a0*/  IADD3.X R207, PT, PT, R207, UR33, RZ, P0, !PT ;  /* 0x00000021cfcf7c10 */ /* 0x000fe400087fe4ff */
[----:B------:R-:W-:-:S02]  /*69b0*/  ISETP.NE.U32.AND P6, PT, R250, RZ, PT ;  /* 0x000000fffa00720c */ /* 0x000fc40003fc5070 */
[C---:B------:R-:W-:Y:S02]  /*69c0*/  LOP3.LUT R250, R0.reuse, 0x1a, RZ, 0xfc, !PT ;  /* 0x0000001a00fa7812 */ /* 0x040fe400078efcff */
[----:B------:R-:W-:Y:S02]  /*69d0*/  ISETP.GE.AND P0, PT, R0, UR17, PT ;  /* 0x0000001100007c0c */ /* 0x000fe4000bf06270 */
        /* <DEDUP_REMOVED lines=11> */
[----:B------:R-:W-:Y:S02]  /*6a90*/  PLOP3.LUT P1, PT, PT, PT, UP3, 0x80, 0x8 ;  /* 0x000000000008781c */ /* 0x000fe40003f2f038 */
[----:B------:R-:W-:-:S04]  /*6aa0*/  SEL R250, R250, RZ, P4 ;  /* 0x000000fffafa7207 */ /* 0x000fc80002000000 */
[----:B------:R-:W-:Y:S02]  /*6ab0*/  ISETP.NE.U32.AND P4, PT, R250, RZ, PT ;  /* 0x000000fffa00720c */ /* 0x000fe40003f85070 */
[----:B------:R-:W1:Y:S11]  /*6ac0*/  S2R R250, SR_TID.X ;  /* 0x0000000000fa7919 */ /* 0x000e760000002100 */
[----:B------:R2:W-:Y:S01]  /*6ad0*/  LDGSTS.E [R22+0x1a000], desc[UR24][R60.64], P4 ;  /* 0x1a0000003c167fae */ /* 0x0005e2000a1a1018 */
[----:B-1----:R-:W-:-:S04]  /*6ae0*/  LEA.HI R250, R250, 0x1e, RZ, 0x1a ;  /* 0x0000001efafa7811 */ /* 0x002fc800078fd0ff */
[----:B------:R-:W-:-:S04]  /*6af0*/  ISETP.GE.AND P3, PT, R250, UR4, PT ;  /* 0x00000004fa007c0c */ /* 0x000fc8000bf66270 */
[----:B------:R-:W-:Y:S02]  /*6b00*/  SEL R250, RZ, 0x4, P3 ;  /* 0x00000004fffa7807 */ /* 0x000fe40001800000 */
[----:B------:R-:W-:-:S04]  /*6b10*/  PLOP3.LUT P3, PT, PT, PT, UP1, 0x80, 0x8 ;  /* 0x000000000008781c */ /* 0x000fc80003f6f018 */
[----:B------:R-:W-:-:S04]  /*6b20*/  SEL R250, R250, RZ, P3 ;  /* 0x000000fffafa7207 */ /* 0x000fc80001800000 */
[----:B------:R-:W-:Y:S02]  /*6b30*/  ISETP.NE.U32.AND P3, PT, R250, RZ, PT ;  /* 0x000000fffa00720c */ /* 0x000fe40003f65070 */
[----:B------:R-:W1:Y:S11]  /*6b40*/  S2R R250, SR_TID.X ;  /* 0x0000000000fa7919 */ /* 0x000e760000002100 */
[----:B------:R2:W-:Y:S04]  /*6b50*/  LDGSTS.E [R22+0x1a008], desc[UR24][R56.64], P3 ;  /* 0x1a00800038167fae */ /* 0x0005e800099a1018 */
[----:B------:R-:W0:Y:S01]  /*6b60*/  LDGDEPBAR ;  /* 0x00000000000079af */ /* 0x000e220000000000 */
[----:B-1----:R-:W-:-:S04]  /*6b70*/  LOP3.LUT R250, R250, 0x1f, RZ, 0xc0, !PT ;  /* 0x0000001ffafa7812 */ /* 0x002fc800078ec0ff */
[----:B------:R-:W-:-:S04]  /*6b80*/  ISETP.GE.AND P2, PT, R250, UR4, PT ;  /* 0x00000004fa007c0c */ /* 0x000fc8000bf46270 */
[----:B------:R-:W-:Y:S02]  /*6b90*/  SEL R250, RZ, 0x4, P2 ;  /* 0x00000004fffa7807 */ /* 0x000fe40001000000 */
[----:B------:R-:W-:Y:S01]  /*6ba0*/  PLOP3.LUT P2, PT, PT, PT, UP1, 0x80, 0x8 ;  /* 0x000000000008781c */ /* 0x000fe20003f4f018 */
[----:B------:R-:W-:-:S03]  /*6bb0*/  UISETP.NE.U32.AND UP1, UPT, UR22, URZ, UPT ;  /* 0x000000ff1600728c */ /* 0x000fc6000bf25070 */
[----:B------:R-:W-:Y:S01]  /*6bc0*/  SEL R250, R250, RZ, P2 ;  /* 0x000000fffafa7207 */ /* 0x000fe20001000000 */
[----:B------:R-:W-:-:S03]  /*6bd0*/  UISETP.LT.OR UP2, UPT, UR8, 0x20, UP1 ;  /* 0x000000200800788c */ /* 0x000fc60008f41670 */
[----:B------:R-:W-:Y:S01]  /*6be0*/  ISETP.NE.U32.AND P2, PT, R250, RZ, PT ;  /* 0x000000fffa00720c */ /* 0x000fe20003f45070 */
[----:B------:R-:W-:-:S04]  /*6bf0*/  IMAD.U32 R250, RZ, RZ, UR9 ;  /* 0x00000009fffa7e24 */ /* 0x000fc8000f8e00ff */
[----:B------:R-:W-:Y:S01]  /*6c00*/  IMAD.WIDE R46, R250, 0x4, R46 ;  /* 0x00000004fa2e7825 */ /* 0x000fe200078e022e */
[----:B------:R-:W-:-:S04]  /*6c10*/  SEL R250, RZ, 0x4, P0 ;  /* 0x00000004fffa7807 */ /* 0x000fc80000000000 */
[----:B------:R-:W-:-:S03]  /*6c20*/  SEL R250, R250, RZ, P1 ;  /* 0x000000fffafa7207 */ /* 0x000fc60000800000 */
[----:B------:R2:W-:Y:S01]  /*6c30*/  LDGSTS.E [R20+0x8000], desc[UR24][R204.64], P2 ;  /* 0x08000000cc147fae */ /* 0x0005e200091a1018 */
[----:B------:R-:W-:-:S03]  /*6c40*/  ISETP.NE.U32.AND P0, PT, R250, RZ, PT ;  /* 0x000000fffa00720c */ /* 0x000fc60003f05070 */
[----:B------:R2:W-:Y:S04]  /*6c50*/  LDGSTS.E [R20+0x8400], desc[UR24][R202.64], P2 ;  /* 0x08400000ca147fae */ /* 0x0005e800091a1018 */
        /* <DEDUP_REMOVED lines=62> */
[----:B------:R-:W0:Y:S01]  /*7040*/  LDGDEPBAR ;  /* 0x00000000000079af */ /* 0x000e220000000000 */
[----:B------:R-:W-:-:S04]  /*7050*/  DEPBAR.LE SB0, 0x2 ;  /* 0x000080800000791a */ /* 0x000fc80000000000 */
[----:B------:R-:W-:Y:S06]  /*7060*/  BAR.SYNC.DEFER_BLOCKING 0x0 ;  /* 0x0000000000007b1d */ /* 0x000fec0000010000 */
[----:B------:R-:W-:Y:S05]  /*7070*/  BRA.U UP2, `(.L_x_6) ;  /* 0x0000000102847547 */ /* 0x000fea000b800000 */
[----:B------:R-:W-:Y:S02]  /*7080*/  UIADD3 UR4, UPT, UPT, UR10, 0x18000, URZ ;  /* 0x000180000a047890 */ /* 0x000fe4000fffe0ff */
[----:B------:R-:W-:Y:S02]  /*7090*/  USHF.R.U32.HI UR14, URZ, 0x4, UR10 ;  /* 0x00000004ff0e7899 */ /* 0x000fe4000801160a */
[----:B------:R-:W-:Y:S02]  /*70a0*/  USHF.R.U32.HI UR4, URZ, 0x4, UR4 ;  /* 0x00000004ff047899 */ /* 0x000fe40008011604 */
[----:B------:R-:W-:Y:S02]  /*70b0*/  USGXT.U32 UR14, UR14, 0xe ;  /* 0x0000000e0e0e789a */ /* 0x000fe40008000000 */
[----:B------:R-:W-:Y:S02]  /*70c0*/  USGXT.U32 UR6, UR4, 0xe ;  /* 0x0000000e0406789a */ /* 0x000fe40008000000 */
[----:B------:R-:W-:-:S02]  /*70d0*/  UIADD3 UR38, UP4, UPT, UR14, 0x2, URZ ;  /* 0x000000020e267890 */ /* 0x000fc4000ff9e0ff */
[----:B------:R-:W-:Y:S01]  /*70e0*/  UIADD3 UR40, UP2, UPT, UR6, 0x2, URZ ;  /* 0x0000000206287890 */ /* 0x000fe2000ff5e0ff */
[----:B------:R-:W-:Y:S01]  /*70f0*/  UMOV UR4, URZ ;  /* 0x000000ff00047c82 */ /* 0x000fe20008000000 */
[----:B------:R-:W-:Y:S01]  /*7100*/  UMOV UR42, 0x0 ;  /* 0x00000000002a7882 */ /* 0x000fe20000000000 */
[----:B------:R-:W-:Y:S02]  /*7110*/  UIADD3.X UR39, UPT, UPT, UR4, 0x40004040, URZ, UP4, !UPT ;  /* 0x4000404004277890 */ /* 0x000fe4000a7fe4ff */
[----:B------:R-:W-:Y:S02]  /*7120*/  UIADD3.X UR41, UPT, UPT, UR4, 0x40004040, URZ, UP2, !UPT ;  /* 0x4000404004297890 */ /* 0x000fe400097fe4ff */
[----:B------:R-:W-:Y:S02]  /*7130*/  UIADD3.64 UR26, UPT, UPT, UR38, 0x2, URZ ;  /* 0x00000002261a7897 */ /* 0x000fe4000fffe0ff */
[----:B------:R-:W-:Y:S02]  /*7140*/  UIADD3.64 UR22, UPT, UPT, UR40, 0x2, URZ ;  /* 0x0000000228167897 */ /* 0x000fe4000fffe0ff */
[----:B------:R-:W-:-:S02]  /*7150*/  UIADD3.64 UR36, UPT, UPT, UR38, 0x4, URZ ;  /* 0x0000000426247897 */ /* 0x000fc4000fffe0ff */
[----:B------:R-:W-:Y:S01]  /*7160*/  UIADD3.64 UR34, UPT, UPT, UR40, 0x4, URZ ;  /* 0x0000000428227897 */ /* 0x000fe2000fffe0ff */
[----:B------:R-:W-:Y:S01]  /*7170*/  UMOV UR43, 0x4400910 ;  /* 0x04400910002b7882 */ /* 0x000fe20000000000 */
[----:B------:R-:W-:Y:S01]  /*7180*/  UMOV UR15, 0x40004040 ;  /* 0x40004040000f7882 */ /* 0x000fe20000000000 */
[----:B------:R-:W-:Y:S01]  /*7190*/  UMOV UR7, 0x40004040 ;  /* 0x4000404000077882 */ /* 0x000fe20000000000 */
[----:B------:R-:W-:Y:S01]  /*71a0*/  UMOV UR44, 0x0 ;  /* 0x00000000002c7882 */ /* 0x000fe20000000000 */
[----:B------:R-:W-:Y:S01]  /*71b0*/  UMOV UR45, 0x4400910 ;  /* 0x04400910002d7882 */ /* 0x000fe20000000000 */
[----:B------:R-:W-:Y:S01]  /*71c0*/  UMOV UR46, 0x0 ;  /* 0x00000000002e7882 */ /* 0x000fe20000000000 */
[----:B------:R-:W-:Y:S01]  /*71d0*/  UMOV UR47, 0x4400910 ;  /* 0x04400910002f7882 */ /* 0x000fe20000000000 */
[----:B------:R-:W-:Y:S01]  /*71e0*/  UMOV UR4, UR12 ;  /* 0x0000000c00047c82 */ /* 0x000fe20008000000 */
[----:B------:R-:W-:Y:S01]  /*71f0*/  UMOV UR5, URZ ;  /* 0x000000ff00057c82 */ /* 0x000fe20008000000 */
[----:B------:R1:W-:Y:S01]  /*7200*/  UTCHMMA gdesc[UR6], gdesc[UR14], tmem[UR31], tmem[UR42], idesc[UR43], !UPT ;  /* 0x00ff2a0e060075ea */ /* 0x0003e2000f80001f */
[----:B------:R-:W-:Y:S01]  /*7210*/  UMOV UR48, 0x0 ;  /* 0x0000000000307882 */ /* 0x000fe20000000000 */
[----:B------:R-:W-:Y:S01]  /*7220*/  UMOV UR49, 0x4400910 ;  /* 0x0440091000317882 */ /* 0x000fe20000000000 */
[----:B------:R1:W-:Y:S01]  /*7230*/  UTCHMMA gdesc[UR40], gdesc[UR38], tmem[UR31], tmem[UR44], idesc[UR45], UPT ;  /* 0x00ff2c26280075ea */ /* 0x0003e2000b80001f */
[----:B------:R-:W-:Y:S01]  /*7240*/  UMOV UR4, UR4 ;  /* 0x0000000400047c82 */ /* 0x000fe20008000000 */
[----:B------:R1:W-:Y:S01]  /*7250*/  UTCHMMA gdesc[UR22], gdesc[UR26], tmem[UR31], tmem[UR46], idesc[UR47], UPT ;  /* 0x00ff2e1a160075ea */ /* 0x0003e2000b80001f */
[----:B------:R1:W-:Y:S01]  /*7260*/  UTCHMMA gdesc[UR34], gdesc[UR36], tmem[UR31], tmem[UR48], idesc[UR49], UPT ;  /* 0x00ff3024220075ea */ /* 0x0003e2000b80001f */
[----:B------:R1:W-:Y:S01]  /*7270*/  UTCBAR [UR4], URZ ;  /* 0x000000ff040073e9 */ /* 0x0003e200080000ff */
[----:B------:R-:W-:Y:S01]  /*7280*/  NOP ;  /* 0x0000000000007918 */ /* 0x000fe20000000000 */
.L_x_6:
[----:B------:R-:W-:Y:S01]  /*7290*/  BAR.SYNC.DEFER_BLOCKING 0x0 ;  /* 0x0000000000007b1d */ /* 0x000fe20000010000 */
[----:B------:R-:W-:Y:S01]  /*72a0*/  VIADD R249, R2, UR10 ;  /* 0x0000000a02f97c36 */ /* 0x000fe20008000000 */
[----:B------:R-:W-:Y:S01]  /*72b0*/  LOP3.LUT R250, R0, 0x2, RZ, 0xfc, !PT ;  /* 0x0000000200fa7812 */ /* 0x000fe200078efcff */
[----:B------:R-:W-:Y:S01]  /*72c0*/  USHF.R.S32.HI UR19, URZ, 0x1f, UR9 ;  /* 0x0000001fff137899 */ /* 0x000fe20008011409 */
[----:B------:R-:W-:Y:S01]  /*72d0*/  PLOP3.LUT P1, PT, PT, PT, UP3, 0x80, 0x8 ;  /* 0x000000000008781c */ /* 0x000fe20003f2f038 */
[----:B-1----:R-:W-:Y:S01]  /*72e0*/  USHF.L.U32 UR34, UR9, 0x2, URZ ;  /* 0x0000000209227899 */ /* 0x002fe200080006ff */
[----:B------:R-:W-:Y:S01]  /*72f0*/  PLOP3.LUT P2, PT, PT, PT, UP3, 0x80, 0x8 ;  /* 0x000000000008781c */ /* 0x000fe20003f4f038 */
[----:B------:R-:W-:Y:S01]  /*7300*/  USHF.L.U64.HI UR35, UR9, 0x2, UR19 ;  /* 0x0000000209237899 */ /* 0x000fe20008010213 */
[----:B------:R-:W-:Y:S01]  /*7310*/  PLOP3.LUT P3, PT, PT, PT, UP3, 0x80, 0x8 ;  /* 0x000000000008781c */ /* 0x000fe20003f6f038 */
[----:B------:R-:W-:Y:S01]  /*7320*/  UISETP.GE.AND UP2, UPT, UR8, 0x20, UPT ;  /* 0x000000200800788c */ /* 0x000fe2000bf46270 */
[----:B------:R-:W-:Y:S01]  /*7330*/  PLOP3.LUT P4, PT, PT, PT, UP3, 0x80, 0x8 ;  /* 0x000000000008781c */ /* 0x000fe20003f8f038 */
[----:B------:R-:W-:Y:S01]  /*7340*/  UMOV UR6, URZ ;  /* 0x000000ff00067c82 */ /* 0x000fe20008000000 */
[----:B------:R-:W-:Y:S01]  /*7350*/  @!PT LDS RZ, [RZ] ;  /* 0x00000000fffff984 */ /* 0x000fe20000000800 */
[----:B------:R-:W-:Y:S01]  /*7360*/  @!PT LDS RZ, [RZ] ;  /* 0x00000000fffff984 */ /* 0x000fe20000000800 */
[----:B------:R-:W-:Y:S01]  /*7370*/  @!PT LDS RZ, [RZ] ;  /* 0x00000000fffff984 */ /* 0x000fe20000000800 */
[----:B------:R1:W-:Y:S01]  /*7380*/  LDGSTS.E [R249+0x1c000], desc[UR24][R206.64], P0 ;  /* 0x1c000000cef97fae */ /* 0x0003e200081a1018 */
[----:B------:R-:W-:-:S04]  /*7390*/  IADD3 R88, P0, PT, R88, UR32, RZ ;  /* 0x0000002058587c10 */ /* 0x000fc8000ff1e0ff */
[----:B------:R-:W-:Y:S02]  /*73a0*/  IADD3.X R89, PT, PT, R89, UR33, RZ, P0, !PT ;  /* 0x0000002159597c10 */ /* 0x000fe400087fe4ff */
[----:B------:R-:W-:Y:S02]  /*73b0*/  ISETP.GE.AND P0, PT, R250, UR17, PT ;  /* 0x00000011fa007c0c */ /* 0x000fe4000bf06270 */
[C---:B------:R-:W-:Y:S02]  /*73c0*/  LOP3.LUT R250, R0.reuse, 0x6, RZ, 0xfc, !PT ;  /* 0x0000000600fa7812 */ /* 0x040fe400078efcff */
[----:B-1----:R-:W-:Y:S01]  /*73d0*/  SEL R206, RZ, 0x4, P0 ;  /* 0x00000004ffce7807 */ /* 0x002fe20000000000 */
[----:B------:R-:W1:Y:S01]  /*73e0*/  S2R R249, SR_TID.X ;  /* 0x0000000000f97919 */ /* 0x000e620000002100 */
[----:B------:R-:W-:Y:S02]  /*73f0*/  LOP3.LUT R207, R0, 0x4, RZ, 0xfc, !PT ;  /* 0x0000000400cf7812 */ /* 0x000fe400078efcff */
[----:B------:R-:W-:-:S02]  /*7400*/  SEL R206, R206, RZ, P1 ;  /* 0x000000ffcece7207 */ /* 0x000fc40000800000 */
[----:B------:R-:W-:Y:S02]  /*7410*/  ISETP.GE.AND P1, PT, R250, UR17, PT ;  /* 0x00000011fa007c0c */ /* 0x000fe4000bf26270 */
[----:B------:R-:W-:Y:S01]  /*7420*/  ISETP.NE.U32.AND P0, PT, R206, RZ, PT ;  /* 0x000000ffce00720c */ /* 0x000fe20003f05070 */
[----:B------:R-:W-:Y:S01]  /*7430*/  VIADD R206, R2, UR10 ;  /* 0x0000000a02ce7c36 */ /* 0x000fe20008000000 */
[----:B------:R-:W-:-:S11]  /*7440*/  LOP3.LUT R250, R0, 0xa, RZ, 0xfc, !PT ;  /* 0x0000000a00fa7812 */ /* 0x000fd600078efcff */
[----:B------:R3:W-:Y:S01]  /*7450*/  LDGSTS.E [R206+0x1c008], desc[UR24][R88.64], P0 ;  /* 0x1c00800058ce7fae */ /* 0x0007e200081a1018 */
[----:B------:R-:W-:Y:S02]  /*7460*/  ISETP.GE.AND P0, PT, R207, UR17, PT ;  /* 0x00000011cf007c0c */ /* 0x000fe4000bf06270 */
[----:B------:R-:W-:Y:S02]  /*7470*/  LOP3.LUT R207, R0, 0x8, RZ, 0xfc, !PT ;  /* 0x0000000800cf7812 */ /* 0x000fe400078efcff */
[----:B---3--:R-:W-:Y:S02]  /*7480*/  SEL R89, RZ, 0x4, P0 ;  /* 0x00000004ff597807 */ /* 0x008fe40000000000 */
[----:B------:R-:W-:Y:S02]  /*7490*/  SEL R88, RZ, 0x4, P1 ;  /* 0x00000004ff587807 */ /* 0x000fe40000800000 */
[----:B------:R-:W-:Y:S02]  /*74a0*/  SEL R89, R89, RZ, P2 ;  /* 0x000000ff59597207 */ /* 0x000fe40001000000 */
[----:B--2---:R-:W-:-:S02]  /*74b0*/  IADD3 R86, P2, PT, R86, UR32, RZ ;  /* 0x0000002056567c10 */ /* 0x004fc4000ff5e0ff */
[----:B------:R-:W-:Y:S02]  /*74c0*/  ISETP.NE.U32.AND P0, PT, R89, RZ, PT ;  /* 0x000000ff5900720c */ /* 0x000fe40003f05070 */
[----:B------:R-:W-:Y:S02]  /*74d0*/  SEL R88, R88, RZ, P3 ;  /* 0x000000ff58587207 */ /* 0x000fe40001800000 */
[----:B------:R-:W-:Y:S02]  /*74e0*/  IADD3.X R87, PT, PT, R87, UR33, RZ, P2, !PT ;  /* 0x0000002157577c10 */ /* 0x000fe400097fe4ff */
[----:B------:R-:W-:Y:S02]  /*74f0*/  ISETP.NE.U32.AND P1, PT, R88, RZ, PT ;  /* 0x000000ff5800720c */ /* 0x000fe40003f25070 */
[----:B------:R-:W-:Y:S02]  /*7500*/  IADD3 R84, P2, PT, R84, UR32, RZ ;  /* 0x0000002054547c10 */ /* 0x000fe4000ff5e0ff */
[----:B------:R-:W-:-:S02]  /*7510*/  PLOP3.LUT P3, PT, PT, PT, UP3, 0x80, 0x8 ;  /* 0x000000000008781c */ /* 0x000fc40003f6f038 */
[----:B------:R-:W-:Y:S01]  /*7520*/  IADD3.X R85, PT, PT, R85, UR33, RZ, P2, !PT ;  /* 0x0000002155557c10 */ /* 0x000fe200097fe4ff */
[----:B------:R-:W-:Y:S01]  /*7530*/  LDGSTS.E [R15+0x1c000], desc[UR24][R86.64], P0 ;  /* 0x1c000000560f7fae */ /* 0x000fe200081a1018 */
[----:B------:R-:W-:Y:S02]  /*7540*/  ISETP.GE.AND P0, PT, R207, UR17, PT ;  /* 0x00000011cf007c0c */ /* 0x000fe4000bf06270 */
[----:B------:R-:W-:Y:S01]  /*7550*/  PLOP3.LUT P2, PT, PT, PT, UP3, 0x80, 0x8 ;  /* 0x000000000008781c */ /* 0x000fe20003f4f038 */
[----:B------:R-:W2:Y:S01]  /*7560*/  S2R R207, SR_TID.X ;  /* 0x0000000000cf7919 */ /* 0x000ea20000002100 */
[----:B------:R-:W-:Y:S02]  /*7570*/  LOP3.LUT R206, R0, 0x16, RZ, 0xfc, !PT ;  /* 0x0000001600ce7812 */ /* 0x000fe400078efcff */
[----:B-1----:R-:W-:Y:S01]  /*7580*/  LOP3.LUT R249, R249, 0x7f, RZ, 0xc0, !PT ;  /* 0x0000007ff9f97812 */ /* 0x002fe200078ec0ff */
[----:B------:R1:W-:Y:S01]  /*7590*/  LDGSTS.E [R15+0x1c008], desc[UR24][R84.64], P1 ;  /* 0x1c008000540f7fae */ /* 0x0003e200089a1018 */
[----:B------:R-:W-:-:S02]  /*75a0*/  ISETP.GE.AND P1, PT, R250, UR17, PT ;  /* 0x00000011fa007c0c */ /* 0x000fc4000bf26270 */
[----:B------:R-:W-:Y:S02]  /*75b0*/  LOP3.LUT R250, R0, 0xc, RZ, 0xfc, !PT ;  /* 0x0000000c00fa7812 */ /* 0x000fe400078efcff */
[----:B------:R-:W-:Y:S02]  /*75c0*/  ISETP.GE.AND P6, PT, R206, UR17, PT ;  /* 0x00000011ce007c0c */ /* 0x000fe4000bfc6270 */
[----:B-1----:R-:W-:Y:S02]  /*75d0*/  SEL R84, RZ, 0x4, P0 ;  /* 0x00000004ff547807 */ /* 0x002fe40000000000 */
[----:B------:R-:W-:Y:S02]  /*75e0*/  SEL R15, RZ, 0x4, P1 ;  /* 0x00000004ff0f7807 */ /* 0x000fe40000800000 */
[----:B------:R-:W-:Y:S02]  /*75f0*/  SEL R84, R84, RZ, P2 ;  /* 0x000000ff54547207 */ /* 0x000fe40001000000 */
[----:B------:R-:W-:-:S02]  /*7600*/  SEL R15, R15, RZ, P3 ;  /* 0x000000ff0f0f7207 */ /* 0x000fc40001800000 */
[----:B------:R-:W-:Y:S02]  /*7610*/  ISETP.NE.U32.AND P0, PT, R84, RZ, PT ;  /* 0x000000ff5400720c */ /* 0x000fe40003f05070 */
[----:B------:R-:W-:Y:S02]  /*7620*/  IADD3 R82, P2, PT, R82, UR32, RZ ;  /* 0x0000002052527c10 */ /* 0x000fe4000ff5e0ff */
[----:B------:R-:W-:Y:S02]  /*7630*/  ISETP.NE.U32.AND P1, PT, R15, RZ, PT ;  /* 0x000000ff0f00720c */ /* 0x000fe40003f25070 */
[----:B------:R-:W-:Y:S02]  /*7640*/  IADD3.X R83, PT, PT, R83, UR33, RZ, P2, !PT ;  /* 0x0000002153537c10 */ /* 0x000fe400097fe4ff */
[----:B------:R-:W-:Y:S02]  /*7650*/  IADD3 R80, P2, PT, R80, UR32, RZ ;  /* 0x0000002050507c10 */ /* 0x000fe4000ff5e0ff */
[----:B--2---:R-:W-:-:S02]  /*7660*/  LEA.HI R207, R207, 0xe, RZ, 0x1a ;  /* 0x0000000ecfcf7811 */ /* 0x004fc400078fd0ff */
[----:B------:R-:W-:Y:S01]  /*7670*/  IADD3.X R81, PT, PT, R81, UR33, RZ, P2, !PT ;  /* 0x0000002151517c10 */ /* 0x000fe200097fe4ff */
[----:B------:R-:W-:Y:S01]  /*7680*/  LDGSTS.E [R16+0x1c000], desc[UR24][R82.64], P0 ;  /* 0x1c00000052107fae */ /* 0x000fe200081a1018 */
[----:B------:R-:W-:Y:S02]  /*7690*/  ISETP.GE.AND P0, PT, R250, UR17, PT ;  /* 0x00000011fa007c0c */ /* 0x000fe4000bf06270 */
[----:B------:R-:W-:Y:S01]  /*76a0*/  PLOP3.LUT P2, PT, PT, PT, UP3, 0x80, 0x8 ;  /* 0x000000000008781c */ /* 0x000fe20003f4f038 */
[----:B------:R1:W-:Y:S01]  /*76b0*/  LDGSTS.E [R16+0x1c008], desc[UR24][R80.64], P1 ;  /* 0x1c00800050107fae */ /* 0x0003e200089a1018 */
[----:B------:R-:W-:Y:S02]  /*76c0*/  ISETP.GE.AND P1, PT, R207, UR17, PT ;  /* 0x00000011cf007c0c */ /* 0x000fe4000bf26270 */
[----:B------:R-:W-:Y:S02]  /*76d0*/  SEL R15, RZ, 0x4, P0 ;  /* 0x00000004ff0f7807 */ /* 0x000fe40000000000 */
[----:B------:R-:W-:-:S02]  /*76e0*/  PLOP3.LUT P3, PT, PT, PT, UP3, 0x80, 0x8 ;  /* 0x000000000008781c */ /* 0x000fc40003f6f038 */
[----:B------:R-:W-:Y:S02]  /*76f0*/  SEL R15, R15, RZ, P2 ;  /* 0x000000ff0f0f7207 */ /* 0x000fe40001000000 */
[----:B------:R-:W-:Y:S02]  /*7700*/  IADD3 R78, P2, PT, R78, UR32, RZ ;  /* 0x000000204e4e7c10 */ /* 0x000fe4000ff5e0ff */
[----:B------:R-:W-:Y:S02]  /*7710*/  ISETP.NE.U32.AND P0, PT, R15, RZ, PT ;  /* 0x000000ff0f00720c */ /* 0x000fe40003f05070 */
[----:B-1----:R-:W-:Y:S02]  /*7720*/  SEL R16, RZ, 0x4, P1 ;  /* 0x00000004ff107807 */ /* 0x002fe40000800000 */
[----:B------:R-:W-:Y:S02]  /*7730*/  IADD3.X R79, PT, PT, R79, UR33, RZ, P2, !PT ;  /* 0x000000214f4f7c10 */ /* 0x000fe400097fe4ff */
[----:B------:R-:W-:-:S02]  /*7740*/  SEL R16, R16, RZ, P3 ;  /* 0x000000ff10107207 */ /* 0x000fc40001800000 */
[----:B------:R-:W-:Y:S02]  /*7750*/  IADD3 R76, P2, PT, R76, UR32, RZ ;  /* 0x000000204c4c7c10 */ /* 0x000fe4000ff5e0ff */
[----:B------:R-:W-:Y:S02]  /*7760*/  ISETP.NE.U32.AND P1, PT, R16, RZ, PT ;  /* 0x000000ff1000720c */ /* 0x000fe40003f25070 */
[----:B------:R-:W-:Y:S01]  /*7770*/  LOP3.LUT R250, R0, 0x10, RZ, 0xfc, !PT ;  /* 0x0000001000fa7812 */ /* 0x000fe200078efcff */
[----:B------:R-:W-:Y:S01]  /*7780*/  LDGSTS.E [R17+0x1c000], desc[UR24][R78.64], P0 ;  /* 0x1c0000004e117fae */ /* 0x000fe200081a1018 */
[----:B------:R-:W-:Y:S02]  /*7790*/  IADD3.X R77, PT, PT, R77, UR33, RZ, P2, !PT ;  /* 0x000000214d4d7c10 */ /* 0x000fe400097fe4ff */
[----:B------:R-:W-:Y:S02]  /*77a0*/  ISETP.GE.AND P0, PT, R250, UR17, PT ;  /* 0x00000011fa007c0c */ /* 0x000fe4000bf06270 */
[----:B------:R-:W-:-:S02]  /*77b0*/  LOP3.LUT R207, R0, 0x12, RZ, 0xfc, !PT ;  /* 0x0000001200cf7812 */ /* 0x000fc400078efcff */
[----:B------:R-:W-:Y:S02]  /*77c0*/  SEL R15, RZ, 0x4, P0 ;  /* 0x00000004ff0f7807 */ /* 0x000fe40000000000 */
[----:B------:R-:W-:Y:S01]  /*77d0*/  LOP3.LUT R250, R0, 0x14, RZ, 0xfc, !PT ;  /* 0x0000001400fa7812 */ /* 0x000fe200078efcff */
[----:B------:R1:W-:Y:S01]  /*77e0*/  LDGSTS.E [R17+0x1c008], desc[UR24][R76.64], P1 ;  /* 0x1c0080004c117fae */ /* 0x0003e200089a1018 */
[----:B------:R-:W-:Y:S02]  /*77f0*/  PLOP3.LUT P1, PT, PT, PT, UP3, 0x80, 0x8 ;  /* 0x000000000008781c */ /* 0x000fe40003f2f038 */
[----:B------:R-:W-:Y:S02]  /*7800*/  ISETP.GE.AND P0, PT, R207, UR17, PT ;  /* 0x00000011cf007c0c */ /* 0x000fe4000bf06270 */
[----:B------:R-:W-:Y:S01]  /*7810*/  SEL R15, R15, RZ, P1 ;  /* 0x000000ff0f0f7207 */ /* 0x000fe20000800000 */
[----:B------:R-:W2:Y:S01]  /*7820*/  S2R R207, SR_TID.X ;  /* 0x0000000000cf7919 */ /* 0x000ea20000002100 */
[----:B------:R-:W-:-:S02]  /*7830*/  ISETP.GE.AND P2, PT, R250, UR17, PT ;  /* 0x00000011fa007c0c */ /* 0x000fc4000bf46270 */
[----:B------:R-:W-:Y:S02]  /*7840*/  PLOP3.LUT P3, PT, PT, PT, UP3, 0x80, 0x8 ;  /* 0x000000000008781c */ /* 0x000fe40003f6f038 */
[----:B------:R-:W-:Y:S02]  /*7850*/  SEL R16, RZ, 0x4, P0 ;  /* 0x00000004ff107807 */ /* 0x000fe40000000000 */
[----:B------:R-:W-:Y:S02]  /*7860*/  ISETP.NE.U32.AND P1, PT, R15, RZ, PT ;  /* 0x000000ff0f00720c */ /* 0x000fe40003f25070 */
[----:B------:R-:W-:Y:S02]  /*7870*/  SEL R15, RZ, 0x4, P2 ;  /* 0x00000004ff0f7807 */ /* 0x000fe40001000000 */
[----:B------:R-:W-:Y:S02]  /*7880*/  SEL R16, R16, RZ, P3 ;  /* 0x000000ff10107207 */ /* 0x000fe40001800000 */
[----:B------:R-:W-:-:S02]  /*7890*/  LOP3.LUT R250, R0, 0x18, RZ, 0xfc, !PT ;  /* 0x0000001800fa7812 */ /* 0x000fc400078efcff */
[----:B------:R-:W-:Y:S02]  /*78a0*/  SEL R15, R15, RZ, P4 ;  /* 0x000000ff0f0f7207 */ /* 0x000fe40002000000 */
[----:B------:R-:W-:Y:S02]  /*78b0*/  ISETP.NE.U32.AND P2, PT, R16, RZ, PT ;  /* 0x000000ff1000720c */ /* 0x000fe40003f45070 */
[----:B------:R-:W-:Y:S02]  /*78c0*/  ISETP.GE.AND P3, PT, R250, UR17, PT ;  /* 0x00000011fa007c0c */ /* 0x000fe4000bf66270 */
[----:B------:R-:W-:Y:S01]  /*78d0*/  PLOP3.LUT P0, PT, PT, PT, UP3, 0x80, 0x8 ;  /* 0x000000000008781c */ /* 0x000fe20003f0f038 */
[----:B------:R-:W3:Y:S01]  /*78e0*/  S2R R250, SR_TID.X ;  /* 0x0000000000fa7919 */ /* 0x000ee20000002100 */
[----:B------:R-:W-:Y:S02]  /*78f0*/  SEL R16, RZ, 0x4, P6 ;  /* 0x00000004ff107807 */ /* 0x000fe40003000000 */
[----:B------:R-:W-:-:S02]  /*7900*/  ISETP.NE.U32.AND P4, PT, R15, RZ, PT ;  /* 0x000000ff0f00720c */ /* 0x000fc40003f85070 */
[----:B------:R-:W-:Y:S02]  /*7910*/  PLOP3.LUT P6, PT, PT, PT, UP3, 0x80, 0x8 ;  /* 0x000000000008781c */ /* 0x000fe40003fcf038 */
[----:B------:R-:W-:Y:S02]  /*7920*/  SEL R15, RZ, 0x4, P3 ;  /* 0x00000004ff0f7807 */ /* 0x000fe40001800000 */
[----:B------:R-:W-:Y:S02]  /*7930*/  SEL R16, R16, RZ, P0 ;  /* 0x000000ff10107207 */ /* 0x000fe40000000000 */
[----:B------:R-:W-:Y:S02]  /*7940*/  SEL R15, R15, RZ, P6 ;  /* 0x000000ff0f0f7207 */ /* 0x000fe40003000000 */
[----:B------:R-:W-:Y:S02]  /*7950*/  ISETP.NE.U32.AND P3, PT, R16, RZ, PT ;  /* 0x000000ff1000720c */ /* 0x000fe40003f65070 */
[----:B------:R-:W-:-:S02]  /*7960*/  IADD3 R16, P6, PT, R74, UR32, RZ ;  /* 0x000000204a107c10 */ /* 0x000fc4000ffde0ff */
[----:B------:R-:W-:Y:S02]  /*7970*/  ISETP.NE.U32.AND P0, PT, R15, RZ, PT ;  /* 0x000000ff0f00720c */ /* 0x000fe40003f05070 */
[----:B-1----:R-:W-:Y:S02]  /*7980*/  IADD3.X R17, PT, PT, R75, UR33, RZ, P6, !PT ;  /* 0x000000214b117c10 */ /* 0x002fe4000b7fe4ff */
[----:B------:R-:W-:Y:S02]  /*7990*/  IADD3 R72, P6, PT, R72, UR32, RZ ;  /* 0x0000002048487c10 */ /* 0x000fe4000ffde0ff */
[----:B--2---:R-:W-:Y:S01]  /*79a0*/  LEA.HI R207, R207, 0x1e, RZ, 0x1a ;  /* 0x0000001ecfcf7811 */ /* 0x004fe200078fd0ff */
[----:B------:R1:W-:Y:S01]  /*79b0*/  LDGSTS.E [R18+0x1c000], desc[UR24][R16.64], P1 ;  /* 0x1c00000010127fae */ /* 0x0003e200089a1018 */
[----:B------:R-:W-:Y:S02]  /*79c0*/  IADD3.X R73, PT, PT, R73, UR33, RZ, P6, !PT ;  /* 0x0000002149497c10 */ /* 0x000fe4000b7fe4ff */
[----:B------:R-:W-:-:S03]  /*79d0*/  IADD3 R70, P6, PT, R70, UR32, RZ ;  /* 0x0000002046467c10 */ /* 0x000fc6000ffde0ff */
[----:B------:R2:W-:Y:S01]  /*79e0*/  LDGSTS.E [R18+0x1c008], desc[UR24][R72.64], P2 ;  /* 0x1c00800048127fae */ /* 0x0005e200091a1018 */
[----:B------:R-:W-:Y:S02]  /*79f0*/  IADD3.X R71, PT, PT, R71, UR33, RZ, P6, !PT ;  /* 0x0000002147477c10 */ /* 0x000fe4000b7fe4ff */
[----:B------:R-:W-:Y:S02]  /*7a00*/  IADD3 R68, P6, PT, R68, UR32, RZ ;  /* 0x0000002044447c10 */ /* 0x000fe4000ffde0ff */
[----:B---3--:R-:W-:Y:S01]  /*7a10*/  LOP3.LUT R250, R250, 0x1f, RZ, 0xc0, !PT ;  /* 0x0000001ffafa7812 */ /* 0x008fe200078ec0ff */
[----:B------:R-:W-:Y:S01]  /*7a20*/  LDGSTS.E [R19+0x1c000], desc[UR24][R70.64], P4 ;  /* 0x1c00000046137fae */ /* 0x000fe2000a1a1018 */
[----:B------:R-:W-:Y:S02]  /*7a30*/  IADD3.X R69, PT, PT, R69, UR33, RZ, P6, !PT ;  /* 0x0000002145457c10 */ /* 0x000fe4000b7fe4ff */
[----:B------:R-:W-:Y:S02]  /*7a40*/  IADD3 R66, P6, PT, R66, UR32, RZ ;  /* 0x0000002042427c10 */ /* 0x000fe4000ffde0ff */
[----:B-1----:R-:W-:Y:S01]  /*7a50*/  IADD3 R16, P1, PT, R124, UR34, RZ ;  /* 0x000000227c107c10 */ /* 0x002fe2000ff3e0ff */
[----:B------:R1:W-:Y:S01]  /*7a60*/  LDGSTS.E [R19+0x1c008], desc[UR24][R68.64], P3 ;  /* 0x1c00800044137fae */ /* 0x0003e200099a1018 */
[----:B------:R-:W-:-:S02]  /*7a70*/  IADD3.X R67, PT, PT, R67, UR33, RZ, P6, !PT ;  /* 0x0000002143437c10 */ /* 0x000fc4000b7fe4ff */
[----:B------:R-:W-:Y:S02]  /*7a80*/  IADD3 R64, P6, PT, R64, UR32, RZ ;  /* 0x0000002040407c10 */ /* 0x000fe4000ffde0ff */
[----:B--2---:R-:W-:Y:S01]  /*7a90*/  IADD3 R72, P2, PT, R120, UR34, RZ ;  /* 0x0000002278487c10 */ /* 0x004fe2000ff5e0ff */
[----:B------:R2:W-:Y:S01]  /*7aa0*/  LDGSTS.E [R21+0x1c000], desc[UR24][R66.64], P0 ;  /* 0x1c00000042157fae */ /* 0x0005e200081a1018 */
[----:B------:R-:W-:Y:S02]  /*7ab0*/  IADD3.X R65, PT, PT, R65, UR33, RZ, P6, !PT ;  /* 0x0000002141417c10 */ /* 0x000fe4000b7fe4ff */
[----:B------:R-:W-:Y:S02]  /*7ac0*/  IADD3 R60, P6, PT, R60, UR32, RZ ;  /* 0x000000203c3c7c10 */ /* 0x000fe4000ffde0ff */
[----:B------:R-:W-:Y:S02]  /*7ad0*/  IADD3.X R73, PT, PT, R121, UR35, RZ, P2, !PT ;  /* 0x0000002379497c10 */ /* 0x000fe400097fe4ff */
[----:B------:R-:W-:-:S02]  /*7ae0*/  IADD3.X R61, PT, PT, R61, UR33, RZ, P6, !PT ;  /* 0x000000213d3d7c10 */ /* 0x000fc4000b7fe4ff */
[----:B------:R-:W-:Y:S02]  /*7af0*/  IADD3 R56, P6, PT, R56, UR32, RZ ;  /* 0x0000002038387c10 */ /* 0x000fe4000ffde0ff */
[----:B------:R-:W-:Y:S02]  /*7b00*/  IADD3.X R17, PT, PT, R125, UR35, RZ, P1, !PT ;  /* 0x000000237d117c10 */ /* 0x000fe40008ffe4ff */
[----:B------:R-:W-:Y:S02]  /*7b10*/  IADD3.X R57, PT, PT, R57, UR33, RZ, P6, !PT ;  /* 0x0000002139397c10 */ /* 0x000fe4000b7fe4ff */
[----:B------:R-:W-:Y:S02]  /*7b20*/  IADD3 R74, P6, PT, R204, UR34, RZ ;  /* 0x00000022cc4a7c10 */ /* 0x000fe4000ffde0ff */
[----:B------:R-:W-:Y:S02]  /*7b30*/  LOP3.LUT R204, R0, 0x1a, RZ, 0xfc, !PT ;  /* 0x0000001a00cc7812 */ /* 0x000fe400078efcff */
[----:B------:R-:W-:-:S02]  /*7b40*/  IADD3.X R75, PT, PT, R205, UR35, RZ, P6, !PT ;  /* 0x00000023cd4b7c10 */ /* 0x000fc4000b7fe4ff */
[----:B------:R-:W-:Y:S02]  /*7b50*/  IADD3 R76, P6, PT, R202, UR34, RZ ;  /* 0x00000022ca4c7c10 */ /* 0x000fe4000ffde0ff */
[----:B------:R-:W-:Y:S02]  /*7b60*/  IADD3 R116, P2, PT, R116, UR34, RZ ;  /* 0x0000002274747c10 */ /* 0x000fe4000ff5e0ff */
[----:B------:R-:W-:Y:S02]  /*7b70*/  IADD3.X R77, PT, PT, R203, UR35, RZ, P6, !PT ;  /* 0x00000023cb4d7c10 */ /* 0x000fe4000b7fe4ff */
[----:B------:R-:W-:Y:S02]  /*7b80*/  IADD3 R78, P6, PT, R200, UR34, RZ ;  /* 0x00000022c84e7c10 */ /* 0x000fe4000ffde0ff */
[----:B------:R-:W-:Y:S02]  /*7b90*/  LOP3.LUT R203, R0, 0x1c, RZ, 0xfc, !PT ;  /* 0x0000001c00cb7812 */ /* 0x000fe400078efcff */
[----:B------:R-:W-:-:S02]  /*7ba0*/  IADD3.X R79, PT, PT, R201, UR35, RZ, P6, !PT ;  /* 0x00000023c94f7c10 */ /* 0x000fc4000b7fe4ff */
[----:B------:R-:W-:Y:S02]  /*7bb0*/  IADD3 R80, P6, PT, R198, UR34, RZ ;  /* 0x00000022c6507c10 */ /* 0x000fe4000ffde0ff */
[----:B------:R-:W-:Y:S02]  /*7bc0*/  ISETP.GE.AND P1, PT, R203, UR17, PT ;  /* 0x00000011cb007c0c */ /* 0x000fe4000bf26270 */
[----:B------:R-:W-:Y:S02]  /*7bd0*/  IADD3.X R81, PT, PT, R199, UR35, RZ, P6, !PT ;  /* 0x00000023c7517c10 */ /* 0x000fe4000b7fe4ff */
[----:B------:R-:W-:Y:S02]  /*7be0*/  IADD3 R82, P6, PT, R196, UR34, RZ ;  /* 0x00000022c4527c10 */ /* 0x000fe4000ffde0ff */
[----:B------:R-:W-:Y:S02]  /*7bf0*/  IADD3.X R117, PT, PT, R117, UR35, RZ, P2, !PT ;  /* 0x0000002375757c10 */ /* 0x000fe400097fe4ff */
[----:B------:R-:W-:-:S02]  /*7c00*/  IADD3.X R83, PT, PT, R197, UR35, RZ, P6, !PT ;  /* 0x00000023c5537c10 */ /* 0x000fc4000b7fe4ff */
[----:B------:R-:W-:Y:S02]  /*7c10*/  IADD3 R84, P6, PT, R194, UR34, RZ ;  /* 0x00000022c2547c10 */ /* 0x000fe4000ffde0ff */
[----:B------:R-:W-:Y:S02]  /*7c20*/  SEL R15, RZ, 0x4, P1 ;  /* 0x00000004ff0f7807 */ /* 0x000fe40000800000 */
[----:B------:R-:W-:Y:S02]  /*7c30*/  IADD3.X R85, PT, PT, R195, UR35, RZ, P6, !PT ;  /* 0x00000023c3557c10 */ /* 0x000fe4000b7fe4ff */
[----:B------:R-:W-:Y:S02]  /*7c40*/  IADD3 R86, P6, PT, R192, UR34, RZ ;  /* 0x00000022c0567c10 */ /* 0x000fe4000ffde0ff */
[----:B------:R-:W-:Y:S02]  /*7c50*/  PLOP3.LUT P2, PT, PT, PT, UP3, 0x80, 0x8 ;  /* 0x000000000008781c */ /* 0x000fe40003f4f038 */
[----:B------:R-:W-:-:S02]  /*7c60*/  IADD3.X R87, PT, PT, R193, UR35, RZ, P6, !PT ;  /* 0x00000023c1577c10 */ /* 0x000fc4000b7fe4ff */
[----:B------:R-:W-:Y:S02]  /*7c70*/  IADD3 R88, P6, PT, R190, UR34, RZ ;  /* 0x00000022be587c10 */ /* 0x000fe4000ffde0ff */
[----:B------:R-:W-:Y:S02]  /*7c80*/  IADD3 R112, P1, PT, R112, UR34, RZ ;  /* 0x0000002270707c10 */ /* 0x000fe4000ff3e0ff */
[----:B------:R-:W-:Y:S02]  /*7c90*/  IADD3.X R89, PT, PT, R191, UR35, RZ, P6, !PT ;  /* 0x00000023bf597c10 */ /* 0x000fe4000b7fe4ff */
[----:B------:R-:W-:Y:S02]  /*7ca0*/  IADD3 R188, P6, PT, R188, UR34, RZ ;  /* 0x00000022bcbc7c10 */ /* 0x000fe4000ffde0ff */
[----:B------:R-:W-:Y:S02]  /*7cb0*/  SEL R15, R15, RZ, P2 ;  /* 0x000000ff0f0f7207 */ /* 0x000fe40001000000 */
[----:B------:R-:W-:-:S02]  /*7cc0*/  IADD3.X R189, PT, PT, R189, UR35, RZ, P6, !PT ;  /* 0x00000023bdbd7c10 */ /* 0x000fc4000b7fe4ff */
[----:B------:R-:W-:Y:S02]  /*7cd0*/  IADD3 R186, P6, PT, R186, UR34, RZ ;  /* 0x00000022baba7c10 */ /* 0x000fe4000ffde0ff */
[----:B------:R-:W-:Y:S02]  /*7ce0*/  IADD3.X R113, PT, PT, R113, UR35, RZ, P1, !PT ;  /* 0x0000002371717c10 */ /* 0x000fe40008ffe4ff */
[----:B------:R-:W-:Y:S02]  /*7cf0*/  IADD3.X R187, PT, PT, R187, UR35, RZ, P6, !PT ;  /* 0x00000023bbbb7c10 */ /* 0x000fe4000b7fe4ff */
[----:B------:R-:W-:Y:S02]  /*7d00*/  IADD3 R184, P6, PT, R184, UR34, RZ ;  /* 0x00000022b8b87c10 */ /* 0x000fe4000ffde0ff */
[----:B------:R-:W-:Y:S02]  /*7d10*/  ISETP.GE.AND P3, PT, R207, UR17, PT ;  /* 0x00000011cf007c0c */ /* 0x000fe4000bf66270 */
[----:B------:R-:W-:-:S02]  /*7d20*/  IADD3.X R185, PT, PT, R185, UR35, RZ, P6, !PT ;  /* 0x00000023b9b97c10 */ /* 0x000fc4000b7fe4ff */
[----:B------:R-:W-:Y:S02]  /*7d30*/  IADD3 R182, P6, PT, R182, UR34, RZ ;  /* 0x00000022b6b67c10 */ /* 0x000fe4000ffde0ff */
[----:B------:R-:W-:Y:S02]  /*7d40*/  IADD3 R108, P1, PT, R108, UR34, RZ ;  /* 0x000000226c6c7c10 */ /* 0x000fe4000ff3e0ff */
[----:B------:R-:W-:Y:S02]  /*7d50*/  IADD3.X R183, PT, PT, R183, UR35, RZ, P6, !PT ;  /* 0x00000023b7b77c10 */ /* 0x000fe4000b7fe4ff */
[----:B------:R-:W-:Y:S02]  /*7d60*/  IADD3 R180, P6, PT, R180, UR34, RZ ;  /* 0x00000022b4b47c10 */ /* 0x000fe4000ffde0ff */
[----:B------:R-:W-:Y:S02]  /*7d70*/  IADD3.X R109, PT, PT, R109, UR35, RZ, P1, !PT ;  /* 0x000000236d6d7c10 */ /* 0x000fe40008ffe4ff */
[----:B------:R-:W-:-:S02]  /*7d80*/  IADD3.X R181, PT, PT, R181, UR35, RZ, P6, !PT ;  /* 0x00000023b5b57c10 */ /* 0x000fc4000b7fe4ff */
[----:B------:R-:W-:Y:S02]  /*7d90*/  IADD3 R178, P6, PT, R178, UR34, RZ ;  /* 0x00000022b2b27c10 */ /* 0x000fe4000ffde0ff */
[----:B------:R-:W-:Y:S02]  /*7da0*/  ISETP.NE.U32.AND P1, PT, R15, RZ, PT ;  /* 0x000000ff0f00720c */ /* 0x000fe40003f25070 */
[----:B------:R-:W-:Y:S02]  /*7db0*/  IADD3.X R179, PT, PT, R179, UR35, RZ, P6, !PT ;  /* 0x00000023b3b37c10 */ /* 0x000fe4000b7fe4ff */
[----:B------:R-:W-:-:S04]  /*7dc0*/  IADD3 R176, P6, PT, R176, UR34, RZ ;  /* 0x00000022b0b07c10 */ /* 0x000fc8000ffde0ff */
        /* <DEDUP_REMOVED lines=73> */
[----:B------:R-:W-:-:S04]  /*8260*/  ISETP.GE.AND P6, PT, R204, UR17, PT ;  /* 0x00000011cc007c0c */ /* 0x000fc8000bfc6270 */
[----:B------:R-:W-:Y:S02]  /*8270*/  SEL R18, RZ, 0x4, P6 ;  /* 0x00000004ff127807 */ /* 0x000fe40003000000 */
[----:B------:R-:W-:-:S04]  /*8280*/  PLOP3.LUT P6, PT, PT, PT, UP3, 0x80, 0x8 ;  /* 0x000000000008781c */ /* 0x000fc80003fcf038 */
[----:B------:R-:W-:Y:S02]  /*8290*/  SEL R18, R18, RZ, P6 ;  /* 0x000000ff12127207 */ /* 0x000fe40003000000 */
[----:B------:R-:W-:Y:S02]  /*82a0*/  IADD3 R104, P6, PT, R104, UR34, RZ ;  /* 0x0000002268687c10 */ /* 0x000fe4000ffde0ff */
[----:B------:R-:W-:Y:S02]  /*82b0*/  ISETP.NE.U32.AND P2, PT, R18, RZ, PT ;  /* 0x000000ff1200720c */ /* 0x000fe40003f45070 */
[----:B------:R-:W-:Y:S02]  /*82c0*/  IADD3 R18, P4, PT, R100, UR34, RZ ;  /* 0x0000002264127c10 */ /* 0x000fe4000ff9e0ff */
[----:B------:R-:W-:Y:S02]  /*82d0*/  IADD3.X R105, PT, PT, R105, UR35, RZ, P6, !PT ;  /* 0x0000002369697c10 */ /* 0x000fe4000b7fe4ff */
[----:B-1----:R-:W-:-:S02]  /*82e0*/  IADD3.X R19, PT, PT, R101, UR35, RZ, P4, !PT ;  /* 0x0000002365137c10 */ /* 0x002fc4000a7fe4ff */
[----:B------:R-:W-:Y:S02]  /*82f0*/  IADD3 R68, P6, PT, R96, UR34, RZ ;  /* 0x0000002260447c10 */ /* 0x000fe4000ffde0ff */
[----:B------:R-:W-:Y:S02]  /*8300*/  ISETP.GE.AND P4, PT, R250, UR17, PT ;  /* 0x00000011fa007c0c */ /* 0x000fe4000bf86270 */
[----:B------:R-:W-:Y:S01]  /*8310*/  SEL R96, RZ, 0x4, P3 ;  /* 0x00000004ff607807 */ /* 0x000fe20001800000 */
[----:B------:R2:W-:Y:S01]  /*8320*/  LDGSTS.E [R21+0x1c008], desc[UR24][R64.64], P2 ;  /* 0x1c00800040157fae */ /* 0x0005e200091a1018 */
[----:B------:R-:W-:Y:S02]  /*8330*/  IADD3 R70, P3, PT, R92, UR34, RZ ;  /* 0x000000225c467c10 */ /* 0x000fe4000ff7e0ff */
[----:B------:R-:W-:Y:S01]  /*8340*/  IADD3.X R69, PT, PT, R97, UR35, RZ, P6, !PT ;  /* 0x0000002361457c10 */ /* 0x000fe2000b7fe4ff */
[----:B------:R2:W-:Y:S01]  /*8350*/  LDGSTS.E [R22+0x1c000], desc[UR24][R60.64], P1 ;  /* 0x1c0000003c167fae */ /* 0x0005e200089a1018 */
[----:B------:R-:W-:-:S02]  /*8360*/  SEL R15, RZ, 0x4, P4 ;  /* 0x00000004ff0f7807 */ /* 0x000fc40002000000 */
[----:B------:R-:W-:Y:S02]  /*8370*/  IADD3 R62, P6, PT, R62, UR34, RZ ;  /* 0x000000223e3e7c10 */ /* 0x000fe4000ffde0ff */
[----:B------:R-:W-:Y:S02]  /*8380*/  PLOP3.LUT P4, PT, PT, PT, UP3, 0x80, 0x8 ;  /* 0x000000000008781c */ /* 0x000fe40003f8f038 */
[----:B------:R-:W-:Y:S02]  /*8390*/  IADD3.X R71, PT, PT, R93, UR35, RZ, P3, !PT ;  /* 0x000000235d477c10 */ /* 0x000fe40009ffe4ff */
[----:B------:R-:W-:Y:S01]  /*83a0*/  PLOP3.LUT P3, PT, PT, PT, UP3, 0x80, 0x8 ;  /* 0x000000000008781c */ /* 0x000fe20003f6f038 */
[----:B------:R-:W-:Y:S01]  /*83b0*/  UISETP.GE.AND UP3, UPT, UR8, 0x40, UPT ;  /* 0x000000400800788c */ /* 0x000fe2000bf66270 */
[----:B------:R-:W-:Y:S02]  /*83c0*/  IADD3.X R63, PT, PT, R63, UR35, RZ, P6, !PT ;  /* 0x000000233f3f7c10 */ /* 0x000fe4000b7fe4ff */
[----:B------:R-:W-:-:S02]  /*83d0*/  SEL R92, R96, RZ, P4 ;  /* 0x000000ff605c7207 */ /* 0x000fc40002000000 */
[----:B------:R-:W-:Y:S02]  /*83e0*/  IADD3 R50, P6, PT, R50, UR34, RZ ;  /* 0x0000002232327c10 */ /* 0x000fe4000ffde0ff */
[----:B------:R-:W-:Y:S02]  /*83f0*/  SEL R15, R15, RZ, P3 ;  /* 0x000000ff0f0f7207 */ /* 0x000fe40001800000 */
[----:B------:R-:W-:Y:S02]  /*8400*/  ISETP.NE.U32.AND P3, PT, R92, RZ, PT ;  /* 0x000000ff5c00720c */ /* 0x000fe40003f65070 */
[----:B------:R-:W-:Y:S02]  /*8410*/  IADD3.X R51, PT, PT, R51, UR35, RZ, P6, !PT ;  /* 0x0000002333337c10 */ /* 0x000fe4000b7fe4ff */
[----:B------:R-:W-:Y:S02]  /*8420*/  ISETP.NE.U32.AND P6, PT, R15, RZ, PT ;  /* 0x000000ff0f00720c */ /* 0x000fe40003fc5070 */
[----:B------:R-:W-:-:S04]  /*8430*/  IADD3 R54, P4, PT, R54, UR34, RZ ;  /* 0x0000002236367c10 */ /* 0x000fc8000ff9e0ff */
[----:B------:R-:W-:Y:S02]  /*8440*/  IADD3.X R55, PT, PT, R55, UR35, RZ, P4, !PT ;  /* 0x0000002337377c10 */ /* 0x000fe4000a7fe4ff */
[----:B------:R-:W-:Y:S01]  /*8450*/  IADD3 R46, P4, PT, R46, UR34, RZ ;  /* 0x000000222e2e7c10 */ /* 0x000fe2000ff9e0ff */
[----:B------:R2:W-:Y:S03]  /*8460*/  LDGSTS.E [R22+0x1c008], desc[UR24][R56.64], P3 ;  /* 0x1c00800038167fae */ /* 0x0005e600099a1018 */
[----:B------:R-:W-:Y:S01]  /*8470*/  IADD3.X R47, PT, PT, R47, UR35, RZ, P4, !PT ;  /* 0x000000232f2f7c10 */ /* 0x000fe2000a7fe4ff */
[----:B------:R-:W0:Y:S04]  /*8480*/  LDGDEPBAR ;  /* 0x00000000000079af */ /* 0x000e280000000000 */
        /* <DEDUP_REMOVED lines=65> */
[----:B------:R-:W-:Y:S05]  /*88a0*/  BRA.U !UP3, `(.L_x_7) ;  /* 0x000000310b647547 */ /* 0x000fea000b800000 */
[----:B------:R-:W3:Y:S01]  /*88b0*/  LDL.LU R207, [R1+0x4] ;  /* 0x0000040001cf7983 */ /* 0x000ee20000300800 */
[----:B------:R-:W1:Y:S03]  /*88c0*/  LDCU.128 UR4, c[0x0][0x380] ;  /* 0x00007000ff0477ac */ /* 0x000e660008000c00 */
[----:B------:R-:W4:Y:S01]  /*88d0*/  LDL.LU R250, [R1+0x8] ;  /* 0x0000080001fa7983 */ /* 0x000f220000300800 */
[----:B--2---:R-:W-:Y:S01]  /*88e0*/  SHF.R.S32.HI R90, RZ, 0x1f, R6 ;  /* 0x0000001fff5a7819 */ /* 0x004fe20000011406 */
[----:B------:R-:W-:Y:S01]  /*88f0*/  IMAD R175, R204, UR20, RZ ;  /* 0x00000014ccaf7c24 */ /* 0x000fe2000f8e02ff */
[----:B------:R-:W-:Y:S01]  /*8900*/  IADD3 R168, P2, PT, R6, R36, RZ ;  /* 0x0000002406a87210 */ /* 0x000fe20007f5e0ff */
[----:B------:R-:W-:Y:S01]  /*8910*/  IMAD R179, R206, UR20, RZ ;  /* 0x00000014ceb37c24 */ /* 0x000fe2000f8e02ff */
[C---:B------:R-:W-:Y:S01]  /*8920*/  IADD3 R170, P1, PT, R6.reuse, R216, RZ ;  /* 0x000000d806aa7210 */ /* 0x040fe20007f3e0ff */
[----:B------:R-:W-:Y:S01]  /*8930*/  UIMAD UR19, UR19, 0xc, URZ ;  /* 0x0000000c131378a4 */ /* 0x000fe2000f8e02ff */
[----:B------:R-:W-:Y:S01]  /*8940*/  IADD3 R166, P3, PT, R6, R215, RZ ;  /* 0x000000d706a67210 */ /* 0x000fe20007f7e0ff */
[----:B------:R-:W-:Y:S01]  /*8950*/  UIMAD UR27, UR18, 0xc, URZ ;  /* 0x0000000c121b78a4 */ /* 0x000fe2000f8e02ff */
[-C--:B------:R-:W-:Y:S01]  /*8960*/  LEA.HI.X.SX32 R169, R36, R90.reuse, 0x1, P2 ;  /* 0x0000005a24a97211 */ /* 0x080fe200010f0eff */
[----:B------:R-:W-:Y:S01]  /*8970*/  IMAD.MOV.U32 R122, RZ, RZ, RZ ;  /* 0x000000ffff7a7224 */ /* 0x000fe200078e00ff */
[-C--:B------:R-:W-:Y:S01]  /*8980*/  LEA.HI.X.SX32 R171, R216, R90.reuse, 0x1, P1 ;  /* 0x0000005ad8ab7211 */ /* 0x080fe200008f0eff */
[----:B------:R-:W-:Y:S01]  /*8990*/  UIADD3 UR13, UPT, UPT, UR13, -0x60, URZ ;  /* 0xffffffa00d0d7890 */ /* 0x000fe2000fffe0ff */
[C---:B------:R-:W-:Y:S01]  /*89a0*/  IADD3 R156, P2, PT, R6.reuse, R33, RZ ;  /* 0x00000021069c7210 */ /* 0x040fe20007f5e0ff */
[----:B------:R-:W-:Y:S01]  /*89b0*/  UMOV UR22, UR12 ;  /* 0x0000000c00167c82 */ /* 0x000fe20008000000 */
[----:B------:R-:W-:Y:S01]  /*89c0*/  LEA.HI.X.SX32 R167, R215, R90, 0x1, P3 ;  /* 0x0000005ad7a77211 */ /* 0x000fe200018f0eff */
[----:B-1----:R-:W-:Y:S01]  /*89d0*/  UIMAD.WIDE.U32 UR14, UR9, 0xc, UR6 ;  /* 0x0000000c090e78a5 */ /* 0x002fe2000f8e0006 */
[C---:B------:R-:W-:Y:S01]  /*89e0*/  IADD3 R164, P4, PT, R6.reuse, R35, RZ ;  /* 0x0000002306a47210 */ /* 0x040fe20007f9e0ff */
[----:B------:R-:W-:Y:S01]  /*89f0*/  USHF.R.S32.HI UR6, URZ, 0x1f, UR8 ;  /* 0x0000001fff067899 */ /* 0x000fe20008011408 */
[C---:B------:R-:W-:Y:S01]  /*8a00*/  IADD3 R160, P0, PT, R6.reuse, R34, RZ ;  /* 0x0000002206a07210 */ /* 0x040fe20007f1e0ff */
[----:B------:R-:W-:Y:S01]  /*8a10*/  UIMAD.WIDE.U32 UR16, UR16, 0xc, UR4 ;  /* 0x0000000c101078a5 */ /* 0x000fe2000f8e0004 */
[C---:B------:R-:W-:Y:S01]  /*8a20*/  IADD3 R158, P1, PT, R6.reuse, R213, RZ ;  /* 0x000000d5069e7210 */ /* 0x040fe20007f3e0ff */
[----:B------:R-:W-:Y:S01]  /*8a30*/  ULEA.HI UR6, UR6, UR8, URZ, 0x5 ;  /* 0x0000000806067291 */ /* 0x000fe2000f8f28ff */
[C---:B------:R-:W-:Y:S01]  /*8a40*/  IADD3 R154, P3, PT, R6.reuse, R173, RZ ;  /* 0x000000ad069a7210 */ /* 0x040fe20007f7e0ff */
[----:B------:R-:W-:Y:S01]  /*8a50*/  UMOV UR18, 0x1 ;  /* 0x0000000100127882 */ /* 0x000fe20000000000 */
[----:B------:R-:W-:Y:S01]  /*8a60*/  IADD3 R162, P6, PT, R6, R214, RZ ;  /* 0x000000d606a27210 */ /* 0x000fe20007fde0ff */
[----:B------:R-:W-:Y:S01]  /*8a70*/  USHF.R.S32.HI UR6, URZ, 0x5, UR6 ;  /* 0x00000005ff067899 */ /* 0x000fe20008011406 */
[-C--:B------:R-:W-:Y:S01]  /*8a80*/  LEA.HI.X.SX32 R157, R33, R90.reuse, 0x1, P2 ;  /* 0x0000005a219d7211 */ /* 0x080fe200010f0eff */
[----:B------:R-:W-:Y:S01]  /*8a90*/  UMOV UR23, 0x2 ;  /* 0x0000000200177882 */ /* 0x000fe20000000000 */
[-C--:B------:R-:W-:Y:S01]  /*8aa0*/  LEA.HI.X.SX32 R165, R35, R90.reuse, 0x1, P4 ;  /* 0x0000005a23a57211 */ /* 0x080fe200020f0eff */
[----:B------:R-:W-:Y:S01]  /*8ab0*/  UISETP.LT.AND UP3, UPT, UR6, 0x2, UPT ;  /* 0x000000020600788c */ /* 0x000fe2000bf61270 */
[-C--:B------:R-:W-:Y:S01]  /*8ac0*/  LEA.HI.X.SX32 R161, R34, R90.reuse, 0x1, P0 ;  /* 0x0000005a22a17211 */ /* 0x080fe200000f0eff */
[----:B------:R-:W-:Y:S01]  /*8ad0*/  UMOV UR5, URZ ;  /* 0x000000ff00057c82 */ /* 0x000fe20008000000 */
[----:B------:R-:W-:Y:S01]  /*8ae0*/  LEA.HI.X.SX32 R159, R213, R90, 0x1, P1 ;  /* 0x0000005ad59f7211 */ /* 0x000fe200008f0eff */
[----:B------:R-:W-:Y:S01]  /*8af0*/  USEL UR8, UR6, 0x2, !UP3 ;  /* 0x0000000206087887 */ /* 0x000fe2000d800000 */
[C---:B------:R-:W-:Y:S01]  /*8b00*/  IADD3 R144, P2, PT, R6.reuse, R30, RZ ;  /* 0x0000001e06907210 */ /* 0x040fe20007f5e0ff */
[----:B------:R-:W-:Y:S01]  /*8b10*/  UMOV UR7, URZ ;  /* 0x000000ff00077c82 */ /* 0x000fe20008000000 */
[----:B------:R-:W-:Y:S01]  /*8b20*/  LEA.HI.X.SX32 R155, R173, R90, 0x1, P3 ;  /* 0x0000005aad9b7211 */ /* 0x000fe200018f0eff */
[----:B------:R-:W-:Y:S01]  /*8b30*/  IMAD R173, R203, UR20, RZ ;  /* 0x00000014cbad7c24 */ /* 0x000fe2000f8e02ff */
[----:B------:R-:W-:Y:S01]  /*8b40*/  IADD3 R152, P4, PT, R6, R32, RZ ;  /* 0x0000002006987210 */ /* 0x000fe20007f9e0ff */
[----:B------:R-:W-:Y:S01]  /*8b50*/  UMOV UR4, URZ ;  /* 0x000000ff00047c82 */ /* 0x000fe20008000000 */
[----:B------:R-:W-:Y:S01]  /*8b60*/  LEA.HI.X.SX32 R163, R214, R90, 0x1, P6 ;  /* 0x0000005ad6a37211 */ /* 0x000fe200030f0eff */
[----:B------:R-:W-:Y:S01]  /*8b70*/  UIADD3 UR19, UPT, UPT, UR15, UR19, URZ ;  /* 0x000000130f137290 */ /* 0x000fe2000fffe0ff */
[C---:B------:R-:W-:Y:S01]  /*8b80*/  IADD3 R148, P0, PT, R6.reuse, R31, RZ ;  /* 0x0000001f06947210 */ /* 0x040fe20007f1e0ff */
[----:B------:R-:W-:Y:S01]  /*8b90*/  UIADD3 UR27, UPT, UPT, UR17, UR27, URZ ;  /* 0x0000001b111b7290 */ /* 0x000fe2000fffe0ff */
[C---:B------:R-:W-:Y:S01]  /*8ba0*/  IADD3 R146, P1, PT, R6.reuse, R44, RZ ;  /* 0x0000002c06927210 */ /* 0x040fe20007f3e0ff */
[----:B------:R-:W-:Y:S01]  /*8bb0*/  UIADD3 UR21, UPT, UPT, UR8, -0x1, URZ ;  /* 0xffffffff08157890 */ /* 0x000fe2000fffe0ff */
[C---:B------:R-:W-:Y:S01]  /*8bc0*/  IADD3 R142, P3, PT, R6.reuse, R43, RZ ;  /* 0x0000002b068e7210 */ /* 0x040fe20007f7e0ff */
[----:B------:R-:W-:Y:S01]  /*8bd0*/  UMOV UR28, UR14 ;  /* 0x0000000e001c7c82 */ /* 0x000fe20008000000 */
[----:B------:R-:W-:Y:S01]  /*8be0*/  IADD3 R150, P6, PT, R6, R45, RZ ;  /* 0x0000002d06967210 */ /* 0x000fe20007fde0ff */
[----:B------:R-:W-:Y:S01]  /*8bf0*/  UMOV UR26, UR16 ;  /* 0x00000010001a7c82 */ /* 0x000fe20008000000 */
[----:B------:R-:W-:-:S02]  /*8c00*/  LEA.HI.X.SX32 R145, R30, R90, 0x1, P2 ;  /* 0x0000005a1e917211 */ /* 0x000fc400010f0eff */
[-C--:B------:R-:W-:Y:S02]  /*8c10*/  LEA.HI.X.SX32 R153, R32, R90.reuse, 0x1, P4 ;  /* 0x0000005a20997211 */ /* 0x080fe400020f0eff */
[-C--:B------:R-:W-:Y:S02]  /*8c20*/  LEA.HI.X.SX32 R149, R31, R90.reuse, 0x1, P0 ;  /* 0x0000005a1f957211 */ /* 0x080fe400000f0eff */
[-C--:B------:R-:W-:Y:S02]  /*8c30*/  LEA.HI.X.SX32 R147, R44, R90.reuse, 0x1, P1 ;  /* 0x0000005a2c937211 */ /* 0x080fe400008f0eff */
[C---:B------:R-:W-:Y:S02]  /*8c40*/  IADD3 R132, P2, PT, R6.reuse, R27, RZ ;  /* 0x0000001b06847210 */ /* 0x040fe40007f5e0ff */
[----:B------:R-:W-:Y:S02]  /*8c50*/  LEA.HI.X.SX32 R143, R43, R90, 0x1, P3 ;  /* 0x0000005a2b8f7211 */ /* 0x000fe400018f0eff */
[----:B------:R-:W-:-:S02]  /*8c60*/  IADD3 R140, P4, PT, R6, R29, RZ ;  /* 0x0000001d068c7210 */ /* 0x000fc40007f9e0ff */
[----:B------:R-:W-:Y:S02]  /*8c70*/  LEA.HI.X.SX32 R151, R45, R90, 0x1, P6 ;  /* 0x0000005a2d977211 */ /* 0x000fe400030f0eff */
[C---:B------:R-:W-:Y:S02]  /*8c80*/  IADD3 R136, P0, PT, R6.reuse, R28, RZ ;  /* 0x0000001c06887210 */ /* 0x040fe40007f1e0ff */
[C---:B------:R-:W-:Y:S02]  /*8c90*/  IADD3 R134, P1, PT, R6.reuse, R41, RZ ;  /* 0x0000002906867210 */ /* 0x040fe40007f3e0ff */
[C---:B------:R-:W-:Y:S02]  /*8ca0*/  IADD3 R124, P3, PT, R6.reuse, R40, RZ ;  /* 0x00000028067c7210 */ /* 0x040fe40007f7e0ff */
[----:B------:R-:W-:Y:S02]  /*8cb0*/  IADD3 R138, P6, PT, R6, R42, RZ ;  /* 0x0000002a068a7210 */ /* 0x000fe40007fde0ff */
[----:B------:R-:W-:-:S02]  /*8cc0*/  LEA.HI.X.SX32 R133, R27, R90, 0x1, P2 ;  /* 0x0000005a1b857211 */ /* 0x000fc400010f0eff */
[-C--:B------:R-:W-:Y:S02]  /*8cd0*/  LEA.HI.X.SX32 R141, R29, R90.reuse, 0x1, P4 ;  /* 0x0000005a1d8d7211 */ /* 0x080fe400020f0eff */
[-C--:B------:R-:W-:Y:S02]  /*8ce0*/  LEA.HI.X.SX32 R137, R28, R90.reuse, 0x1, P0 ;  /* 0x0000005a1c897211 */ /* 0x080fe400000f0eff */
[-C--:B------:R-:W-:Y:S02]  /*8cf0*/  LEA.HI.X.SX32 R135, R41, R90.reuse, 0x1, P1 ;  /* 0x0000005a29877211 */ /* 0x080fe400008f0eff */
[----:B------:R-:W-:Y:S02]  /*8d00*/  IADD3 R15, P2, PT, R6, R23, RZ ;  /* 0x00000017060f7210 */ /* 0x000fe40007f5e0ff */
        /* <DEDUP_REMOVED lines=11> */
[----:B------:R-:W-:Y:S02]  /*8dc0*/  LEA.HI.X.SX32 R23, R37, R90, 0x1, P3 ;  /* 0x0000005a25177211 */ /* 0x000fe400018f0eff */
[----:B------:R-:W-:Y:S02]  /*8dd0*/  IADD3 R19, P4, PT, R6, R208, RZ ;  /* 0x000000d006137210 */ /* 0x000fe40007f9e0ff */
[----:B------:R-:W-:-:S02]  /*8de0*/  LEA.HI.X.SX32 R128, R39, R90, 0x1, P6 ;  /* 0x0000005a27807211 */ /* 0x000fc400030f0eff */
[C---:B------:R-:W-:Y:S02]  /*8df0*/  IADD3 R25, P1, PT, R6.reuse, R211, RZ ;  /* 0x000000d306197210 */ /* 0x040fe40007f3e0ff */
[C---:B------:R-:W-:Y:S02]  /*8e00*/  IADD3 R27, P2, PT, R6.reuse, R212, RZ ;  /* 0x000000d4061b7210 */ /* 0x040fe40007f5e0ff */
[C---:B------:R-:W-:Y:S02]  /*8e10*/  IADD3 R29, P3, PT, R6.reuse, R217, RZ ;  /* 0x000000d9061d7210 */ /* 0x040fe40007f7e0ff */
[C---:B------:R-:W-:Y:S02]  /*8e20*/  IADD3 R21, P6, PT, R6.reuse, R209, RZ ;  /* 0x000000d106157210 */ /* 0x040fe40007fde0ff */
[----:B------:R-:W-:Y:S02]  /*8e30*/  IADD3 R24, P0, PT, R6, R210, RZ ;  /* 0x000000d206187210 */ /* 0x000fe40007f1e0ff */
[----:B------:R-:W-:-:S02]  /*8e40*/  LEA.HI.X.SX32 R208, R208, R90, 0x1, P4 ;  /* 0x0000005ad0d07211 */ /* 0x000fc400020f0eff */
[-C--:B------:R-:W-:Y:S02]  /*8e50*/  LEA.HI.X.SX32 R211, R211, R90.reuse, 0x1, P1 ;  /* 0x0000005ad3d37211 */ /* 0x080fe400008f0eff */
[-C--:B------:R-:W-:Y:S02]  /*8e60*/  LEA.HI.X.SX32 R26, R212, R90.reuse, 0x1, P2 ;  /* 0x0000005ad41a7211 */ /* 0x080fe400010f0eff */
[----:B------:R-:W-:Y:S02]  /*8e70*/  LEA.HI.X.SX32 R28, R217, R90, 0x1, P3 ;  /* 0x0000005ad91c7211 */ /* 0x000fe400018f0eff */
[C---:B------:R-:W-:Y:S02]  /*8e80*/  IADD3 R31, P4, PT, R6.reuse, R218, RZ ;  /* 0x000000da061f7210 */ /* 0x040fe40007f9e0ff */
[----:B------:R-:W-:Y:S02]  /*8e90*/  LEA.HI.X.SX32 R209, R209, R90, 0x1, P6 ;  /* 0x0000005ad1d17211 */ /* 0x000fe400030f0eff */
[----:B------:R-:W-:-:S02]  /*8ea0*/  IADD3 R37, P1, PT, R6, R221, RZ ;  /* 0x000000dd06257210 */ /* 0x000fc40007f3e0ff */
[C---:B------:R-:W-:Y:S02]  /*8eb0*/  IADD3 R39, P2, PT, R6.reuse, R222, RZ ;  /* 0x000000de06277210 */ /* 0x040fe40007f5e0ff */
[C---:B------:R-:W-:Y:S02]  /*8ec0*/  IADD3 R41, P3, PT, R6.reuse, R223, RZ ;  /* 0x000000df06297210 */ /* 0x040fe40007f7e0ff */
[----:B------:R-:W-:Y:S02]  /*8ed0*/  IADD3 R33, P6, PT, R6, R219, RZ ;  /* 0x000000db06217210 */ /* 0x000fe40007fde0ff */
[----:B------:R-:W-:Y:S02]  /*8ee0*/  LEA.HI.X.SX32 R22, R210, R90, 0x1, P0 ;  /* 0x0000005ad2167211 */ /* 0x000fe400000f0eff */
        /* <DEDUP_REMOVED lines=53> */
[----:B------:R-:W-:Y:S02]  /*9240*/  IADD3 R91, P4, PT, R6, R248, RZ ;  /* 0x000000f8065b7210 */ /* 0x000fe40007f9e0ff */
[----:B------:R-:W-:Y:S02]  /*9250*/  LEA.HI.X.SX32 R80, R243, R90, 0x1, P6 ;  /* 0x0000005af3507211 */ /* 0x000fe400030f0eff */
[----:B------:R-:W-:-:S02]  /*9260*/  LOP3.LUT R205, R0, 0x18, RZ, 0xfc, !PT ;  /* 0x0000001800cd7812 */ /* 0x000fc400078efcff */
[----:B------:R-:W-:Y:S02]  /*9270*/  SHF.R.S32.HI R130, RZ, 0x1f, R4 ;  /* 0x0000001fff827819 */ /* 0x000fe40000011404 */
[C---:B------:R-:W-:Y:S01]  /*9280*/  IADD3 R93, P1, PT, R4.reuse, R252, RZ ;  /* 0x000000fc045d7210 */ /* 0x040fe20007f3e0ff */
[----:B------:R-:W-:Y:S01]  /*9290*/  IMAD R177, R205, UR20, RZ ;  /* 0x00000014cdb17c24 */ /* 0x000fe2000f8e02ff */
[C---:B------:R-:W-:Y:S01]  /*92a0*/  IADD3 R95, P3, PT, R4.reuse, R5, RZ ;  /* 0x00000005045f7210 */ /* 0x040fe20007f7e0ff */
[----:B------:R-:W-:Y:S01]  /*92b0*/  UIADD3 UR20, UPT, UPT, UR6, -0x3, URZ ;  /* 0xfffffffd06147890 */ /* 0x000fe2000fffe0ff */
[C---:B------:R-:W-:Y:S02]  /*92c0*/  IADD3 R97, P2, PT, R4.reuse, R7, RZ ;  /* 0x0000000704617210 */ /* 0x040fe40007f5e0ff */
[----:B------:R-:W-:Y:S02]  /*92d0*/  IADD3 R99, P6, PT, R4, R8, RZ ;  /* 0x0000000804637210 */ /* 0x000fe40007fde0ff */
[----:B------:R-:W-:-:S02]  /*92e0*/  LEA.HI.X.SX32 R82, R244, R90, 0x1, P0 ;  /* 0x0000005af4527211 */ /* 0x000fc400000f0eff */
[----:B------:R-:W-:Y:S02]  /*92f0*/  LEA.HI.X.SX32 R90, R248, R90, 0x1, P4 ;  /* 0x0000005af85a7211 */ /* 0x000fe400020f0eff */
[-C--:B------:R-:W-:Y:S02]  /*9300*/  LEA.HI.X.SX32 R92, R252, R130.reuse, 0x1, P1 ;  /* 0x00000082fc5c7211 */ /* 0x080fe400008f0eff */
[-C--:B------:R-:W-:Y:S01]  /*9310*/  LEA.HI.X.SX32 R94, R5, R130.reuse, 0x1, P3 ;  /* 0x00000082055e7211 */ /* 0x080fe200018f0eff */
[----:B------:R-:W-:Y:S01]  /*9320*/  IMAD.SHL.U32 R5, R124, 0x4, RZ ;  /* 0x000000047c057824 */ /* 0x000fe200078e00ff */
[----:B------:R-:W-:Y:S01]  /*9330*/  LEA.HI.X.SX32 R96, R7, R130, 0x1, P2 ;  /* 0x0000008207607211 */ /* 0x000fe200010f0eff */
[----:B------:R-:W-:Y:S01]  /*9340*/  IMAD.SHL.U32 R7, R123, 0x4, RZ ;  /* 0x000000047b077824 */ /* 0x000fe200078e00ff */
[C---:B------:R-:W-:Y:S02]  /*9350*/  IADD3 R103, P0, PT, R4.reuse, R9, RZ ;  /* 0x0000000904677210 */ /* 0x040fe40007f1e0ff */
[----:B------:R-:W-:-:S02]  /*9360*/  IADD3 R105, P1, PT, R4, R10, RZ ;  /* 0x0000000a04697210 */ /* 0x000fc40007f3e0ff */
[C---:B------:R-:W-:Y:S02]  /*9370*/  IADD3 R107, P3, PT, R4.reuse, R11, RZ ;  /* 0x0000000b046b7210 */ /* 0x040fe40007f7e0ff */
[----:B------:R-:W-:Y:S02]  /*9380*/  IADD3 R109, P2, PT, R4, R12, RZ ;  /* 0x0000000c046d7210 */ /* 0x000fe40007f5e0ff */
[-C--:B------:R-:W-:Y:S02]  /*9390*/  LEA.HI.X.SX32 R98, R8, R130.reuse, 0x1, P6 ;  /* 0x0000008208627211 */ /* 0x080fe400030f0eff */
[----:B------:R-:W-:Y:S02]  /*93a0*/  IADD3 R111, P6, PT, R4, R13, RZ ;  /* 0x0000000d046f7210 */ /* 0x000fe40007fde0ff */
[-C--:B------:R-:W-:Y:S01]  /*93b0*/  LEA.HI.X.SX32 R102, R9, R130.reuse, 0x1, P0 ;  /* 0x0000008209667211 */ /* 0x080fe200000f0eff */
[----:B------:R-:W-:Y:S01]  /*93c0*/  IMAD.SHL.U32 R9, R20, 0x4, RZ ;  /* 0x0000000414097824 */ /* 0x000fe200078e00ff */
[----:B------:R-:W-:-:S02]  /*93d0*/  LEA.HI.X.SX32 R104, R10, R130, 0x1, P1 ;  /* 0x000000820a687211 */ /* 0x000fc400008f0eff */
[-C--:B------:R-:W-:Y:S01]  /*93e0*/  LEA.HI.X.SX32 R106, R11, R130.reuse, 0x1, P3 ;  /* 0x000000820b6a7211 */ /* 0x080fe200018f0eff */
[----:B------:R-:W-:Y:S01]  /*93f0*/  IMAD.SHL.U32 R11, R18, 0x4, RZ ;  /* 0x00000004120b7824 */ /* 0x000fe200078e00ff */
[-C--:B------:R-:W-:Y:S02]  /*9400*/  LEA.HI.X.SX32 R108, R12, R130.reuse, 0x1, P2 ;  /* 0x000000820c6c7211 */ /* 0x080fe400010f0eff */
[----:B---3--:R-:W-:Y:S02]  /*9410*/  IADD3 R101, P4, PT, R4, R207, RZ ;  /* 0x000000cf04657210 */ /* 0x008fe40007f9e0ff */
[-C--:B------:R-:W-:Y:S01]  /*9420*/  LEA.HI.X.SX32 R110, R13, R130.reuse, 0x1, P6 ;  /* 0x000000820d6e7211 */ /* 0x080fe200030f0eff */
[----:B------:R-:W-:Y:S01]  /*9430*/  IMAD.SHL.U32 R13, R16, 0x4, RZ ;  /* 0x00000004100d7824 */ /* 0x000fe200078e00ff */
[----:B------:R-:W-:Y:S02]  /*9440*/  LEA.HI.X.SX32 R100, R207, R130, 0x1, P4 ;  /* 0x00000082cf647211 */ /* 0x000fe400020f0eff */
[----:B------:R-:W-:-:S02]  /*9450*/  IADD3 R113, P4, PT, R4, R14, RZ ;  /* 0x0000000e04717210 */ /* 0x000fc40007f9e0ff */
[C---:B----4-:R-:W-:Y:S02]  /*9460*/  IADD3 R115, P0, PT, R4.reuse, R250, RZ ;  /* 0x000000fa04737210 */ /* 0x050fe40007f1e0ff */
        /* <DEDUP_REMOVED lines=8> */
[-C--:B------:R-:W-:Y:S02]  /*94f0*/  LEA.HI.X.SX32 R120, R177, R130.reuse, 0x1, P3 ;  /* 0x00000082b1787211 */ /* 0x080fe400018f0eff */
[----:B------:R-:W-:Y:S02]  /*9500*/  LEA.HI.X.SX32 R130, R179, R130, 0x1, P6 ;  /* 0x00000082b3827211 */ /* 0x000fe400030f0eff */
[----:B------:R-:W-:-:S02]  /*9510*/  SHF.L.U64.HI R12, R16, 0x2, R126 ;  /* 0x00000002100c7819 */ /* 0x000fc4000001027e */
[C---:B------:R-:W-:Y:S01]  /*9520*/  SHF.L.U64.HI R16, R17.reuse, 0x2, R23 ;  /* 0x0000000211107819 */ /* 0x040fe20000010217 */
[----:B------:R-:W-:Y:S01]  /*9530*/  IMAD.SHL.U32 R23, R24, 0x4, RZ ;  /* 0x0000000418177824 */ /* 0x000fe200078e00ff */
[----:B------:R-:W-:Y:S01]  /*9540*/  SHF.L.U64.HI R8, R20, 0x2, R128 ;  /* 0x0000000214087819 */ /* 0x000fe20000010280 */
[----:B------:R-:W-:Y:S01]  /*9550*/  IMAD.SHL.U32 R17, R17, 0x4, RZ ;  /* 0x0000000411117824 */ /* 0x000fe200078e00ff */
[----:B------:R-:W-:Y:S02]  /*9560*/  SHF.L.U64.HI R10, R18, 0x2, R127 ;  /* 0x00000002120a7819 */ /* 0x000fe4000001027f */
[----:B------:R-:W-:Y:S02]  /*9570*/  SHF.L.U64.HI R22, R24, 0x2, R22 ;  /* 0x0000000218167819 */ /* 0x000fe40000010216 */
[C---:B------:R-:W-:Y:S01]  /*9580*/  SHF.L.U64.HI R171, R170.reuse, 0x2, R171 ;  /* 0x00000002aaab7819 */ /* 0x040fe200000102ab */
[----:B------:R-:W-:Y:S01]  /*9590*/  IMAD.SHL.U32 R170, R170, 0x4, RZ ;  /* 0x00000004aaaa7824 */ /* 0x000fe200078e00ff */
        /* <DEDUP_REMOVED lines=144> */
[----:B------:R-:W-:-:S02]  /*9ea0*/  SHF.L.U64.HI R131, R124, 0x2, R131 ;  /* 0x000000027c837819 */ /* 0x000fc40000010283 */
[----:B------:R-:W-:-:S07]  /*9eb0*/  SHF.L.U64.HI R6, R123, 0x2, R129 ;  /* 0x000000027b067819 */ /* 0x000fce0000010281 */
.L_x_10:
[----:B------:R-:W-:-:S04]  /*9ec0*/  DEPBAR.LE SB0, 0x2 ;  /* 0x000080800000791a */ /* 0x000fc80000000000 */
[----:B------:R-:W-:Y:S01]  /*9ed0*/  UIADD3 UR5, UPT, UPT, UR5, 0x1, URZ ;  /* 0x0000000105057890 */ /* 0x000fe2000fffe0ff */
[----:B------:R-:W-:Y:S01]  /*9ee0*/  IMAD.U32 R122, R122, -0x80000000, RZ ;  /* 0x800000007a7a7824 */ /* 0x000fe200078e00ff */
[----:B------:R-:W-:Y:S02]  /*9ef0*/  ULEA UR12, UR18, UR10, 0x3 ;  /* 0x0000000a120c7291 */ /* 0x000fe4000f8e18ff */
[----:B------:R-:W-:Y:S02]  /*9f00*/  UISETP.GT.AND UP3, UPT, UR5, 0x2, UPT ;  /* 0x000000020500788c */ /* 0x000fe4000bf64270 */
[----:B------:R-:W-:Y:S02]  /*9f10*/  UIADD3 UR12, UPT, UPT, UR12, 0x1e000, URZ ;  /* 0x0001e0000c0c7890 */ /* 0x000fe4000fffe0ff */
[----:B------:R-:W-:Y:S01]  /*9f20*/  USEL UR5, UR5, URZ, !UP3 ;  /* 0x000000ff05057287 */ /* 0x000fe2000d800000 */
[----:B------:R-:W-:Y:S06]  /*9f30*/  BAR.SYNC.DEFER_BLOCKING 0x0 ;  /* 0x0000000000007b1d */ /* 0x000fec0000010000 */
[----:B-1----:R-:W-:Y:S05]  /*9f40*/  BRA.U UP1, `(.L_x_8) ;  /* 0x0000000101a07547 */ /* 0x002fea000b800000 */
[----:B------:R-:W-:Y:S02]  /*9f50*/  ULEA UR8, UR5, UR10, 0xd ;  /* 0x0000000a05087291 */ /* 0x000fe4000f8e68ff */
[----:B------:R-:W-:Y:S02]  /*9f60*/  ULEA UR6, UR5, UR10, 0xf ;  /* 0x0000000a05067291 */ /* 0x000fe4000f8e78ff */
[----:B------:R-:W-:Y:S02]  /*9f70*/  UIADD3 UR8, UPT, UPT, UR8, 0x18000, URZ ;  /* 0x0001800008087890 */ /* 0x000fe4000fffe0ff */
[----:B------:R-:W-:Y:S02]  /*9f80*/  USHF.R.U32.HI UR6, URZ, 0x4, UR6 ;  /* 0x00000004ff067899 */ /* 0x000fe40008011606 */
[----:B------:R-:W-:Y:S02]  /*9f90*/  USHF.R.U32.HI UR8, URZ, 0x4, UR8 ;  /* 0x00000004ff087899 */ /* 0x000fe40008011608 */
[----:B------:R-:W-:-:S02]  /*9fa0*/  USGXT.U32 UR14, UR6, 0xe ;  /* 0x0000000e060e789a */ /* 0x000fc40008000000 */
[----:B------:R-:W-:Y:S02]  /*9fb0*/  USGXT.U32 UR16, UR8, 0xe ;  /* 0x0000000e0810789a */ /* 0x000fe40008000000 */
[----:B------:R-:W-:Y:S01]  /*9fc0*/  UIADD3 UR40, UP4, UPT, UR14, 0x2, URZ ;  /* 0x000000020e287890 */ /* 0x000fe2000ff9e0ff */
[----:B------:R-:W-:Y:S01]  /*9fd0*/  UMOV UR8, URZ ;  /* 0x000000ff00087c82 */ /* 0x000fe20008000000 */
[----:B------:R-:W-:Y:S01]  /*9fe0*/  UIADD3 UR38, UP3, UPT, UR16, 0x2, URZ ;  /* 0x0000000210267890 */ /* 0x000fe2000ff7e0ff */
[----:B------:R-:W-:Y:S01]  /*9ff0*/  UMOV UR6, URZ ;  /* 0x000000ff00067c82 */ /* 0x000fe20008000000 */
[----:B------:R-:W-:Y:S02]  /*a000*/  UIADD3.X UR41, UPT, UPT, UR8, 0x40004040, URZ, UP4, !UPT ;  /* 0x4000404008297890 */ /* 0x000fe4000a7fe4ff */
[----:B------:R-:W-:Y:S01]  /*a010*/  UIADD3 UR48, UP5, UPT, UR40, 0x2, URZ ;  /* 0x0000000228307890 */ /* 0x000fe2000ffbe0ff */
[----:B------:R-:W-:Y:S01]  /*a020*/  UMOV UR8, UR12 ;  /* 0x0000000c00087c82 */ /* 0x000fe20008000000 */
[----:B------:R-:W-:Y:S01]  /*a030*/  UMOV UR9, URZ ;  /* 0x000000ff00097c82 */ /* 0x000fe20008000000 */
[----:B------:R-:W-:-:S02]  /*a040*/  UIADD3.X UR39, UPT, UPT, UR6, 0x40004040, URZ, UP3, !UPT ;  /* 0x4000404006277890 */ /* 0x000fc40009ffe4ff */
[----:B------:R-:W-:Y:S01]  /*a050*/  UIADD3.X UR49, UPT, UPT, UR41, URZ, URZ, UP5, !UPT ;  /* 0x000000ff29317290 */ /* 0x000fe2000affe4ff */
[----:B------:R-:W-:Y:S01]  /*a060*/  UMOV UR6, UR8 ;  /* 0x0000000800067c82 */ /* 0x000fe20008000000 */
[----:B------:R-:W-:Y:S02]  /*a070*/  UIADD3 UR8, UP3, UPT, UR38, 0x2, URZ ;  /* 0x0000000226087890 */ /* 0x000fe4000ff7e0ff */
[----:B------:R-:W-:Y:S02]  /*a080*/  UIADD3 UR52, UP4, UPT, UR40, 0x4, URZ ;  /* 0x0000000428347890 */ /* 0x000fe4000ff9e0ff */
[----:B------:R-:W-:Y:S02]  /*a090*/  UIADD3 UR50, UP5, UPT, UR38, 0x4, URZ ;  /* 0x0000000426327890 */ /* 0x000fe4000ffbe0ff */
[----:B------:R-:W-:Y:S02]  /*a0a0*/  UIADD3.X UR9, UPT, UPT, UR39, URZ, URZ, UP3, !UPT ;  /* 0x000000ff27097290 */ /* 0x000fe40009ffe4ff */
[----:B------:R-:W-:-:S02]  /*a0b0*/  UIADD3.X UR53, UPT, UPT, UR41, URZ, URZ, UP4, !UPT ;  /* 0x000000ff29357290 */ /* 0x000fc4000a7fe4ff */
[----:B------:R-:W-:Y:S01]  /*a0c0*/  UIADD3.X UR51, UPT, UPT, UR39, URZ, URZ, UP5, !UPT ;  /* 0x000000ff27337290 */ /* 0x000fe2000affe4ff */
[----:B------:R-:W-:Y:S01]  /*a0d0*/  UMOV UR36, 0x0 ;  /* 0x0000000000247882 */ /* 0x000fe20000000000 */
[----:B------:R-:W-:Y:S01]  /*a0e0*/  UMOV UR37, 0x4400910 ;  /* 0x0440091000257882 */ /* 0x000fe20000000000 */
[----:B------:R-:W-:Y:S01]  /*a0f0*/  UMOV UR15, 0x40004040 ;  /* 0x40004040000f7882 */ /* 0x000fe20000000000 */
[----:B------:R-:W-:Y:S01]  /*a100*/  UMOV UR17, 0x40004040 ;  /* 0x4000404000117882 */ /* 0x000fe20000000000 */
[----:B------:R-:W-:Y:S01]  /*a110*/  UMOV UR42, 0x0 ;  /* 0x00000000002a7882 */ /* 0x000fe20000000000 */
[----:B------:R-:W-:Y:S01]  /*a120*/  UMOV UR43, 0x4400910 ;  /* 0x04400910002b7882 */ /* 0x000fe20000000000 */
[----:B------:R-:W-:Y:S01]  /*a130*/  UMOV UR46, 0x0 ;  /* 0x00000000002e7882 */ /* 0x000fe20000000000 */
[----:B------:R-:W-:Y:S01]  /*a140*/  UMOV UR47, 0x4400910 ;  /* 0x04400910002f7882 */ /* 0x000fe20000000000 */
[----:B------:R1:W-:Y:S01]  /*a150*/  UTCHMMA gdesc[UR16], gdesc[UR14], tmem[UR31], tmem[UR36], idesc[UR37], UPT ;  /* 0x00ff240e100075ea */ /* 0x0003e2000b80001f */
[----:B------:R-:W-:Y:S01]  /*a160*/  UMOV UR44, 0x0 ;  /* 0x00000000002c7882 */ /* 0x000fe20000000000 */
[----:B------:R-:W-:Y:S01]  /*a170*/  UMOV UR45, 0x4400910 ;  /* 0x04400910002d7882 */ /* 0x000fe20000000000 */
[----:B------:R1:W-:Y:S01]  /*a180*/  UTCHMMA gdesc[UR38], gdesc[UR40], tmem[UR31], tmem[UR42], idesc[UR43], UPT ;  /* 0x00ff2a28260075ea */ /* 0x0003e2000b80001f */
[----:B------:R1:W-:Y:S01]  /*a190*/  UTCHMMA gdesc[UR8], gdesc[UR48], tmem[UR31], tmem[UR46], idesc[UR47], UPT ;  /* 0x00ff2e30080075ea */ /* 0x0003e2000b80001f */
[----:B------:R1:W-:Y:S01]  /*a1a0*/  UTCHMMA gdesc[UR50], gdesc[UR52], tmem[UR31], tmem[UR44], idesc[UR45], UPT ;  /* 0x00ff2c34320075ea */ /* 0x0003e2000b80001f */
[----:B------:R1:W-:Y:S01]  /*a1b0*/  UTCBAR [UR6], URZ ;  /* 0x000000ff060073e9 */ /* 0x0003e200080000ff */
[----:B------:R-:W-:Y:S01]  /*a1c0*/  NOP ;  /* 0x0000000000007918 */ /* 0x000fe20000000000 */
.L_x_8:
[----:B------:R-:W2:Y:S01]  /*a1d0*/  SYNCS.PHASECHK.TRANS64.TRYWAIT P0, [UR22], R122 ;  /* 0x0000007aff0075a7 */ /* 0x000ea20008001116 */
[----:B------:R-:W-:Y:S01]  /*a1e0*/  UISETP.GE.AND UP4, UPT, UR4, UR20, UPT ;  /* 0x000000140400728c */ /* 0x000fe2000bf86270 */
[----:B-1----:R-:W-:Y:S01]  /*a1f0*/  UMOV UR6, UR7 ;  /* 0x0000000700067c82 */ /* 0x002fe20008000000 */
[----:B--2---:R-:W-:Y:S09]  /*a200*/  @!P0 BRA `(.L_x_9) ;  /* 0x0000006000748947 */ /* 0x004ff20003800000 */
.L_x_16:
[C---:B------:R-:W-:Y:S01]  /*a210*/  ISETP.GE.AND P0, PT, R0.reuse, UR13, PT ;  /* 0x0000000d00007c0c */ /* 0x040fe2000bf06270 */
[----:B------:R-:W-:Y:S01]  /*a220*/  BAR.SYNC.DEFER_BLOCKING 0x0 ;  /* 0x0000000000007b1d */ /* 0x000fe20000010000 */
[----:B------:R-:W-:Y:S01]  /*a230*/  UIADD3 UR23, UPT, UPT, UR23, 0x1, URZ ;  /* 0x0000000117177890 */ /* 0x000fe2000fffe0ff */
[----:B------:R-:W-:Y:S01]  /*a240*/  PLOP3.LUT P1, PT, PT, PT, UP4, 0x40, 0x4 ;  /* 0x000000000004781c */ /* 0x000fe20003f2e848 */
[----:B------:R-:W-:Y:S01]  /*a250*/  UIADD3 UR18, UPT, UPT, UR18, 0x1, URZ ;  /* 0x0000000112127890 */ /* 0x000fe2000fffe0ff */
[----:B------:R-:W-:Y:S01]  /*a260*/  SEL R122, RZ, 0x4, P0 ;  /* 0x00000004ff7a7807 */ /* 0x000fe20000000000 */
[----:B------:R-:W-:Y:S01]  /*a270*/  UISETP.GT.AND UP3, UPT, UR23, 0x2, UPT ;  /* 0x000000021700788c */ /* 0x000fe2000bf64270 */
[----:B------:R-:W-:Y:S01]  /*a280*/  LOP3.LUT R123, R0, 0x2, RZ, 0xfc, !PT ;  /* 0x00000002007b7812 */ /* 0x000fe200078efcff */
[----:B------:R-:W-:Y:S01]  /*a290*/  UIADD3 UR4, UPT, UPT, UR4, 0x1, URZ ;  /* 0x0000000104047890 */ /* 0x000fe2000fffe0ff */
[----:B------:R-:W-:Y:S01]  /*a2a0*/  SEL R122, R122, RZ, P1 ;  /* 0x000000ff7a7a7207 */ /* 0x000fe20000800000 */
[----:B------:R-:W-:Y:S01]  /*a2b0*/  USEL UR23, UR23, URZ, !UP3 ;  /* 0x000000ff17177287 */ /* 0x000fe2000d800000 */
[----:B------:R-:W-:Y:S01]  /*a2c0*/  ISETP.GE.AND P1, PT, R123, UR13, PT ;  /* 0x0000000d7b007c0c */ /* 0x000fe2000bf26270 */
[----:B------:R-:W1:Y:S01]  /*a2d0*/  S2R R174, SR_TID.X ;  /* 0x0000000000ae7919 */ /* 0x000e620000002100 */
[----:B------:R-:W-:Y:S01]  /*a2e0*/  LOP3.LUT R123, R0, 0x4, RZ, 0xfc, !PT ;  /* 0x00000004007b7812 */ /* 0x000fe200078efcff */
[----:B------:R-:W-:Y:S01]  /*a2f0*/  ULEA UR7, UR23, UR10, 0xd ;  /* 0x0000000a17077291 */ /* 0x000fe2000f8e68ff */
[----:B------:R-:W-:Y:S01]  /*a300*/  ISETP.NE.U32.AND P0, PT, R122, RZ, PT ;  /* 0x000000ff7a00720c */ /* 0x000fe20003f05070 */
[----:B------:R-:W-:Y:S01]  /*a310*/  UISETP.GT.AND UP3, UPT, UR18, 0x1, UPT ;  /* 0x000000011200788c */ /* 0x000fe2000bf64270 */
[----:B------:R-:W-:Y:S01]  /*a320*/  ISETP.GE.AND P2, PT, R123, UR13, PT ;  /* 0x0000000d7b007c0c */ /* 0x000fe2000bf46270 */
[----:B------:R-:W-:Y:S01]  /*a330*/  UMOV UR22, UR12 ;  /* 0x0000000c00167c82 */ /* 0x000fe20008000000 */
[----:B------:R-:W-:Y:S01]  /*a340*/  PLOP3.LUT P3, PT, PT, PT, UP4, 0x40, 0x4 ;  /* 0x000000000004781c */ /* 0x000fe20003f6e848 */
[----:B------:R-:W-:Y:S01]  /*a350*/  VIADD R129, R2, UR7 ;  /* 0x0000000702817c36 */ /* 0x000fe20008000000 */
[----:B------:R-:W-:Y:S01]  /*a360*/  SEL R123, RZ, 0x4, P1 ;  /* 0x00000004ff7b7807 */ /* 0x000fe20000800000 */
[----:B------:R-:W-:Y:S01]  /*a370*/  USEL UR18, UR18, URZ, !UP3 ;  /* 0x000000ff12127287 */ /* 0x000fe2000d800000 */
[----:B------:R-:W-:-:S02]  /*a380*/  IADD3 R122, P1, PT, R115, UR26, RZ ;  /* 0x0000001a737a7c10 */ /* 0x000fc4000ff3e0ff */
[----:B------:R-:W-:Y:S02]  /*a390*/  SEL R124, R123, RZ, P3 ;  /* 0x000000ff7b7c7207 */ /* 0x000fe40001800000 */
[----:B------:R-:W-:Y:S02]  /*a3a0*/  IADD3.X R123, PT, PT, R114, UR27, RZ, P1, !PT ;  /* 0x0000001b727b7c10 */ /* 0x000fe40008ffe4ff */
[C---:B------:R-:W-:Y:S02]  /*a3b0*/  LOP3.LUT R127, R0.reuse, 0x6, RZ, 0xfc, !PT ;  /* 0x00000006007f7812 */ /* 0x040fe400078efcff */
[----:B------:R-:W-:Y:S01]  /*a3c0*/  PLOP3.LUT P4, PT, PT, PT, UP4, 0x40, 0x4 ;  /* 0x000000000004781c */ /* 0x000fe20003f8e848 */
[----:B------:R-:W-:Y:S01]  /*a3d0*/  @!PT LDS RZ, [RZ] ;  /* 0x00000000fffff984 */ /* 0x000fe20000000800 */
[----:B------:R-:W-:Y:S01]  /*a3e0*/  @!PT LDS RZ, [RZ] ;  /* 0x00000000fffff984 */ /* 0x000fe20000000800 */
[----:B------:R-:W-:Y:S01]  /*a3f0*/  @!PT LDS RZ, [RZ] ;  /* 0x00000000fffff984 */ /* 0x000fe20000000800 */
[----:B------:R2:W-:Y:S01]  /*a400*/  LDGSTS.E [R129+0x18000], desc[UR24][R122.64], P0 ;  /* 0x180000007a817fae */ /* 0x0005e200081a1018 */
[----:B------:R-:W-:Y:S02]  /*a410*/  SEL R125, RZ, 0x4, P2 ;  /* 0x00000004ff7d7807 */ /* 0x000fe40001000000 */
[----:B------:R-:W-:-:S02]  /*a420*/  LOP3.LUT R126, R0, 0x8, RZ, 0xfc, !PT ;  /* 0x00000008007e7812 */ /* 0x000fc400078efcff */
[----:B------:R-:W-:Y:S02]  /*a430*/  ISETP.GE.AND P0, PT, R127, UR13, PT ;  /* 0x0000000d7f007c0c */ /* 0x000fe4000bf06270 */
[----:B------:R-:W-:Y:S02]  /*a440*/  SEL R125, R125, RZ, P4 ;  /* 0x000000ff7d7d7207 */ /* 0x000fe40002000000 */
[----:B------:R-:W-:Y:S02]  /*a450*/  ISETP.GE.AND P6, PT, R126, UR13, PT ;  /* 0x0000000d7e007c0c */ /* 0x000fe4000bfc6270 */
[----:B------:R-:W-:Y:S02]  /*a460*/  LOP3.LUT R126, R0, 0xa, RZ, 0xfc, !PT ;  /* 0x0000000a007e7812 */ /* 0x000fe400078efcff */
[----:B--2---:R-:W-:Y:S02]  /*a470*/  IADD3 R122, P4, PT, R113, UR26, RZ ;  /* 0x0000001a717a7c10 */ /* 0x004fe4000ff9e0ff */
[----:B------:R-:W-:-:S02]  /*a480*/  ISETP.NE.U32.AND P2, PT, R124, RZ, PT ;  /* 0x000000ff7c00720c */ /* 0x000fc40003f45070 */
[----:B------:R-:W-:Y:S02]  /*a490*/  PLOP3.LUT P1, PT, PT, PT, UP4, 0x40, 0x4 ;  /* 0x000000000004781c */ /* 0x000fe40003f2e848 */
[----:B------:R-:W-:Y:S02]  /*a4a0*/  SEL R124, RZ, 0x4, P0 ;  /* 0x00000004ff7c7807 */ /* 0x000fe40000000000 */
[----:B------:R-:W-:Y:S02]  /*a4b0*/  IADD3.X R123, PT, PT, R112, UR27, RZ, P4, !PT ;  /* 0x0000001b707b7c10 */ /* 0x000fe4000a7fe4ff */
[----:B------:R-:W-:Y:S02]  /*a4c0*/  ISETP.GE.AND P0, PT, R126, UR13, PT ;  /* 0x0000000d7e007c0c */ /* 0x000fe4000bf06270 */
[----:B------:R-:W-:Y:S02]  /*a4d0*/  ISETP.NE.U32.AND P3, PT, R125, RZ, PT ;  /* 0x000000ff7d00720c */ /* 0x000fe40003f65070 */
[----:B------:R-:W-:Y:S01]  /*a4e0*/  PLOP3.LUT P4, PT, PT, PT, UP4, 0x40, 0x4 ;  /* 0x000000000004781c */ /* 0x000fe20003f8e848 */
[----:B------:R2:W-:Y:S01]  /*a4f0*/  LDGSTS.E [R129+0x18008], desc[UR24][R122.64], P2 ;  /* 0x180080007a817fae */ /* 0x0005e200091a1018 */
[----:B------:R-:W-:-:S02]  /*a500*/  SEL R126, RZ, 0x4, P6 ;  /* 0x00000004ff7e7807 */ /* 0x000fc40003000000 */
[----:B------:R-:W-:Y:S02]  /*a510*/  SEL R125, R124, RZ, P1 ;  /* 0x000000ff7c7d7207 */ /* 0x000fe40000800000 */
[----:B------:R-:W-:Y:S02]  /*a520*/  SEL R127, R126, RZ, P4 ;  /* 0x000000ff7e7f7207 */ /* 0x000fe40002000000 */
[----:B------:R-:W-:Y:S02]  /*a530*/  ISETP.NE.U32.AND P4, PT, R125, RZ, PT ;  /* 0x000000ff7d00720c */ /* 0x000fe40003f85070 */
[----:B------:R-:W-:Y:S02]  /*a540*/  SEL R128, RZ, 0x4, P0 ;  /* 0x00000004ff807807 */ /* 0x000fe40000000000 */
[----:B------:R-:W-:Y:S02]  /*a550*/  LOP3.LUT R173, R2, 0x10, RZ, 0x3c, !PT ;  /* 0x0000001002ad7812 */ /* 0x000fe400078e3cff */
[----:B------:R-:W-:-:S02]  /*a560*/  IADD3 R124, P0, PT, R111, UR26, RZ ;  /* 0x0000001a6f7c7c10 */ /* 0x000fc4000ff1e0ff */
[----:B------:R-:W-:Y:S01]  /*a570*/  IADD3 R126, P6, PT, R109, UR26, RZ ;  /* 0x0000001a6d7e7c10 */ /* 0x000fe2000ffde0ff */
[----:B------:R-:W-:Y:S01]  /*a580*/  VIADD R173, R173, UR7 ;  /* 0x00000007adad7c36 */ /* 0x000fe20008000000 */
[----:B------:R-:W-:Y:S02]  /*a590*/  IADD3.X R125, PT, PT, R110, UR27, RZ, P0, !PT ;  /* 0x0000001b6e7d7c10 */ /* 0x000fe400087fe4ff */
[----:B------:R-:W-:Y:S02]  /*a5a0*/  PLOP3.LUT P1, PT, PT, PT, UP4, 0x40, 0x4 ;  /* 0x000000000004781c */ /* 0x000fe40003f2e848 */
[----:B------:R-:W-:Y:S01]  /*a5b0*/  ISETP.NE.U32.AND P0, PT, R127, RZ, PT ;  /* 0x000000ff7f00720c */ /* 0x000fe20003f05070 */
[----:B------:R3:W-:Y:S01]  /*a5c0*/  LDGSTS.E [R173+0x18000], desc[UR24][R124.64], P3 ;  /* 0x180000007cad7fae */ /* 0x0007e200099a1018 */
[----:B------:R-:W-:Y:S02]  /*a5d0*/  IADD3.X R127, PT, PT, R108, UR27, RZ, P6, !PT ;  /* 0x0000001b6c7f7c10 */ /* 0x000fe4000b7fe4ff */
[----:B------:R-:W-:-:S02]  /*a5e0*/  LOP3.LUT R175, R0, 0xc, RZ, 0xfc, !PT ;  /* 0x0000000c00af7812 */ /* 0x000fc400078efcff */
[----:B-1----:R-:W-:Y:S01]  /*a5f0*/  LEA.HI R174, R174, 0xe, RZ, 0x1a ;  /* 0x0000000eaeae7811 */ /* 0x002fe200078fd0ff */
[----:B------:R1:W-:Y:S01]  /*a600*/  LDGSTS.E [R173+0x18008], desc[UR24][R126.64], P4 ;  /* 0x180080007ead7fae */ /* 0x0003e2000a1a1018 */
[----:B------:R-:W-:Y:S02]  /*a610*/  SEL R128, R128, RZ, P1 ;  /* 0x000000ff80807207 */ /* 0x000fe40000800000 */
[----:B------:R-:W-:Y:S02]  /*a620*/  ISETP.GE.AND P3, PT, R175, UR13, PT ;  /* 0x0000000daf007c0c */ /* 0x000fe4000bf66270 */
[----:B--2---:R-:W-:Y:S02]  /*a630*/  IADD3 R122, P4, PT, R107, UR26, RZ ;  /* 0x0000001a6b7a7c10 */ /* 0x004fe4000ff9e0ff */
[----:B------:R-:W-:Y:S02]  /*a640*/  ISETP.GE.AND P6, PT, R174, UR13, PT ;  /* 0x0000000dae007c0c */ /* 0x000fe4000bfc6270 */
[----:B------:R-:W-:-:S02]  /*a650*/  ISETP.NE.U32.AND P1, PT, R128, RZ, PT ;  /* 0x000000ff8000720c */ /* 0x000fc40003f25070 */
[----:B------:R-:W-:Y:S02]  /*a660*/  LOP3.LUT R174, R0, 0x10, RZ, 0xfc, !PT ;  /* 0x0000001000ae7812 */ /* 0x000fe400078efcff */
[----:B------:R-:W-:Y:S02]  /*a670*/  PLOP3.LUT P2, PT, PT, PT, UP4, 0x40, 0x4 ;  /* 0x000000000004781c */ /* 0x000fe40003f4e848 */
[----:B------:R-:W-:Y:S02]  /*a680*/  SEL R128, RZ, 0x4, P3 ;  /* 0x00000004ff807807 */ /* 0x000fe40001800000 */
[----:B------:R-:W-:Y:S02]  /*a690*/  IADD3.X R123, PT, PT, R106, UR27, RZ, P4, !PT ;  /* 0x0000001b6a7b7c10 */ /* 0x000fe4000a7fe4ff */
[----:B------:R-:W-:Y:S02]  /*a6a0*/  PLOP3.LUT P3, PT, PT, PT, UP4, 0x40, 0x4 ;  /* 0x000000000004781c */ /* 0x000fe40003f6e848 */
[----:B------:R-:W-:-:S02]  /*a6b0*/  ISETP.GE.AND P4, PT, R174, UR13, PT ;  /* 0x0000000dae007c0c */ /* 0x000fc4000bf86270 */
[----:B------:R-:W-:Y:S02]  /*a6c0*/  SEL R129, RZ, 0x4, P6 ;  /* 0x00000004ff817807 */ /* 0x000fe40003000000 */
[----:B------:R-:W-:Y:S02]  /*a6d0*/  SEL R128, R128, RZ, P2 ;  /* 0x000000ff80807207 */ /* 0x000fe40001000000 */
[----:B------:R-:W-:Y:S02]  /*a6e0*/  PLOP3.LUT P2, PT, PT, PT, UP4, 0x40, 0x4 ;  /* 0x000000000004781c */ /* 0x000fe40003f4e848 */
[----:B---3--:R-:W-:Y:S02]  /*a6f0*/  SEL R125, RZ, 0x4, P4 ;  /* 0x00000004ff7d7807 */ /* 0x008fe40002000000 */
[----:B------:R-:W-:Y:S02]  /*a700*/  SEL R129, R129, RZ, P3 ;  /* 0x000000ff81817207 */ /* 0x000fe40001800000 */
[----:B------:R-:W-:-:S02]  /*a710*/  ISETP.NE.U32.AND P3, PT, R128, RZ, PT ;  /* 0x000000ff8000720c */ /* 0x000fc40003f65070 */
[C---:B------:R-:W-:Y:S02]  /*a720*/  LOP3.LUT R175, R2.reuse, 0x20, RZ, 0x3c, !PT ;  /* 0x0000002002af7812 */ /* 0x040fe400078e3cff */
[----:B------:R-:W-:Y:S02]  /*a730*/  IADD3 R124, P6, PT, R105, UR26, RZ ;  /* 0x0000001a697c7c10 */ /* 0x000fe4000ffde0ff */
[----:B-1----:R-:W-:Y:S02]  /*a740*/  SEL R127, R125, RZ, P2 ;  /* 0x000000ff7d7f7207 */ /* 0x002fe40001000000 */
[----:B------:R-:W-:Y:S02]  /*a750*/  LOP3.LUT R174, R2, 0x30, RZ, 0x3c, !PT ;  /* 0x0000003002ae7812 */ /* 0x000fe400078e3cff */
[----:B------:R-:W-:Y:S02]  /*a760*/  IADD3 R126, P4, PT, R103, UR26, RZ ;  /* 0x0000001a677e7c10 */ /* 0x000fe4000ff9e0ff */
[----:B------:R-:W-:Y:S01]  /*a770*/  ISETP.NE.U32.AND P2, PT, R129, RZ, PT ;  /* 0x000000ff8100720c */ /* 0x000fe20003f45070 */
[----:B------:R-:W-:Y:S01]  /*a780*/  VIADD R129, R175, UR7 ;  /* 0x00000007af817c36 */ /* 0x000fe20008000000 */
[----:B------:R-:W-:Y:S01]  /*a790*/  IADD3.X R125, PT, PT, R104, UR27, RZ, P6, !PT ;  /* 0x0000001b687d7c10 */ /* 0x000fe2000b7fe4ff */
[----:B------:R-:W-:Y:S01]  /*a7a0*/  VIADD R173, R174, UR7 ;  /* 0x00000007aead7c36 */ /* 0x000fe20008000000 */
[----:B------:R-:W-:-:S02]  /*a7b0*/  ISETP.NE.U32.AND P6, PT, R127, RZ, PT ;  /* 0x000000ff7f00720c */ /* 0x000fc40003fc5070 */
[----:B------:R-:W-:Y:S01]  /*a7c0*/  IADD3.X R127, PT, PT, R102, UR27, RZ, P4, !PT ;  /* 0x0000001b667f7c10 */ /* 0x000fe2000a7fe4ff */
[----:B------:R1:W-:Y:S01]  /*a7d0*/  LDGSTS.E [R129+0x18000], desc[UR24][R122.64], P0 ;  /* 0x180000007a817fae */ /* 0x0003e200081a1018 */
[C---:B------:R-:W-:Y:S02]  /*a7e0*/  LOP3.LUT R175, R0.reuse, 0x12, RZ, 0xfc, !PT ;  /* 0x0000001200af7812 */ /* 0x040fe400078efcff */
[----:B------:R-:W-:Y:S01]  /*a7f0*/  LOP3.LUT R174, R0, 0x14, RZ, 0xfc, !PT ;  /* 0x0000001400ae7812 */ /* 0x000fe200078efcff */
[----:B------:R2:W-:Y:S01]  /*a800*/  LDGSTS.E [R129+0x18008], desc[UR24][R124.64], P1 ;  /* 0x180080007c817fae */ /* 0x0005e200089a1018 */
[----:B------:R-:W-:Y:S02]  /*a810*/  ISETP.GE.AND P0, PT, R175, UR13, PT ;  /* 0x0000000daf007c0c */ /* 0x000fe4000bf06270 */
[----:B------:R-:W-:Y:S01]  /*a820*/  ISETP.GE.AND P4, PT, R174, UR13, PT ;  /* 0x0000000dae007c0c */ /* 0x000fe2000bf86270 */
[----:B------:R3:W-:Y:S01]  /*a830*/  LDGSTS.E [R173+0x18000], desc[UR24][R126.64], P3 ;  /* 0x180000007ead7fae */ /* 0x0007e200099a1018 */
[----:B------:R-:W-:-:S02]  /*a840*/  LOP3.LUT R174, R0, 0x16, RZ, 0xfc, !PT ;  /* 0x0000001600ae7812 */ /* 0x000fc400078efcff */
[----:B------:R-:W-:Y:S02]  /*a850*/  PLOP3.LUT P1, PT, PT, PT, UP4, 0x40, 0x4 ;  /* 0x000000000004781c */ /* 0x000fe40003f2e848 */
[----:B-1----:R-:W-:Y:S02]  /*a860*/  IADD3 R122, P3, PT, R101, UR26, RZ ;  /* 0x0000001a657a7c10 */ /* 0x002fe4000ff7e0ff */
[----:B------:R-:W-:Y:S02]  /*a870*/  SEL R128, RZ, 0x4, P0 ;  /* 0x00000004ff807807 */ /* 0x000fe40000000000 */
[----:B------:R-:W-:Y:S02]  /*a880*/  IADD3.X R123, PT, PT, R100, UR27, RZ, P3, !PT ;  /* 0x0000001b647b7c10 */ /* 0x000fe40009ffe4ff */
[----:B------:R-:W-:Y:S02]  /*a890*/  ISETP.GE.AND P3, PT, R174, UR13, PT ;  /* 0x0000000dae007c0c */ /* 0x000fe4000bf66270 */
[----:B------:R-:W-:Y:S01]  /*a8a0*/  SEL R128, R128, RZ, P1 ;  /* 0x000000ff80807207 */ /* 0x000fe20000800000 */
[----:B------:R-:W-:Y:S01]  /*a8b0*/  LDGSTS.E [R173+0x18008], desc[UR24][R122.64], P2 ;  /* 0x180080007aad7fae */ /* 0x000fe200091a1018 */
[----:B------:R-:W-:-:S02]  /*a8c0*/  PLOP3.LUT P1, PT, PT, PT, UP4, 0x40, 0x4 ;  /* 0x000000000004781c */ /* 0x000fc40003f2e848 */
[----:B--2---:R-:W-:Y:S02]  /*a8d0*/  SEL R125, RZ, 0x4, P3 ;  /* 0x00000004ff7d7807 */ /* 0x004fe40001800000 */
[----:B------:R-:W-:Y:S02]  /*a8e0*/  LOP3.LUT R175, R2, 0x40, RZ, 0x3c, !PT ;  /* 0x0000004002af7812 */ /* 0x000fe400078e3cff */
[----:B------:R-:W-:Y:S02]  /*a8f0*/  PLOP3.LUT P0, PT, PT, PT, UP4, 0x40, 0x4 ;  /* 0x000000000004781c */ /* 0x000fe40003f0e848 */
[----:B------:R-:W-:Y:S01]  /*a900*/  SEL R174, RZ, 0x4, P4 ;  /* 0x00000004ffae7807 */ /* 0x000fe20002000000 */
[----:B------:R-:W-:Y:S01]  /*a910*/  VIADD R129, R175, UR7 ;  /* 0x00000007af817c36 */ /* 0x000fe20008000000 */
[----:B------:R-:W-:Y:S02]  /*a920*/  IADD3 R124, P3, PT, R99, UR26, RZ ;  /* 0x0000001a637c7c10 */ /* 0x000fe4000ff7e0ff */
[----:B---3--:R-:W-:-:S02]  /*a930*/  SEL R127, R125, RZ, P1 ;  /* 0x000000ff7d7f7207 */ /* 0x008fc40000800000 */
[----:B------:R-:W-:Y:S02]  /*a940*/  IADD3 R126, P1, PT, R97, UR26, RZ ;  /* 0x0000001a617e7c10 */ /* 0x000fe4000ff3e0ff */
[----:B------:R-:W-:Y:S02]  /*a950*/  SEL R174, R174, RZ, P0 ;  /* 0x000000ffaeae7207 */ /* 0x000fe40000000000 */
[----:B------:R-:W-:Y:S02]  /*a960*/  LOP3.LUT R175, R0, 0x18, RZ, 0xfc, !PT ;  /* 0x0000001800af7812 */ /* 0x000fe400078efcff */
[----:B------:R-:W-:Y:S02]  /*a970*/  ISETP.NE.U32.AND P0, PT, R128, RZ, PT ;  /* 0x000000ff8000720c */ /* 0x000fe40003f05070 */
[----:B------:R-:W-:Y:S02]  /*a980*/  IADD3.X R125, PT, PT, R98, UR27, RZ, P3, !PT ;  /* 0x0000001b627d7c10 */ /* 0x000fe40009ffe4ff */
[----:B------:R-:W-:-:S02]  /*a990*/  ISETP.NE.U32.AND P3, PT, R127, RZ, PT ;  /* 0x000000ff7f00720c */ /* 0x000fc40003f65070 */
[----:B------:R-:W-:Y:S01]  /*a9a0*/  IADD3.X R127, PT, PT, R96, UR27, RZ, P1, !PT ;  /* 0x0000001b607f7c10 */ /* 0x000fe20008ffe4ff */
[----:B------:R-:W-:Y:S01]  /*a9b0*/  LDGSTS.E [R129+0x18000], desc[UR24][R124.64], P6 ;  /* 0x180000007c817fae */ /* 0x000fe2000b1a1018 */
[----:B------:R-:W-:Y:S02]  /*a9c0*/  ISETP.GE.AND P1, PT, R175, UR13, PT ;  /* 0x0000000daf007c0c */ /* 0x000fe4000bf26270 */
[C---:B------:R-:W-:Y:S02]  /*a9d0*/  LOP3.LUT R175, R0.reuse, 0x1c, RZ, 0xfc, !PT ;  /* 0x0000001c00af7812 */ /* 0x040fe400078efcff */
[----:B------:R-:W-:Y:S01]  /*a9e0*/  LOP3.LUT R176, R0, 0x1a, RZ, 0xfc, !PT ;  /* 0x0000001a00b07812 */ /* 0x000fe200078efcff */
[----:B------:R1:W-:Y:S01]  /*a9f0*/  LDGSTS.E [R129+0x18008], desc[UR24][R126.64], P0 ;  /* 0x180080007e817fae */ /* 0x0003e200081a1018 */
[----:B------:R-:W-:Y:S02]  /*aa00*/  ISETP.GE.AND P6, PT, R175, UR13, PT ;  /* 0x0000000daf007c0c */ /* 0x000fe4000bfc6270 */
[----:B------:R-:W-:-:S02]  /*aa10*/  LOP3.LUT R175, R2, 0x50, RZ, 0x3c, !PT ;  /* 0x0000005002af7812 */ /* 0x000fc400078e3cff */
[----:B------:R-:W-:Y:S02]  /*aa20*/  PLOP3.LUT P0, PT, PT, PT, UP4, 0x40, 0x4 ;  /* 0x000000000004781c */ /* 0x000fe40003f0e848 */
[----:B------:R-:W-:Y:S02]  /*aa30*/  SEL R128, RZ, 0x4, P1 ;  /* 0x00000004ff807807 */ /* 0x000fe40000800000 */
[----:B------:R-:W-:Y:S02]  /*aa40*/  ISETP.GE.AND P2, PT, R176, UR13, PT ;  /* 0x0000000db0007c0c */ /* 0x000fe4000bf46270 */
[----:B------:R-:W-:Y:S01]  /*aa50*/  SEL R128, R128, RZ, P0 ;  /* 0x000000ff80807207 */ /* 0x000fe20000000000 */
[----:B-1----:R-:W-:Y:S01]  /*aa60*/  VIADD R129, R175, UR7 ;  /* 0x00000007af817c36 */ /* 0x002fe20008000000 */
[----:B------:R-:W-:Y:S01]  /*aa70*/  PLOP3.LUT P0, PT, PT, PT, UP4, 0x40, 0x4 ;  /* 0x000000000004781c */ /* 0x000fe20003f0e848 */
[----:B------:R-:W1:Y:S01]  /*aa80*/  S2R R175, SR_TID.X ;  /* 0x0000000000af7919 */ /* 0x000e620000002100 */
[----:B------:R-:W-:-:S02]  /*aa90*/  SEL R123, RZ, 0x4, P6 ;  /* 0x00000004ff7b7807 */ /* 0x000fc40003000000 */
[----:B------:R-:W-:Y:S02]  /*aaa0*/  ISETP.NE.U32.AND P4, PT, R174, RZ, PT ;  /* 0x000000ffae00720c */ /* 0x000fe40003f85070 */
[----:B------:R-:W-:Y:S02]  /*aab0*/  SEL R174, RZ, 0x4, P2 ;  /* 0x00000004ffae7807 */ /* 0x000fe40001000000 */
[----:B------:R-:W-:Y:S02]  /*aac0*/  IADD3 R124, P2, PT, R95, UR26, RZ ;  /* 0x0000001a5f7c7c10 */ /* 0x000fe4000ff5e0ff */
[----:B------:R-:W-:Y:S02]  /*aad0*/  SEL R123, R123, RZ, P0 ;  /* 0x000000ff7b7b7207 */ /* 0x000fe40000000000 */
[----:B------:R-:W-:Y:S02]  /*aae0*/  IADD3 R122, P6, PT, R4, UR26, RZ ;  /* 0x0000001a047a7c10 */ /* 0x000fe4000ffde0ff */
[----:B------:R-:W-:-:S02]  /*aaf0*/  IADD3.X R125, PT, PT, R94, UR27, RZ, P2, !PT ;  /* 0x0000001b5e7d7c10 */ /* 0x000fc400097fe4ff */
[----:B------:R-:W-:Y:S02]  /*ab00*/  ISETP.NE.U32.AND P2, PT, R123, RZ, PT ;  /* 0x000000ff7b00720c */ /* 0x000fe40003f45070 */
[----:B------:R-:W-:Y:S01]  /*ab10*/  IADD3.X R123, PT, PT, R130, UR27, RZ, P6, !PT ;  /* 0x0000001b827b7c10 */ /* 0x000fe2000b7fe4ff */
[----:B------:R-:W-:Y:S01]  /*ab20*/  LDGSTS.E [R129+0x18000], desc[UR24][R124.64], P4 ;  /* 0x180000007c817fae */ /* 0x000fe2000a1a1018 */
[----:B------:R-:W-:Y:S02]  /*ab30*/  PLOP3.LUT P1, PT, PT, PT, UP4, 0x40, 0x4 ;  /* 0x000000000004781c */ /* 0x000fe40003f2e848 */
[----:B------:R-:W-:Y:S01]  /*ab40*/  IADD3 R126, P4, PT, R121, UR26, RZ ;  /* 0x0000001a797e7c10 */ /* 0x000fe2000ff9e0ff */
[----:B------:R2:W-:Y:S01]  /*ab50*/  LDGSTS.E [R129+0x18008], desc[UR24][R122.64], P3 ;  /* 0x180080007a817fae */ /* 0x0005e200099a1018 */
[----:B------:R-:W-:Y:S02]  /*ab60*/  SEL R174, R174, RZ, P1 ;  /* 0x000000ffaeae7207 */ /* 0x000fe40000800000 */
[----:B------:R-:W-:-:S02]  /*ab70*/  ISETP.NE.U32.AND P1, PT, R128, RZ, PT ;  /* 0x000000ff8000720c */ /* 0x000fc40003f25070 */
[----:B------:R-:W-:Y:S02]  /*ab80*/  PLOP3.LUT P3, PT, PT, PT, UP4, 0x40, 0x4 ;  /* 0x000000000004781c */ /* 0x000fe40003f6e848 */
[----:B------:R-:W-:Y:S02]  /*ab90*/  LOP3.LUT R173, R2, 0x60, RZ, 0x3c, !PT ;  /* 0x0000006002ad7812 */ /* 0x000fe400078e3cff */
[----:B------:R-:W-:Y:S02]  /*aba0*/  IADD3.X R127, PT, PT, R120, UR27, RZ, P4, !PT ;  /* 0x0000001b787f7c10 */ /* 0x000fe4000a7fe4ff */
[----:B-1----:R-:W-:Y:S01]  /*abb0*/  LEA.HI R175, R175, 0x1e, RZ, 0x1a ;  /* 0x0000001eafaf7811 */ /* 0x002fe200078fd0ff */
[----:B------:R-:W-:Y:S01]  /*abc0*/  VIADD R173, R173, UR7 ;  /* 0x00000007adad7c36 */ /* 0x000fe20008000000 */
[----:B------:R-:W-:Y:S02]  /*abd0*/  ISETP.NE.U32.AND P0, PT, R174, RZ, PT ;  /* 0x000000ffae00720c */ /* 0x000fe40003f05070 */
[----:B------:R-:W-:-:S02]  /*abe0*/  ISETP.GE.AND P6, PT, R175, UR13, PT ;  /* 0x0000000daf007c0c */ /* 0x000fc4000bfc6270 */
[----:B------:R-:W1:Y:S01]  /*abf0*/  S2R R175, SR_TID.X ;  /* 0x0000000000af7919 */ /* 0x000e620000002100 */
[----:B--2---:R-:W-:Y:S02]  /*ac00*/  IADD3 R122, P4, PT, R119, UR26, RZ ;  /* 0x0000001a777a7c10 */ /* 0x004fe4000ff9e0ff */
[----:B------:R-:W-:Y:S01]  /*ac10*/  SEL R128, RZ, 0x4, P6 ;  /* 0x00000004ff807807 */ /* 0x000fe20003000000 */
[----:B------:R-:W-:Y:S01]  /*ac20*/  LDGSTS.E [R173+0x18000], desc[UR24][R126.64], P1 ;  /* 0x180000007ead7fae */ /* 0x000fe200089a1018 */
[----:B------:R-:W-:Y:S02]  /*ac30*/  IADD3.X R123, PT, PT, R118, UR27, RZ, P4, !PT ;  /* 0x0000001b767b7c10 */ /* 0x000fe4000a7fe4ff */
[----:B------:R-:W-:Y:S02]  /*ac40*/  SEL R128, R128, RZ, P3 ;  /* 0x000000ff80807207 */ /* 0x000fe40001800000 */
[----:B------:R-:W-:Y:S01]  /*ac50*/  PLOP3.LUT P3, PT, PT, PT, UP4, 0x40, 0x4 ;  /* 0x000000000004781c */ /* 0x000fe20003f6e848 */
[----:B------:R2:W-:Y:S01]  /*ac60*/  LDGSTS.E [R173+0x18008], desc[UR24][R122.64], P0 ;  /* 0x180080007aad7fae */ /* 0x0005e200081a1018 */
[----:B------:R-:W-:-:S02]  /*ac70*/  ISETP.NE.U32.AND P4, PT, R128, RZ, PT ;  /* 0x000000ff8000720c */ /* 0x000fc40003f85070 */
[----:B--2---:R-:W-:-:S04]  /*ac80*/  IADD3 R122, P0, PT, R91, UR28, RZ ;  /* 0x0000001c5b7a7c10 */ /* 0x004fc8000ff1e0ff */
[----:B------:R-:W-:Y:S02]  /*ac90*/  IADD3.X R123, PT, PT, R90, UR19, RZ, P0, !PT ;  /* 0x000000135a7b7c10 */ /* 0x000fe400087fe4ff */
[----:B-1----:R-:W-:-:S04]  /*aca0*/  LOP3.LUT R175, R175, 0x1f, RZ, 0xc0, !PT ;  /* 0x0000001fafaf7812 */ /* 0x002fc800078ec0ff */
[----:B------:R-:W-:Y:S01]  /*acb0*/  ISETP.GE.AND P6, PT, R175, UR13, PT ;  /* 0x0000000daf007c0c */ /* 0x000fe2000bfc6270 */
[----:B------:R-:W-:Y:S01]  /*acc0*/  UIADD3 UR13, UPT, UPT, UR13, -0x20, URZ ;  /* 0xffffffe00d0d7890 */ /* 0x000fe2000fffe0ff */
[----:B------:R-:W-:Y:S02]  /*acd0*/  LOP3.LUT R175, R2, 0x70, RZ, 0x3c, !PT ;  /* 0x0000007002af7812 */ /* 0x000fe400078e3cff */
[----:B------:R-:W-:Y:S02]  /*ace0*/  SEL R124, RZ, 0x4, P6 ;  /* 0x00000004ff7c7807 */ /* 0x000fe40003000000 */
[----:B------:R-:W-:Y:S01]  /*acf0*/  IADD3 R126, P6, PT, R93, UR26, RZ ;  /* 0x0000001a5d7e7c10 */ /* 0x000fe2000ffde0ff */
[----:B------:R-:W-:Y:S01]  /*ad00*/  VIADD R129, R175, UR7 ;  /* 0x00000007af817c36 */ /* 0x000fe20008000000 */
[----:B------:R-:W-:Y:S01]  /*ad10*/  SEL R125, R124, RZ, P3 ;  /* 0x000000ff7c7d7207 */ /* 0x000fe20001800000 */
[----:B------:R-:W-:Y:S01]  /*ad20*/  ULEA UR7, UR23, UR10, 0xf ;  /* 0x0000000a17077291 */ /* 0x000fe2000f8e78ff */
[----:B------:R-:W-:Y:S01]  /*ad30*/  IADD3 R124, P3, PT, R117, UR26, RZ ;  /* 0x0000001a757c7c10 */ /* 0x000fe2000ff7e0ff */
[----:B------:R-:W-:Y:S01]  /*ad40*/  UIADD3 UR26, UP5, UPT, UR26, UR32, URZ ;  /* 0x000000201a1a7290 */ /* 0x000fe2000ffbe0ff */
[----:B------:R-:W-:-:S02]  /*ad50*/  ISETP.NE.U32.AND P1, PT, R125, RZ, PT ;  /* 0x000000ff7d00720c */ /* 0x000fc40003f25070 */
[----:B------:R-:W-:Y:S01]  /*ad60*/  IADD3.X R125, PT, PT, R116, UR27, RZ, P3, !PT ;  /* 0x0000001b747d7c10 */ /* 0x000fe20009ffe4ff */
[----:B------:R-:W-:Y:S01]  /*ad70*/  VIADD R128, R3, UR7 ;  /* 0x0000000703807c36 */ /* 0x000fe20008000000 */
[----:B------:R-:W-:Y:S01]  /*ad80*/  IADD3.X R127, PT, PT, R92, UR27, RZ, P6, !PT ;  /* 0x0000001b5c7f7c10 */ /* 0x000fe2000b7fe4ff */
[----:B------:R-:W-:Y:S01]  /*ad90*/  VIADD R173, R172, UR7 ;  /* 0x00000007acad7c36 */ /* 0x000fe20008000000 */
[----:B------:R-:W-:Y:S01]  /*ada0*/  USEL UR7, URZ, 0x1, !UP3 ;  /* 0x00000001ff077887 */ /* 0x000fe2000d800000 */
[----:B------:R1:W-:Y:S01]  /*adb0*/  LDGSTS.E [R129+0x18000], desc[UR24][R124.64], P2 ;  /* 0x180000007c817fae */ /* 0x0003e200091a1018 */
[----:B------:R-:W-:Y:S02]  /*adc0*/  UISETP.NE.U32.AND UP3, UPT, UR21, UR4, UPT ;  /* 0x000000041500728c */ /* 0x000fe4000bf65070 */
[----:B------:R-:W-:Y:S01]  /*add0*/  UIADD3.X UR27, UPT, UPT, UR27, UR33, URZ, UP5, !UPT ;  /* 0x000000211b1b7290 */ /* 0x000fe2000affe4ff */
[----:B------:R2:W-:Y:S01]  /*ade0*/  LDGSTS.E [R129+0x18008], desc[UR24][R126.64], P4 ;  /* 0x180080007e817fae */ /* 0x0005e2000a1a1018 */
[----:B------:R-:W-:-:S03]  /*adf0*/  ULOP3.LUT UR7, UR6, UR7, URZ, 0x3c, !UPT ;  /* 0x0000000706077292 */ /* 0x000fc6000f8e3cff */
[----:B------:R-:W0:Y:S01]  /*ae00*/  LDGDEPBAR ;  /* 0x00000000000079af */ /* 0x000e220000000000 */
[----:B-1----:R-:W-:-:S03]  /*ae10*/  IADD3 R124, P2, PT, R87, UR28, RZ ;  /* 0x0000001c577c7c10 */ /* 0x002fc6000ff5e0ff */
[----:B------:R1:W-:Y:S01]  /*ae20*/  LDGSTS.E [R128], desc[UR24][R122.64], P1 ;  /* 0x000000007a807fae */ /* 0x0003e200089a1018 */
[----:B--2---:R-:W-:Y:S02]  /*ae30*/  IADD3 R126, P0, PT, R83, UR28, RZ ;  /* 0x0000001c537e7c10 */ /* 0x004fe4000ff1e0ff */
[----:B------:R-:W-:Y:S02]  /*ae40*/  IADD3.X R125, PT, PT, R86, UR19, RZ, P2, !PT ;  /* 0x00000013567d7c10 */ /* 0x000fe400097fe4ff */
[----:B------:R-:W-:-:S03]  /*ae50*/  IADD3.X R127, PT, PT, R82, UR19, RZ, P0, !PT ;  /* 0x00000013527f7c10 */ /* 0x000fc600087fe4ff */
[----:B------:R2:W-:Y:S01]  /*ae60*/  LDGSTS.E [R128+0x400], desc[UR24][R124.64], P1 ;  /* 0x004000007c807fae */ /* 0x0005e200089a1018 */
[----:B-1----:R-:W-:-:S03]  /*ae70*/  IADD3 R122, P2, PT, R79, UR28, RZ ;  /* 0x0000001c4f7a7c10 */ /* 0x002fc6000ff5e0ff */
[----:B------:R1:W-:Y:S01]  /*ae80*/  LDGSTS.E [R128+0x800], desc[UR24][R126.64], P1 ;  /* 0x008000007e807fae */ /* 0x0003e200089a1018 */
[----:B------:R-:W-:-:S05]  /*ae90*/  IADD3.X R123, PT, PT, R78, UR19, RZ, P2, !PT ;  /* 0x000000134e7b7c10 */ /* 0x000fca00097fe4ff */
[----:B------:R3:W-:Y:S01]  /*aea0*/  LDGSTS.E [R128+0xc00], desc[UR24][R122.64], P1 ;  /* 0x00c000007a807fae */ /* 0x0007e200089a1018 */
[----:B--2---:R-:W-:Y:S02]  /*aeb0*/  IADD3 R124, P0, PT, R75, UR28, RZ ;  /* 0x0000001c4b7c7c10 */ /* 0x004fe4000ff1e0ff */
[----:B-1----:R-:W-:Y:S02]  /*aec0*/  IADD3 R126, P2, PT, R71, UR28, RZ ;  /* 0x0000001c477e7c10 */ /* 0x002fe4000ff5e0ff */
[----:B------:R-:W-:Y:S02]  /*aed0*/  IADD3.X R125, PT, PT, R74, UR19, RZ, P0, !PT ;  /* 0x000000134a7d7c10 */ /* 0x000fe400087fe4ff */
[----:B------:R-:W-:Y:S02]  /*aee0*/  IADD3.X R127, PT, PT, R70, UR19, RZ, P2, !PT ;  /* 0x00000013467f7c10 */ /* 0x000fe400097fe4ff */
[----:B---3--:R-:W-:Y:S01]  /*aef0*/  IADD3 R122, P0, PT, R67, UR28, RZ ;  /* 0x0000001c437a7c10 */ /* 0x008fe2000ff1e0ff */
[----:B------:R1:W-:Y:S03]  /*af00*/  LDGSTS.E [R128+0x1000], desc[UR24][R124.64], P1 ;  /* 0x010000007c807fae */ /* 0x0003e600089a1018 */
[----:B------:R-:W-:Y:S01]  /*af10*/  IADD3.X R123, PT, PT, R66, UR19, RZ, P0, !PT ;  /* 0x00000013427b7c10 */ /* 0x000fe200087fe4ff */
[----:B------:R2:W-:Y:S04]  /*af20*/  LDGSTS.E [R128+0x1400], desc[UR24][R126.64], P1 ;  /* 0x014000007e807fae */ /* 0x0005e800089a1018 */
[----:B------:R3:W-:Y:S01]  /*af30*/  LDGSTS.E [R128+0x1800], desc[UR24][R122.64], P1 ;  /* 0x018000007a807fae */ /* 0x0007e200089a1018 */
[----:B-1----:R-:W-:-:S02]  /*af40*/  IADD3 R124, P2, PT, R63, UR28, RZ ;  /* 0x0000001c3f7c7c10 */ /* 0x002fc4000ff5e0ff */
[----:B--2---:R-:W-:Y:S02]  /*af50*/  IADD3 R126, P0, PT, R59, UR28, RZ ;  /* 0x0000001c3b7e7c10 */ /* 0x004fe4000ff1e0ff */
        /* <DEDUP_REMOVED lines=80> */
[----:B------:R-:W-:Y:S02]  /*b460*/  IADD3 R128, P3, PT, R170, UR28, RZ ;  /* 0x0000001caa807c10 */ /* 0x000fe4000ff7e0ff */
[----:B--2---:R-:W-:Y:S02]  /*b470*/  IADD3 R126, P2, PT, R77, UR28, RZ ;  /* 0x0000001c4d7e7c10 */ /* 0x004fe4000ff5e0ff */
[----:B------:R-:W-:Y:S02]  /*b480*/  IADD3.X R125, PT, PT, R80, UR19, RZ, P0, !PT ;  /* 0x00000013507d7c10 */ /* 0x000fe400087fe4ff */
[----:B------:R-:W-:Y:S02]  /*b490*/  IADD3.X R127, PT, PT, R76, UR19, RZ, P2, !PT ;  /* 0x000000134c7f7c10 */ /* 0x000fe400097fe4ff */
[----:B---3--:R-:W-:Y:S01]  /*b4a0*/  IADD3 R122, P0, PT, R73, UR28, RZ ;  /* 0x0000001c497a7c10 */ /* 0x008fe2000ff1e0ff */
[----:B------:R1:W-:Y:S01]  /*b4b0*/  LDGSTS.E [R173+0xa00], desc[UR24][R124.64], P1 ;  /* 0x00a000007cad7fae */ /* 0x0003e200089a1018 */
[----:B------:R-:W-:-:S02]  /*b4c0*/  IADD3.X R129, PT, PT, R171, UR19, RZ, P3, !PT ;  /* 0x00000013ab817c10 */ /* 0x000fc40009ffe4ff */
[----:B------:R-:W-:Y:S01]  /*b4d0*/  IADD3.X R123, PT, PT, R72, UR19, RZ, P0, !PT ;  /* 0x00000013487b7c10 */ /* 0x000fe200087fe4ff */
[----:B------:R2:W-:Y:S04]  /*b4e0*/  LDGSTS.E [R173+0xe00], desc[UR24][R126.64], P1 ;  /* 0x00e000007ead7fae */ /* 0x0005e800089a1018 */
[----:B------:R3:W-:Y:S01]  /*b4f0*/  LDGSTS.E [R173+0x1200], desc[UR24][R122.64], P1 ;  /* 0x012000007aad7fae */ /* 0x0007e200089a1018 */
[----:B-1----:R-:W-:Y:S02]  /*b500*/  IADD3 R124, P2, PT, R69, UR28, RZ ;  /* 0x0000001c457c7c10 */ /* 0x002fe4000ff5e0ff */
[----:B--2---:R-:W-:Y:S02]  /*b510*/  IADD3 R126, P0, PT, R65, UR28, RZ ;  /* 0x0000001c417e7c10 */ /* 0x004fe4000ff1e0ff */
[----:B------:R-:W-:-:S02]  /*b520*/  IADD3.X R125, PT, PT, R68, UR19, RZ, P2, !PT ;  /* 0x00000013447d7c10 */ /* 0x000fc400097fe4ff */
        /* <DEDUP_REMOVED lines=70> */
[----:B--2---:R-:W-:Y:S01]  /*b990*/  IADD3 R126, P0, PT, R166, UR28, RZ ;  /* 0x0000001ca67e7c10 */ /* 0x004fe2000ff1e0ff */
[----:B------:R-:W-:Y:S01]  /*b9a0*/  UIADD3 UR28, UP4, UPT, UR28, UR34, URZ ;  /* 0x000000221c1c7290 */ /* 0x000fe2000ff9e0ff */
[----:B------:R-:W-:Y:S02]  /*b9b0*/  IADD3.X R125, PT, PT, R163, UR19, RZ, P2, !PT ;  /* 0x00000013a37d7c10 */ /* 0x000fe400097fe4ff */
[----:B------:R-:W-:Y:S01]  /*b9c0*/  IADD3.X R127, PT, PT, R167, UR19, RZ, P0, !PT ;  /* 0x00000013a77f7c10 */ /* 0x000fe200087fe4ff */
[----:B---3--:R-:W-:Y:S01]  /*b9d0*/  IMAD.U32 R122, RZ, RZ, UR6 ;  /* 0x00000006ff7a7e24 */ /* 0x008fe2000f8e00ff */
[----:B------:R-:W-:Y:S01]  /*b9e0*/  UIADD3.X UR19, UPT, UPT, UR19, UR35, URZ, UP4, !UPT ;  /* 0x0000002313137290 */ /* 0x000fe2000a7fe4ff */
[----:B------:R1:W-:Y:S04]  /*b9f0*/  LDGSTS.E [R173+0x7600], desc[UR24][R124.64], P1 ;  /* 0x076000007cad7fae */ /* 0x0003e800089a1018 */
[----:B------:R1:W-:Y:S04]  /*ba00*/  LDGSTS.E [R173+0x7a00], desc[UR24][R126.64], P1 ;  /* 0x07a000007ead7fae */ /* 0x0003e800089a1018 */
[----:B------:R1:W-:Y:S04]  /*ba10*/  LDGSTS.E [R173+0x7e00], desc[UR24][R128.64], P1 ;  /* 0x07e0000080ad7fae */ /* 0x0003e800089a1018 */
[----:B------:R-:W0:Y:S01]  /*ba20*/  LDGDEPBAR ;  /* 0x00000000000079af */ /* 0x000e220000000000 */
[----:B------:R-:W-:Y:S05]  /*ba30*/  BRA.U UP3, `(.L_x_10) ;  /* 0xffffffe503207547 */ /* 0x000fea000b83ffff */
.L_x_7:
[----:B------:R-:W3:Y:S01]  /*ba40*/  LDCU.128 UR16, c[0x0][0x390] ;  /* 0x00007200ff1077ac */ /* 0x000ee20008000c00 */
[----:B------:R-:W-:Y:S05]  /*ba50*/  BRA.U !UP2, `(.L_x_11) ;  /* 0x000000010a107547 */ /* 0x000fea000b800000 */
[----:B------:R-:W-:-:S06]  /*ba60*/  USHF.L.U32 UR6, UR6, 0x1f, URZ ;  /* 0x0000001f06067899 */ /* 0x000fcc00080006ff */
[----:B------:R-:W-:-:S04]  /*ba70*/  IMAD.U32 R2, RZ, RZ, UR6 ;  /* 0x00000006ff027e24 */ /* 0x000fc8000f8e00ff */
[----:B------:R-:W4:Y:S02]  /*ba80*/  SYNCS.PHASECHK.TRANS64.TRYWAIT P0, [UR12], R2 ;  /* 0x00000002ff0075a7 */ /* 0x000f24000800110c */
[----:B----4-:R-:W-:Y:S05]  /*ba90*/  @!P0 BRA `(.L_x_12) ;  /* 0x00000048005c8947 */ /* 0x010fea0003800000 */
.L_x_11:
[----:B--2---:R-:W2:Y:S01]  /*baa0*/  LDL.LU R132, [R1] ;  /* 0x0000000001847983 */ /* 0x004ea20000300800 */
[----:B------:R-:W-:-:S04]  /*bab0*/  DEPBAR.LE SB0, 0x0 ;  /* 0x000080000000791a */ /* 0x000fc80000000000 */
[----:B------:R-:W4:Y:S01]  /*bac0*/  S2R R133, SR_TID.X ;  /* 0x0000000000857919 */ /* 0x000f220000002100 */
[----:B---3--:R-:W-:Y:S01]  /*bad0*/  ISETP.GE.AND P0, PT, R251, UR18, PT ;  /* 0x00000012fb007c0c */ /* 0x008fe2000bf06270 */
[----:B------:R-:W3:Y:S01]  /*bae0*/  LDCU UR4, c[0x0][0x39c] ;  /* 0x00007380ff0477ac */ /* 0x000ee20008000800 */
[----:B------:R-:W-:Y:S01]  /*baf0*/  LEA R249, R249, UR10, 0x4 ;  /* 0x0000000af9f97c11 */ /* 0x000fe2000f8e20ff */
[----:B------:R-:W-:Y:S06]  /*bb00*/  BAR.SYNC.DEFER_BLOCKING 0x0 ;  /* 0x0000000000007b1d */ /* 0x000fec0000010000 */
[----:B------:R-:W5:Y:S01]  /*bb10*/  LDCU UR5, c[0x0][0x39c] ;  /* 0x00007380ff0577ac */ /* 0x000f620008000800 */
[----:B------:R-:W1:Y:S01]  /*bb20*/  S2R R3, SR_TID.X ;  /* 0x0000000000037919 */ /* 0x000e620000002100 */
[----:B------:R-:W1:Y:S01]  /*bb30*/  LDCU UR6, c[0x0][0x39c] ;  /* 0x00007380ff0677ac */ /* 0x000e620008000800 */
[----:B------:R-:W1:Y:S01]  /*bb40*/  LDCU UR7, c[0x0][0x39c] ;  /* 0x00007380ff0777ac */ /* 0x000e620008000800 */
[----:B------:R-:W1:Y:S01]  /*bb50*/  LDCU UR8, c[0x0][0x39c] ;  /* 0x00007380ff0877ac */ /* 0x000e620008000800 */
[----:B------:R-:W3:Y:S02]  /*bb60*/  @!P5 SYNCS.CCTL.IV [UR10+0x1e000] ;  /* 0x01e00000ff00d9b1 */ /* 0x000ee4000800000a */
[----:B---3--:R-:W-:Y:S01]  /*bb70*/  BAR.SYNC.DEFER_BLOCKING 0x0 ;  /* 0x0000000000007b1d */ /* 0x008fe20000010000 */
[----:B----4-:R-:W-:-:S05]  /*bb80*/  IMAD.SHL.U32 R133, R133, 0x10, RZ ;  /* 0x0000001085857824 */ /* 0x010fca00078e00ff */
[----:B-1----:R-:W-:Y:S01]  /*bb90*/  LDTM.16dp32bit_t0_t15.x128 R4, tmem[UR11] ;  /* 0x0000000b000479ee */ /* 0x002fe20008b80000 */
[----:B------:R-:W1:Y:S01]  /*bba0*/  LDTM.16dp32bit_t16_t31.x128 R4, tmem[UR11+0x80] ;  /* 0x0000800b000479ee */ /* 0x000e620008ba0000 */
[----:B------:R-:W-:Y:S01]  /*bbb0*/  LOP3.LUT R2, R133, 0xf0, RZ, 0xc0, !PT ;  /* 0x000000f085027812 */ /* 0x000fe200078ec0ff */
[----:B------:R-:W-:-:S05]  /*bbc0*/  IMAD.U32 R133, RZ, RZ, UR30 ;  /* 0x0000001eff857e24 */ /* 0x000fca000f8e00ff */
[----:B------:R-:W-:Y:S01]  /*bbd0*/  LOP3.LUT R0, R0, 0x100, R133, 0xf8, !PT ;  /* 0x0000010000007812 */ /* 0x000fe200078ef885 */
[----:B------:R-:W-:-:S05]  /*bbe0*/  IMAD.SHL.U32 R3, R3, 0x80, RZ ;  /* 0x0000008003037824 */ /* 0x000fca00078e00ff */
[----:B------:R-:W-:Y:S01]  /*bbf0*/  LOP3.LUT R3, R3, 0x800, RZ, 0xc0, !PT ;  /* 0x0000080003037812 */ /* 0x000fe200078ec0ff */
[----:B------:R-:W3:Y:S03]  /*bc00*/  @!P5 SYNCS.CCTL.IV [UR10+0x1e008] ;  /* 0x01e00800ff00d9b1 */ /* 0x000ee6000800000a */
[----:B------:R-:W-:Y:S01]  /*bc10*/  IADD3 R2, PT, PT, R2, UR10, R3 ;  /* 0x0000000a02027c10 */ /* 0x000fe2000fffe003 */
[----:B------:R-:W-:Y:S01]  /*bc20*/  IMAD.U32 R3, RZ, RZ, UR29 ;  /* 0x0000001dff037e24 */ /* 0x000fe2000f8e00ff */
[----:B------:R-:W-:-:S03]  /*bc30*/  NOP ;  /* 0x0000000000007918 */ /* 0x000fc60000000000 */
[----:B------:R-:W-:Y:S02]  /*bc40*/  IMAD R2, R3, 0x8, R2 ;  /* 0x0000000803027824 */ /* 0x000fe400078e0202 */
[----:B-1----:R-:W-:Y:S02]  /*bc50*/  IMAD.MOV.U32 R135, RZ, RZ, R10 ;  /* 0x000000ffff877224 */ /* 0x002fe400078e000a */
[----:B------:R-:W-:Y:S02]  /*bc60*/  IMAD.MOV.U32 R136, RZ, RZ, R12 ;  /* 0x000000ffff887224 */ /* 0x000fe400078e000c */
[----:B------:R-:W-:Y:S02]  /*bc70*/  IMAD.MOV.U32 R12, RZ, RZ, R13 ;  /* 0x000000ffff0c7224 */ /* 0x000fe400078e000d */
[----:B------:R-:W-:Y:S02]  /*bc80*/  IMAD.MOV.U32 R137, RZ, RZ, R14 ;  /* 0x000000ffff897224 */ /* 0x000fe400078e000e */
[----:B------:R-:W-:-:S02]  /*bc90*/  IMAD.MOV.U32 R13, RZ, RZ, R15 ;  /* 0x000000ffff0d7224 */ /* 0x000fc400078e000f */
[----:B------:R-:W-:Y:S02]  /*bca0*/  IMAD.MOV.U32 R138, RZ, RZ, R16 ;  /* 0x000000ffff8a7224 */ /* 0x000fe400078e0010 */
[----:B------:R-:W-:Y:S02]  /*bcb0*/  IMAD.MOV.U32 R139, RZ, RZ, R18 ;  /* 0x000000ffff8b7224 */ /* 0x000fe400078e0012 */
        /* <DEDUP_REMOVED lines=41> */
[----:B------:R-:W-:Y:S01]  /*bf50*/  IMAD.MOV.U32 R187, RZ, RZ, R107 ;  /* 0x000000ffffbb7224 */ /* 0x000fe200078e006b */
[----:B--2---:R-:W-:-:S04]  /*bf60*/  LOP3.LUT R0, R132, R0, RZ, 0xfc, !PT ;  /* 0x0000000084007212 */ /* 0x004fc800078efcff */
[C---:B------:R-:W-:Y:S02]  /*bf70*/  LOP3.LUT R132, R0.reuse, 0x6, RZ, 0xfc, !PT ;  /* 0x0000000600847812 */ /* 0x040fe400078efcff */
[C---:B------:R-:W-:Y:S02]  /*bf80*/  LOP3.LUT R133, R0.reuse, 0x4, RZ, 0xfc, !PT ;  /* 0x0000000400857812 */ /* 0x040fe400078efcff */
[----:B------:R-:W-:Y:S02]  /*bf90*/  LOP3.LUT R134, R0, 0x2, RZ, 0xfc, !PT ;  /* 0x0000000200867812 */ /* 0x000fe400078efcff */
[----:B------:R-:W-:Y:S01]  /*bfa0*/  ISETP.LT.AND P6, PT, R132, UR19, !P0 ;  /* 0x0000001384007c0c */ /* 0x000fe2000c7c1270 */
[----:B------:R-:W-:Y:S01]  /*bfb0*/  IMAD.MOV.U32 R132, RZ, RZ, R4 ;  /* 0x000000ffff847224 */ /* 0x000fe200078e0004 */
[----:B------:R-:W-:Y:S01]  /*bfc0*/  ISETP.LT.AND P3, PT, R133, UR19, !P0 ;  /* 0x0000001385007c0c */ /* 0x000fe2000c761270 */
[----:B------:R-:W-:Y:S01]  /*bfd0*/  IMAD.MOV.U32 R4, RZ, RZ, R5 ;  /* 0x000000ffff047224 */ /* 0x000fe200078e0005 */
[----:B------:R-:W-:Y:S01]  /*bfe0*/  ISETP.LT.AND P4, PT, R134, UR19, !P0 ;  /* 0x0000001386007c0c */ /* 0x000fe2000c781270 */
[----:B------:R-:W-:Y:S01]  /*bff0*/  IMAD.MOV.U32 R133, RZ, RZ, R6 ;  /* 0x000000ffff857224 */ /* 0x000fe200078e0006 */
[----:B------:R-:W-:Y:S01]  /*c000*/  LOP3.LUT R3, R0, 0xfe, RZ, 0xfc, !PT ;  /* 0x000000fe00037812 */ /* 0x000fe200078efcff */
[----:B------:R-:W-:-:S02]  /*c010*/  IMAD.MOV.U32 R5, RZ, RZ, R7 ;  /* 0x000000ffff057224 */ /* 0x000fc400078e0007 */
[----:B------:R-:W-:Y:S01]  /*c020*/  IMAD.MOV.U32 R134, RZ, RZ, R8 ;  /* 0x000000ffff867224 */ /* 0x000fe200078e0008 */
[----:B------:R-:W-:Y:S01]  /*c030*/  ISETP.LT.AND P1, PT, R3, UR4, !P0 ;  /* 0x0000000403007c0c */ /* 0x000fe2000c721270 */
[----:B------:R-:W-:Y:S01]  /*c040*/  IMAD.MOV.U32 R6, RZ, RZ, R9 ;  /* 0x000000ffff067224 */ /* 0x000fe200078e0009 */
[----:B------:R-:W-:Y:S01]  /*c050*/  LOP3.LUT R3, R0, 0x8, RZ, 0xfc, !PT ;  /* 0x0000000800037812 */ /* 0x000fe200078efcff */
[----:B------:R-:W-:Y:S01]  /*c060*/  IMAD.MOV.U32 R7, RZ, RZ, R11 ;  /* 0x000000ffff077224 */ /* 0x000fe200078e000b */
[----:B---3--:R1:W-:Y:S01]  /*c070*/  STS.128 [R2], R132 ;  /* 0x0000008402007388 */ /* 0x0083e20000000c00 */
[----:B------:R-:W2:Y:S01]  /*c080*/  LDCU UR4, c[0x0][0x3b4] ;  /* 0x00007680ff0477ac */ /* 0x000ea20008000800 */
[----:B------:R-:W-:Y:S02]  /*c090*/  ISETP.LT.AND P2, PT, R3, UR19, !P0 ;  /* 0x0000001303007c0c */ /* 0x000fe4000c741270 */
[----:B------:R-:W-:Y:S01]  /*c0a0*/  STS.128 [R2+0x400], R4 ;  /* 0x0004000402007388 */ /* 0x000fe20000000c00 */
[----:B------:R-:W3:Y:S08]  /*c0b0*/  LDC R3, c[0x0][0x3b8] ;  /* 0x0000ee00ff037b82 */ /* 0x000ef00000000800 */
[----:B------:R-:W-:Y:S01]  /*c0c0*/  BAR.SYNC.DEFER_BLOCKING 0x0 ;  /* 0x0000000000007b1d */ /* 0x000fe20000010000 */
[----:B-1----:R-:W-:-:S02]  /*c0d0*/  IMAD.MOV.U32 R132, RZ, RZ, R20 ;  /* 0x000000ffff847224 */ /* 0x002fc400078e0014 */
[----:B------:R-:W-:Y:S02]  /*c0e0*/  IMAD.MOV.U32 R20, RZ, RZ, R21 ;  /* 0x000000ffff147224 */ /* 0x000fe400078e0015 */
[----:B------:R-:W-:Y:S02]  /*c0f0*/  IMAD.MOV.U32 R133, RZ, RZ, R22 ;  /* 0x000000ffff857224 */ /* 0x000fe400078e0016 */
[----:B------:R-:W-:Y:S02]  /*c100*/  IMAD.MOV.U32 R21, RZ, RZ, R23 ;  /* 0x000000ffff157224 */ /* 0x000fe400078e0017 */
[----:B------:R-:W-:Y:S02]  /*c110*/  IMAD.MOV.U32 R134, RZ, RZ, R24 ;  /* 0x000000ffff867224 */ /* 0x000fe400078e0018 */
[----:B------:R-:W-:Y:S02]  /*c120*/  IMAD.MOV.U32 R135, RZ, RZ, R26 ;  /* 0x000000ffff877224 */ /* 0x000fe400078e001a */
[----:B------:R-:W-:-:S02]  /*c130*/  IMAD.MOV.U32 R22, RZ, RZ, R25 ;  /* 0x000000ffff167224 */ /* 0x000fc400078e0019 */
[----:B------:R-:W-:Y:S01]  /*c140*/  IMAD.MOV.U32 R23, RZ, RZ, R27 ;  /* 0x000000ffff177224 */ /* 0x000fe200078e001b */
[----:B------:R-:W1:Y:S04]  /*c150*/  LDS.128 R8, [R249] ;  /* 0x00000000f9087984 */ /* 0x000e680000000c00 */
[----:B------:R-:W-:Y:S01]  /*c160*/  LDS.128 R4, [R249+0x800] ;  /* 0x00080000f9047984 */ /* 0x000fe20000000c00 */
[----:B------:R-:W-:Y:S06]  /*c170*/  BAR.SYNC.DEFER_BLOCKING 0x0 ;  /* 0x0000000000007b1d */ /* 0x000fec0000010000 */
[----:B------:R4:W-:Y:S04]  /*c180*/  STS.128 [R2], R136 ;  /* 0x0000008802007388 */ /* 0x0009e80000000c00 */
[----:B------:R-:W-:Y:S01]  /*c190*/  STS.128 [R2+0x400], R12 ;  /* 0x0004000c02007388 */ /* 0x000fe20000000c00 */
[----:B------:R-:W-:Y:S01]  /*c1a0*/  BAR.SYNC.DEFER_BLOCKING 0x0 ;  /* 0x0000000000007b1d */ /* 0x000fe20000010000 */
[----:B----4-:R-:W-:-:S02]  /*c1b0*/  IMAD.MOV.U32 R136, RZ, RZ, R28 ;  /* 0x000000ffff887224 */ /* 0x010fc400078e001c */
[----:B------:R-:W-:Y:S02]  /*c1c0*/  IMAD.MOV.U32 R28, RZ, RZ, R29 ;  /* 0x000000ffff1c7224 */ /* 0x000fe400078e001d */
[----:B------:R-:W-:Y:S02]  /*c1d0*/  IMAD.MOV.U32 R137, RZ, RZ, R30 ;  /* 0x000000ffff897224 */ /* 0x000fe400078e001e */
[----:B------:R-:W-:Y:S02]  /*c1e0*/  IMAD.MOV.U32 R29, RZ, RZ, R31 ;  /* 0x000000ffff1d7224 */ /* 0x000fe400078e001f */
[----:B------:R-:W-:Y:S02]  /*c1f0*/  IMAD.MOV.U32 R138, RZ, RZ, R32 ;  /* 0x000000ffff8a7224 */ /* 0x000fe400078e0020 */
[----:B------:R-:W-:Y:S02]  /*c200*/  IMAD.MOV.U32 R139, RZ, RZ, R34 ;  /* 0x000000ffff8b7224 */ /* 0x000fe400078e0022 */
[----:B------:R-:W-:-:S02]  /*c210*/  IMAD.MOV.U32 R30, RZ, RZ, R33 ;  /* 0x000000ffff1e7224 */ /* 0x000fc400078e0021 */
[----:B------:R-:W-:Y:S01]  /*c220*/  IMAD.MOV.U32 R31, RZ, RZ, R35 ;  /* 0x000000ffff1f7224 */ /* 0x000fe200078e0023 */
[----:B------:R-:W4:Y:S04]  /*c230*/  LDS.128 R16, [R249] ;  /* 0x00000000f9107984 */ /* 0x000f280000000c00 */
[----:B------:R-:W-:Y:S01]  /*c240*/  LDS.128 R12, [R249+0x800] ;  /* 0x00080000f90c7984 */ /* 0x000fe20000000c00 */
[----:B------:R-:W-:Y:S06]  /*c250*/  BAR.SYNC.DEFER_BLOCKING 0x0 ;  /* 0x0000000000007b1d */ /* 0x000fec0000010000 */
[----:B------:R2:W-:Y:S04]  /*c260*/  STS.128 [R2], R132 ;  /* 0x0000008402007388 */ /* 0x0005e80000000c00 */
[----:B------:R-:W-:Y:S01]  /*c270*/  STS.128 [R2+0x400], R20 ;  /* 0x0004001402007388 */ /* 0x000fe20000000c00 */
[----:B------:R-:W-:Y:S01]  /*c280*/  BAR.SYNC.DEFER_BLOCKING 0x0 ;  /* 0x0000000000007b1d */ /* 0x000fe20000010000 */
[----:B--2---:R-:W-:-:S05]  /*c290*/  IMAD R133, R251, UR4, RZ ;  /* 0x00000004fb857c24 */ /* 0x004fca000f8e02ff */
[----:B------:R-:W2:Y:S01]  /*c2a0*/  LDCU UR4, c[0x0][0x39c] ;  /* 0x00007380ff0477ac */ /* 0x000ea20008000800 */
[----:B------:R-:W-:-:S04]  /*c2b0*/  LEA R132, P5, R133, UR16, 0x2 ;  /* 0x0000001085847c11 */ /* 0x000fc8000f8a10ff */
[----:B------:R-:W-:Y:S01]  /*c2c0*/  LEA.HI.X.SX32 R133, R133, UR17, 0x2, P5 ;  /* 0x0000001185857c11 */ /* 0x000fe2000a8f16ff */
[----:B------:R-:W1:Y:S04]  /*c2d0*/  LDS.128 R24, [R249] ;  /* 0x00000000f9187984 */ /* 0x000e680000000c00 */
[----:B------:R-:W-:Y:S01]  /*c2e0*/  LDS.128 R20, [R249+0x800] ;  /* 0x00080000f9147984 */ /* 0x000fe20000000c00 */
[----:B------:R-:W-:Y:S06]  /*c2f0*/  BAR.SYNC.DEFER_BLOCKING 0x0 ;  /* 0x0000000000007b1d */ /* 0x000fec0000010000 */
[----:B------:R3:W-:Y:S04]  /*c300*/  STS.128 [R2], R136 ;  /* 0x0000008802007388 */ /* 0x0007e80000000c00 */
[----:B------:R-:W-:Y:S01]  /*c310*/  STS.128 [R2+0x400], R28 ;  /* 0x0004001c02007388 */ /* 0x000fe20000000c00 */
[----:B------:R-:W-:Y:S01]  /*c320*/  BAR.SYNC.DEFER_BLOCKING 0x0 ;  /* 0x0000000000007b1d */ /* 0x000fe20000010000 */
[----:B---3--:R-:W-:-:S04]  /*c330*/  IMAD R136, R0, R3, RZ ;  /* 0x0000000300887224 */ /* 0x008fc800078e02ff */
[----:B------:R-:W-:Y:S01]  /*c340*/  IMAD R138, R3, 0x2, R136 ;  /* 0x00000002038a7824 */ /* 0x000fe200078e0288 */
[----:B------:R-:W-:-:S04]  /*c350*/  LEA R134, P5, R136, R132, 0x2 ;  /* 0x0000008488867211 */ /* 0x000fc800078a10ff */
[----:B------:R-:W-:Y:S02]  /*c360*/  LEA.HI.X.SX32 R135, R136, R133, 0x2, P5 ;  /* 0x0000008588877211 */ /* 0x000fe400028f16ff */
[----:B------:R-:W-:-:S04]  /*c370*/  LEA R136, P5, R138, R132, 0x2 ;  /* 0x000000848a887211 */ /* 0x000fc800078a10ff */
[----:B------:R-:W-:Y:S01]  /*c380*/  LEA.HI.X.SX32 R137, R138, R133, 0x2, P5 ;  /* 0x000000858a897211 */ /* 0x000fe200028f16ff */
[----:B------:R-:W3:Y:S04]  /*c390*/  LDS.128 R32, [R249] ;  /* 0x00000000f9207984 */ /* 0x000ee80000000c00 */
[----:B------:R-:W-:Y:S01]  /*c3a0*/  LDS.128 R28, [R249+0x800] ;  /* 0x00080000f91c7984 */ /* 0x000fe20000000c00 */
[----:B------:R-:W-:Y:S06]  /*c3b0*/  BAR.SYNC.DEFER_BLOCKING 0x0 ;  /* 0x0000000000007b1d */ /* 0x000fec0000010000 */
[----:B------:R1:W-:Y:S04]  /*c3c0*/  STS.128 [R2], R140 ;  /* 0x0000008c02007388 */ /* 0x0003e80000000c00 */
[----:B------:R-:W-:Y:S01]  /*c3d0*/  STS.128 [R2+0x400], R36 ;  /* 0x0004002402007388 */ /* 0x000fe20000000c00 */
[----:B------:R-:W-:Y:S01]  /*c3e0*/  BAR.SYNC.DEFER_BLOCKING 0x0 ;  /* 0x0000000000007b1d */ /* 0x000fe20000010000 */
[----:B-1----:R-:W-:-:S04]  /*c3f0*/  IMAD R140, R3, 0x2, R138 ;  /* 0x00000002038c7824 */ /* 0x002fc800078e028a */
[----:B------:R-:W-:Y:S01]  /*c400*/  IMAD R142, R3, 0x2, R140 ;  /* 0x00000002038e7824 */ /* 0x000fe200078e028c */
[----:B------:R-:W-:-:S04]  /*c410*/  LEA R138, P5, R140, R132, 0x2 ;  /* 0x000000848c8a7211 */ /* 0x000fc800078a10ff */
[----:B------:R-:W-:Y:S02]  /*c420*/  LEA.HI.X.SX32 R139, R140, R133, 0x2, P5 ;  /* 0x000000858c8b7211 */ /* 0x000fe400028f16ff */
[----:B------:R-:W-:-:S04]  /*c430*/  LEA R140, P5, R142, R132, 0x2 ;  /* 0x000000848e8c7211 */ /* 0x000fc800078a10ff */
[----:B------:R-:W-:Y:S01]  /*c440*/  LEA.HI.X.SX32 R141, R142, R133, 0x2, P5 ;  /* 0x000000858e8d7211 */ /* 0x000fe200028f16ff */
[----:B------:R-:W1:Y:S04]  /*c450*/  LDS.128 R40, [R249] ;  /* 0x00000000f9287984 */ /* 0x000e680000000c00 */
[----:B------:R-:W-:Y:S01]  /*c460*/  LDS.128 R36, [R249+0x800] ;  /* 0x00080000f9247984 */ /* 0x000fe20000000c00 */
[----:B------:R-:W-:Y:S06]  /*c470*/  BAR.SYNC.DEFER_BLOCKING 0x0 ;  /* 0x0000000000007b1d */ /* 0x000fec0000010000 */
[----:B------:R2:W-:Y:S04]  /*c480*/  STS.128 [R2], R144 ;  /* 0x0000009002007388 */ /* 0x0005e80000000c00 */
[----:B------:R-:W-:Y:S01]  /*c490*/  STS.128 [R2+0x400], R44 ;  /* 0x0004002c02007388 */ /* 0x000fe20000000c00 */
[----:B------:R-:W-:Y:S01]  /*c4a0*/  BAR.SYNC.DEFER_BLOCKING 0x0 ;  /* 0x0000000000007b1d */ /* 0x000fe20000010000 */
[----:B--2---:R-:W-:-:S02]  /*c4b0*/  IMAD.MOV.U32 R144, RZ, RZ, R60 ;  /* 0x000000ffff907224 */ /* 0x004fc400078e003c */
[----:B------:R-:W-:Y:S02]  /*c4c0*/  IMAD.MOV.U32 R60, RZ, RZ, R61 ;  /* 0x000000ffff3c7224 */ /* 0x000fe400078e003d */
[----:B------:R-:W-:Y:S02]  /*c4d0*/  IMAD.MOV.U32 R145, RZ, RZ, R62 ;  /* 0x000000ffff917224 */ /* 0x000fe400078e003e */
[----:B------:R-:W-:Y:S02]  /*c4e0*/  IMAD.MOV.U32 R61, RZ, RZ, R63 ;  /* 0x000000ffff3d7224 */ /* 0x000fe400078e003f */
[----:B------:R-:W-:Y:S02]  /*c4f0*/  IMAD.MOV.U32 R146, RZ, RZ, R64 ;  /* 0x000000ffff927224 */ /* 0x000fe400078e0040 */
[----:B------:R-:W-:Y:S02]  /*c500*/  IMAD.MOV.U32 R147, RZ, RZ, R66 ;  /* 0x000000ffff937224 */ /* 0x000fe400078e0042 */
[----:B------:R-:W-:-:S02]  /*c510*/  IMAD.MOV.U32 R62, RZ, RZ, R65 ;  /* 0x000000ffff3e7224 */ /* 0x000fc400078e0041 */
[----:B------:R-:W-:Y:S01]  /*c520*/  IMAD.MOV.U32 R63, RZ, RZ, R67 ;  /* 0x000000ffff3f7224 */ /* 0x000fe200078e0043 */
[----:B------:R-:W2:Y:S04]  /*c530*/  LDS.128 R48, [R249] ;  /* 0x00000000f9307984 */ /* 0x000ea80000000c00 */
[----:B------:R-:W-:Y:S01]  /*c540*/  LDS.128 R44, [R249+0x800] ;  /* 0x00080000f92c7984 */ /* 0x000fe20000000c00 */
[----:B------:R-:W-:Y:S06]  /*c550*/  BAR.SYNC.DEFER_BLOCKING 0x0 ;  /* 0x0000000000007b1d */ /* 0x000fec0000010000 */
[----:B------:R1:W-:Y:S04]  /*c560*/  STS.128 [R2], R148 ;  /* 0x0000009402007388 */ /* 0x0003e80000000c00 */
[----:B------:R-:W-:Y:S01]  /*c570*/  STS.128 [R2+0x400], R52 ;  /* 0x0004003402007388 */ /* 0x000fe20000000c00 */
        /* <DEDUP_REMOVED lines=15> */
[----:B--2---:R-:W-:-:S04]  /*c670*/  IMAD R146, R3, 0x2, R142 ;  /* 0x0000000203927824 */ /* 0x004fc800078e028e */
[----:B------:R-:W-:Y:S01]  /*c680*/  IMAD R76, R3, 0x2, R146 ;  /* 0x00000002034c7824 */ /* 0x000fe200078e0292 */
[----:B------:R-:W-:-:S03]  /*c690*/  LEA R144, P5, R146, R132, 0x2 ;  /* 0x0000008492907211 */ /* 0x000fc600078a10ff */
[----:B------:R-:W-:Y:S01]  /*c6a0*/  IMAD R78, R3, 0x2, R76 ;  /* 0x00000002034e7824 */ /* 0x000fe200078e024c */
[----:B------:R-:W-:Y:S02]  /*c6b0*/  LEA.HI.X.SX32 R145, R146, R133, 0x2, P5 ;  /* 0x0000008592917211 */ /* 0x000fe400028f16ff */
[----:B------:R-:W-:-:S04]  /*c6c0*/  LEA R146, P5, R76, R132, 0x2 ;  /* 0x000000844c927211 */ /* 0x000fc800078a10ff */
[-C--:B------:R-:W-:Y:S01]  /*c6d0*/  LEA.HI.X.SX32 R147, R76, R133.reuse, 0x2, P5 ;  /* 0x000000854c937211 */ /* 0x080fe200028f16ff */
[----:B------:R-:W2:Y:S01]  /*c6e0*/  LDS.128 R64, [R249] ;  /* 0x00000000f9407984 */ /* 0x000ea20000000c00 */
[C---:B------:R-:W-:Y:S01]  /*c6f0*/  LEA R142, P5, R78.reuse, R132, 0x2 ;  /* 0x000000844e8e7211 */ /* 0x040fe200078a10ff */
[----:B------:R-:W-:Y:S02]  /*c700*/  IMAD R76, R3, 0x2, R78 ;  /* 0x00000002034c7824 */ /* 0x000fe400078e024e */
[----:B------:R-:W-:Y:S01]  /*c710*/  LDS.128 R60, [R249+0x800] ;  /* 0x00080000f93c7984 */ /* 0x000fe20000000c00 */
[----:B------:R-:W-:Y:S01]  /*c720*/  LEA.HI.X.SX32 R143, R78, R133, 0x2, P5 ;  /* 0x000000854e8f7211 */ /* 0x000fe200028f16ff */
[----:B------:R-:W-:Y:S06]  /*c730*/  BAR.SYNC.DEFER_BLOCKING 0x0 ;  /* 0x0000000000007b1d */ /* 0x000fec0000010000 */
[----:B------:R1:W-:Y:S04]  /*c740*/  STS.128 [R2], R148 ;  /* 0x0000009402007388 */ /* 0x0003e80000000c00 */
[----:B------:R-:W-:Y:S01]  /*c750*/  STS.128 [R2+0x400], R68 ;  /* 0x0004004402007388 */ /* 0x000fe20000000c00 */
[----:B------:R-:W-:Y:S01]  /*c760*/  BAR.SYNC.DEFER_BLOCKING 0x0 ;  /* 0x0000000000007b1d */ /* 0x000fe20000010000 */
[----:B-1----:R-:W-:-:S02]  /*c770*/  IMAD.MOV.U32 R148, RZ, RZ, R84 ;  /* 0x000000ffff947224 */ /* 0x002fc400078e0054 */
[C---:B------:R-:W-:Y:S02]  /*c780*/  IMAD R84, R3.reuse, 0x2, R76 ;  /* 0x0000000203547824 */ /* 0x040fe400078e024c */
[----:B------:R-:W-:Y:S02]  /*c790*/  IMAD.MOV.U32 R149, RZ, RZ, R86 ;  /* 0x000000ffff957224 */ /* 0x000fe400078e0056 */
[----:B------:R-:W-:Y:S02]  /*c7a0*/  IMAD.MOV.U32 R150, RZ, RZ, R88 ;  /* 0x000000ffff967224 */ /* 0x000fe400078e0058 */
[----:B------:R-:W-:Y:S02]  /*c7b0*/  IMAD.MOV.U32 R151, RZ, RZ, R90 ;  /* 0x000000ffff977224 */ /* 0x000fe400078e005a */
[----:B------:R-:W-:Y:S01]  /*c7c0*/  IMAD R86, R3, 0x2, R84 ;  /* 0x0000000203567824 */ /* 0x000fe200078e0254 */
[----:B------:R-:W1:Y:S04]  /*c7d0*/  LDS.128 R72, [R249] ;  /* 0x00000000f9487984 */ /* 0x000e680000000c00 */
[----:B------:R-:W-:Y:S01]  /*c7e0*/  LDS.128 R68, [R249+0x800] ;  /* 0x00080000f9447984 */ /* 0x000fe20000000c00 */
[----:B------:R-:W-:Y:S06]  /*c7f0*/  BAR.SYNC.DEFER_BLOCKING 0x0 ;  /* 0x0000000000007b1d */ /* 0x000fec0000010000 */
[----:B------:R2:W-:Y:S04]  /*c800*/  STS.128 [R2], R152 ;  /* 0x0000009802007388 */ /* 0x0005e80000000c00 */
[----:B------:R3:W-:Y:S01]  /*c810*/  STS.128 [R2+0x400], R156 ;  /* 0x0004009c02007388 */ /* 0x0007e20000000c00 */
[----:B------:R-:W-:Y:S01]  /*c820*/  BAR.SYNC.DEFER_BLOCKING 0x0 ;  /* 0x0000000000007b1d */ /* 0x000fe20000010000 */
[----:B--2---:R-:W-:-:S02]  /*c830*/  IMAD.MOV.U32 R152, RZ, RZ, R85 ;  /* 0x000000ffff987224 */ /* 0x004fc400078e0055 */
[----:B------:R-:W-:Y:S01]  /*c840*/  IMAD.MOV.U32 R153, RZ, RZ, R87 ;  /* 0x000000ffff997224 */ /* 0x000fe200078e0057 */
[CC--:B---3--:R-:W-:Y:S01]  /*c850*/  LEA R156, P5, R76.reuse, R132.reuse, 0x2 ;  /* 0x000000844c9c7211 */ /* 0x0c8fe200078a10ff */
[----:B------:R-:W-:Y:S02]  /*c860*/  IMAD.MOV.U32 R154, RZ, RZ, R89 ;  /* 0x000000ffff9a7224 */ /* 0x000fe400078e0059 */
[----:B------:R-:W-:Y:S01]  /*c870*/  IMAD.MOV.U32 R155, RZ, RZ, R91 ;  /* 0x000000ffff9b7224 */ /* 0x000fe200078e005b */
[----:B------:R-:W-:Y:S02]  /*c880*/  LEA.HI.X.SX32 R157, R76, R133, 0x2, P5 ;  /* 0x000000854c9d7211 */ /* 0x000fe400028f16ff */
[----:B------:R-:W-:-:S04]  /*c890*/  LEA R162, P5, R84, R132, 0x2 ;  /* 0x0000008454a27211 */ /* 0x000fc800078a10ff */
[----:B------:R-:W-:Y:S01]  /*c8a0*/  LEA.HI.X.SX32 R163, R84, R133, 0x2, P5 ;  /* 0x0000008554a37211 */ /* 0x000fe200028f16ff */
[----:B------:R-:W-:Y:S01]  /*c8b0*/  IMAD R84, R3, 0x2, R86 ;  /* 0x0000000203547824 */ /* 0x000fe200078e0256 */
[----:B------:R-:W2:Y:S01]  /*c8c0*/  LDS.128 R76, [R249] ;  /* 0x00000000f94c7984 */ /* 0x000ea20000000c00 */
[----:B------:R-:W-:-:S03]  /*c8d0*/  LEA R164, P5, R86, R132, 0x2 ;  /* 0x0000008456a47211 */ /* 0x000fc600078a10ff */
[----:B------:R-:W-:Y:S01]  /*c8e0*/  LDS.128 R80, [R249+0x800] ;  /* 0x00080000f9507984 */ /* 0x000fe20000000c00 */
[----:B------:R-:W-:Y:S01]  /*c8f0*/  LEA.HI.X.SX32 R165, R86, R133, 0x2, P5 ;  /* 0x0000008556a57211 */ /* 0x000fe200028f16ff */
[----:B------:R-:W-:Y:S01]  /*c900*/  IMAD R86, R3, 0x2, R84 ;  /* 0x0000000203567824 */ /* 0x000fe200078e0254 */
[----:B------:R-:W-:Y:S01]  /*c910*/  BAR.SYNC.DEFER_BLOCKING 0x0 ;  /* 0x0000000000007b1d */ /* 0x000fe20000010000 */
[----:B------:R-:W-:-:S04]  /*c920*/  LEA R160, P5, R84, R132, 0x2 ;  /* 0x0000008454a07211 */ /* 0x000fc800078a10ff */
[----:B------:R-:W-:Y:S01]  /*c930*/  LEA.HI.X.SX32 R161, R84, R133, 0x2, P5 ;  /* 0x0000008554a17211 */ /* 0x000fe200028f16ff */
[----:B------:R-:W-:Y:S01]  /*c940*/  IMAD R84, R3, 0x2, R86 ;  /* 0x0000000203547824 */ /* 0x000fe200078e0256 */
[----:B------:R-:W-:-:S03]  /*c950*/  LEA R158, P5, R86, R132, 0x2 ;  /* 0x00000084569e7211 */ /* 0x000fc600078a10ff */
[C---:B------:R-:W-:Y:S01]  /*c960*/  IMAD R92, R3.reuse, 0x2, R84 ;  /* 0x00000002035c7824 */ /* 0x040fe200078e0254 */
[----:B------:R-:W-:Y:S02]  /*c970*/  LEA.HI.X.SX32 R159, R86, R133, 0x2, P5 ;  /* 0x00000085569f7211 */ /* 0x000fe400028f16ff */
[----:B------:R-:W-:Y:S01]  /*c980*/  LEA R166, P5, R84, R132, 0x2 ;  /* 0x0000008454a67211 */ /* 0x000fe200078a10ff */
[----:B------:R-:W-:-:S03]  /*c990*/  IMAD R94, R3, 0x2, R92 ;  /* 0x00000002035e7824 */ /* 0x000fc600078e025c */
[----:B------:R-:W-:Y:S02]  /*c9a0*/  LEA.HI.X.SX32 R167, R84, R133, 0x2, P5 ;  /* 0x0000008554a77211 */ /* 0x000fe400028f16ff */
[----:B------:R-:W-:-:S04]  /*c9b0*/  LEA R168, P5, R92, R132, 0x2 ;  /* 0x000000845ca87211 */ /* 0x000fc800078a10ff */
[-C--:B------:R-:W-:Y:S01]  /*c9c0*/  LEA.HI.X.SX32 R169, R92, R133.reuse, 0x2, P5 ;  /* 0x000000855ca97211 */ /* 0x080fe200028f16ff */
[----:B------:R3:W-:Y:S01]  /*c9d0*/  STS.128 [R2], R148 ;  /* 0x0000009402007388 */ /* 0x0007e20000000c00 */
[CC--:B------:R-:W-:Y:S01]  /*c9e0*/  LEA R170, P5, R94.reuse, R132.reuse, 0x2 ;  /* 0x000000845eaa7211 */ /* 0x0c0fe200078a10ff */
[C---:B------:R-:W-:Y:S02]  /*c9f0*/  IMAD R92, R3.reuse, 0x2, R94 ;  /* 0x00000002035c7824 */ /* 0x040fe400078e025e */
[----:B------:R1:W-:Y:S01]  /*ca00*/  STS.128 [R2+0x400], R152 ;  /* 0x0004009802007388 */ /* 0x0003e20000000c00 */
[-C--:B------:R-:W-:Y:S01]  /*ca10*/  LEA.HI.X.SX32 R171, R94, R133.reuse, 0x2, P5 ;  /* 0x000000855eab7211 */ /* 0x080fe200028f16ff */
[C---:B------:R-:W-:Y:S01]  /*ca20*/  IMAD R94, R3.reuse, 0x2, R92 ;  /* 0x00000002035e7824 */ /* 0x040fe200078e025c */
[CC--:B------:R-:W-:Y:S01]  /*ca30*/  LEA R172, P5, R92.reuse, R132.reuse, 0x2 ;  /* 0x000000845cac7211 */ /* 0x0c0fe200078a10ff */
[----:B------:R-:W-:Y:S03]  /*ca40*/  BAR.SYNC.DEFER_BLOCKING 0x0 ;  /* 0x0000000000007b1d */ /* 0x000fe60000010000 */
[----:B------:R-:W-:Y:S01]  /*ca50*/  LEA.HI.X.SX32 R173, R92, R133, 0x2, P5 ;  /* 0x000000855cad7211 */ /* 0x000fe200028f16ff */
[----:B------:R-:W-:Y:S01]  /*ca60*/  IMAD R92, R3, 0x2, R94 ;  /* 0x00000002035c7824 */ /* 0x000fe200078e025e */
[----:B------:R-:W-:Y:S01]  /*ca70*/  LEA R174, P5, R94, R132, 0x2 ;  /* 0x000000845eae7211 */ /* 0x000fe200078a10ff */
[----:B---3--:R-:W-:-:S03]  /*ca80*/  IMAD.MOV.U32 R148, RZ, RZ, R93 ;  /* 0x000000ffff947224 */ /* 0x008fc600078e005d */
[----:B------:R-:W-:Y:S01]  /*ca90*/  LEA.HI.X.SX32 R175, R94, R133, 0x2, P5 ;  /* 0x000000855eaf7211 */ /* 0x000fe200028f16ff */
[----:B------:R-:W-:Y:S02]  /*caa0*/  IMAD.MOV.U32 R149, RZ, RZ, R95 ;  /* 0x000000ffff957224 */ /* 0x000fe400078e005f */
[----:B------:R-:W-:Y:S02]  /*cab0*/  IMAD.MOV.U32 R150, RZ, RZ, R97 ;  /* 0x000000ffff967224 */ /* 0x000fe400078e0061 */
[----:B------:R-:W-:Y:S02]  /*cac0*/  IMAD.MOV.U32 R151, RZ, RZ, R99 ;  /* 0x000000ffff977224 */ /* 0x000fe400078e0063 */
[----:B-1----:R-:W-:Y:S02]  /*cad0*/  IMAD.MOV.U32 R152, RZ, RZ, R100 ;  /* 0x000000ffff987224 */ /* 0x002fe400078e0064 */
[----:B------:R-:W-:Y:S02]  /*cae0*/  IMAD R100, R3, 0x2, R92 ;  /* 0x0000000203647824 */ /* 0x000fe400078e025c */
[----:B------:R-:W-:-:S02]  /*caf0*/  IMAD.MOV.U32 R153, RZ, RZ, R102 ;  /* 0x000000ffff997224 */ /* 0x000fc400078e0066 */
[----:B------:R-:W-:Y:S01]  /*cb00*/  IMAD.MOV.U32 R154, RZ, RZ, R104 ;  /* 0x000000ffff9a7224 */ /* 0x000fe200078e0068 */
[----:B------:R-:W1:Y:S01]  /*cb10*/  LDS.128 R84, [R249] ;  /* 0x00000000f9547984 */ /* 0x000e620000000c00 */
[----:B------:R-:W-:Y:S02]  /*cb20*/  IMAD.MOV.U32 R155, RZ, RZ, R106 ;  /* 0x000000ffff9b7224 */ /* 0x000fe400078e006a */
[----:B------:R-:W-:Y:S01]  /*cb30*/  IMAD R102, R3, 0x2, R100 ;  /* 0x0000000203667824 */ /* 0x000fe200078e0264 */
[----:B------:R-:W-:Y:S01]  /*cb40*/  LDS.128 R88, [R249+0x800] ;  /* 0x00080000f9587984 */ /* 0x000fe20000000c00 */
[----:B------:R-:W-:Y:S06]  /*cb50*/  BAR.SYNC.DEFER_BLOCKING 0x0 ;  /* 0x0000000000007b1d */ /* 0x000fec0000010000 */
[----:B------:R3:W-:Y:S04]  /*cb60*/  STS.128 [R2], R176 ;  /* 0x000000b002007388 */ /* 0x0007e80000000c00 */
[----:B------:R2:W-:Y:S01]  /*cb70*/  STS.128 [R2+0x400], R148 ;  /* 0x0004009402007388 */ /* 0x0005e20000000c00 */
[----:B------:R-:W-:Y:S01]  /*cb80*/  BAR.SYNC.DEFER_BLOCKING 0x0 ;  /* 0x0000000000007b1d */ /* 0x000fe20000010000 */
[----:B---3--:R-:W-:-:S04]  /*cb90*/  LEA R176, P5, R92, R132, 0x2 ;  /* 0x000000845cb07211 */ /* 0x008fc800078a10ff */
[-C--:B------:R-:W-:Y:S01]  /*cba0*/  LEA.HI.X.SX32 R177, R92, R133.reuse, 0x2, P5 ;  /* 0x000000855cb17211 */ /* 0x080fe200028f16ff */
[----:B--2---:R-:W-:Y:S01]  /*cbb0*/  IMAD.MOV.U32 R150, RZ, RZ, R112 ;  /* 0x000000ffff967224 */ /* 0x004fe200078e0070 */
[CC--:B------:R-:W-:Y:S01]  /*cbc0*/  LEA R178, P5, R100.reuse, R132.reuse, 0x2 ;  /* 0x0000008464b27211 */ /* 0x0c0fe200078a10ff */
[----:B------:R-:W-:Y:S02]  /*cbd0*/  IMAD.MOV.U32 R148, RZ, RZ, R108 ;  /* 0x000000ffff947224 */ /* 0x000fe400078e006c */
[----:B------:R-:W-:Y:S01]  /*cbe0*/  IMAD.MOV.U32 R108, RZ, RZ, R109 ;  /* 0x000000ffff6c7224 */ /* 0x000fe200078e006d */
[-C--:B------:R-:W-:Y:S01]  /*cbf0*/  LEA.HI.X.SX32 R179, R100, R133.reuse, 0x2, P5 ;  /* 0x0000008564b37211 */ /* 0x080fe200028f16ff */
[C---:B------:R-:W-:Y:S01]  /*cc00*/  IMAD R100, R3.reuse, 0x2, R102 ;  /* 0x0000000203647824 */ /* 0x040fe200078e0266 */
[CC--:B------:R-:W-:Y:S01]  /*cc10*/  LEA R180, P5, R102.reuse, R132.reuse, 0x2 ;  /* 0x0000008466b47211 */ /* 0x0c0fe200078a10ff */
[----:B------:R-:W-:Y:S02]  /*cc20*/  IMAD.MOV.U32 R149, RZ, RZ, R110 ;  /* 0x000000ffff957224 */ /* 0x000fe400078e006e */
[----:B------:R-:W-:Y:S01]  /*cc30*/  IMAD.MOV.U32 R109, RZ, RZ, R111 ;  /* 0x000000ffff6d7224 */ /* 0x000fe200078e006f */
[----:B------:R-:W2:Y:S01]  /*cc40*/  LDS.128 R92, [R249] ;  /* 0x00000000f95c7984 */ /* 0x000ea20000000c00 */
[----:B------:R-:W-:Y:S01]  /*cc50*/  LEA.HI.X.SX32 R181, R102, R133, 0x2, P5 ;  /* 0x0000008566b57211 */ /* 0x000fe200028f16ff */
[----:B------:R-:W-:Y:S01]  /*cc60*/  IMAD R102, R3, 0x2, R100 ;  /* 0x0000000203667824 */ /* 0x000fe200078e0264 */
[----:B------:R-:W-:Y:S01]  /*cc70*/  LEA R182, P5, R100, R132, 0x2 ;  /* 0x0000008464b67211 */ /* 0x000fe200078a10ff */
[----:B------:R-:W-:Y:S01]  /*cc80*/  LDS.128 R96, [R249+0x800] ;  /* 0x00080000f9607984 */ /* 0x000fe20000000c00 */
[----:B------:R-:W-:-:S02]  /*cc90*/  IMAD.MOV.U32 R151, RZ, RZ, R114 ;  /* 0x000000ffff977224 */ /* 0x000fc400078e0072 */
[----:B------:R-:W-:Y:S01]  /*cca0*/  LEA.HI.X.SX32 R183, R100, R133, 0x2, P5 ;  /* 0x0000008564b77211 */ /* 0x000fe200028f16ff */
[----:B------:R-:W-:Y:S01]  /*ccb0*/  BAR.SYNC.DEFER_BLOCKING 0x0 ;  /* 0x0000000000007b1d */ /* 0x000fe20000010000 */
[C---:B------:R-:W-:Y:S02]  /*ccc0*/  IMAD R100, R3.reuse, 0x2, R102 ;  /* 0x0000000203647824 */ /* 0x040fe400078e0266 */
[----:B------:R-:W-:Y:S02]  /*ccd0*/  IMAD.MOV.U32 R110, RZ, RZ, R113 ;  /* 0x000000ffff6e7224 */ /* 0x000fe400078e0071 */
[C---:B------:R-:W-:Y:S02]  /*cce0*/  IMAD R112, R3.reuse, 0x2, R100 ;  /* 0x0000000203707824 */ /* 0x040fe400078e0264 */
[----:B------:R-:W-:Y:S02]  /*ccf0*/  IMAD.MOV.U32 R111, RZ, RZ, R115 ;  /* 0x000000ffff6f7224 */ /* 0x000fe400078e0073 */
[----:B------:R-:W-:Y:S01]  /*cd00*/  IMAD R114, R3, 0x2, R112 ;  /* 0x0000000203727824 */ /* 0x000fe200078e0270 */
[----:B------:R3:W-:Y:S04]  /*cd10*/  STS.128 [R2], R152 ;  /* 0x0000009802007388 */ /* 0x0007e80000000c00 */
[----:B------:R1:W-:Y:S01]  /*cd20*/  STS.128 [R2+0x400], R184 ;  /* 0x000400b802007388 */ /* 0x0003e20000000c00 */
[----:B------:R-:W-:Y:S01]  /*cd30*/  BAR.SYNC.DEFER_BLOCKING 0x0 ;  /* 0x0000000000007b1d */ /* 0x000fe20000010000 */
[----:B---3--:R-:W-:-:S02]  /*cd40*/  IMAD.MOV.U32 R152, RZ, RZ, R116 ;  /* 0x000000ffff987224 */ /* 0x008fc400078e0074 */
[----:B------:R-:W-:Y:S01]  /*cd50*/  IMAD.MOV.U32 R153, RZ, RZ, R118 ;  /* 0x000000ffff997224 */ /* 0x000fe200078e0076 */
[CC--:B-1----:R-:W-:Y:S01]  /*cd60*/  LEA R184, P5, R102.reuse, R132.reuse, 0x2 ;  /* 0x0000008466b87211 */ /* 0x0c2fe200078a10ff */
[----:B------:R-:W-:Y:S02]  /*cd70*/  IMAD.MOV.U32 R154, RZ, RZ, R120 ;  /* 0x000000ffff9a7224 */ /* 0x000fe400078e0078 */
[----:B------:R-:W-:Y:S01]  /*cd80*/  IMAD.MOV.U32 R155, RZ, RZ, R122 ;  /* 0x000000ffff9b7224 */ /* 0x000fe200078e007a */
[-C--:B------:R-:W-:Y:S01]  /*cd90*/  LEA.HI.X.SX32 R185, R102, R133.reuse, 0x2, P5 ;  /* 0x0000008566b97211 */ /* 0x080fe200028f16ff */
[----:B------:R-:W-:Y:S01]  /*cda0*/  IMAD.MOV.U32 R116, RZ, RZ, R124 ;  /* 0x000000ffff747224 */ /* 0x000fe200078e007c */
[CC--:B------:R-:W-:Y:S01]  /*cdb0*/  LEA R186, P5, R100.reuse, R132.reuse, 0x2 ;  /* 0x0000008464ba7211 */ /* 0x0c0fe200078a10ff */
[----:B------:R-:W-:Y:S02]  /*cdc0*/  IMAD.MOV.U32 R118, RZ, RZ, R128 ;  /* 0x000000ffff767224 */ /* 0x000fe400078e0080 */
[----:B------:R-:W-:Y:S01]  /*cdd0*/  IMAD.MOV.U32 R120, RZ, RZ, R125 ;  /* 0x000000ffff787224 */ /* 0x000fe200078e007d */
[----:B------:R-:W-:Y:S01]  /*cde0*/  LEA.HI.X.SX32 R187, R100, R133, 0x2, P5 ;  /* 0x0000008564bb7211 */ /* 0x000fe200028f16ff */
[----:B------:R-:W-:Y:S01]  /*cdf0*/  IMAD.MOV.U32 R122, RZ, RZ, R129 ;  /* 0x000000ffff7a7224 */ /* 0x000fe200078e0081 */
[----:B------:R-:W1:Y:S01]  /*ce00*/  LDS.128 R100, [R249] ;  /* 0x00000000f9647984 */ /* 0x000e620000000c00 */
        /* <DEDUP_REMOVED lines=8> */
[----:B------:R-:W-:-:S04]  /*ce90*/  LEA R190, P5, R112, R132, 0x2 ;  /* 0x0000008470be7211 */ /* 0x000fc800078a10ff */
[----:B------:R-:W-:Y:S02]  /*cea0*/  LEA.HI.X.SX32 R191, R112, R133, 0x2, P5 ;  /* 0x0000008570bf7211 */ /* 0x000fe400028f16ff */
[----:B------:R-:W-:-:S04]  /*ceb0*/  LEA R192, P5, R114, R132, 0x2 ;  /* 0x0000008472c07211 */ /* 0x000fc800078a10ff */
[----:B------:R-:W-:Y:S01]  /*cec0*/  LEA.HI.X.SX32 R193, R114, R133, 0x2, P5 ;  /* 0x0000008572c17211 */ /* 0x000fe200028f16ff */
[----:B------:R3:W-:Y:S04]  /*ced0*/  STS.128 [R2], R148 ;  /* 0x0000009402007388 */ /* 0x0007e80000000c00 */
[----:B------:R1:W-:Y:S01]  /*cee0*/  STS.128 [R2+0x400], R108 ;  /* 0x0004006c02007388 */ /* 0x0003e20000000c00 */
[----:B---3--:R-:W-:Y:S02]  /*cef0*/  IMAD.MOV.U32 R148, RZ, RZ, R117 ;  /* 0x000000ffff947224 */ /* 0x008fe400078e0075 */
[----:B------:R-:W-:Y:S02]  /*cf00*/  IMAD.MOV.U32 R149, RZ, RZ, R119 ;  /* 0x000000ffff957224 */ /* 0x000fe400078e0077 */
[----:B-1----:R-:W-:Y:S01]  /*cf10*/  IMAD R108, R3, 0x2, R114 ;  /* 0x00000002036c7824 */ /* 0x002fe200078e0272 */
[----:B------:R-:W-:Y:S01]  /*cf20*/  BAR.SYNC.DEFER_BLOCKING 0x0 ;  /* 0x0000000000007b1d */ /* 0x000fe20000010000 */
[----:B------:R-:W-:-:S02]  /*cf30*/  IMAD.MOV.U32 R150, RZ, RZ, R121 ;  /* 0x000000ffff967224 */ /* 0x000fc400078e0079 */
[C---:B------:R-:W-:Y:S01]  /*cf40*/  IMAD R200, R3.reuse, 0x2, R108 ;  /* 0x0000000203c87824 */ /* 0x040fe200078e026c */
[CC--:B------:R-:W-:Y:S01]  /*cf50*/  LEA R196, P5, R108.reuse, R132.reuse, 0x2 ;  /* 0x000000846cc47211 */ /* 0x0c0fe200078a10ff */
[----:B------:R-:W-:Y:S02]  /*cf60*/  IMAD.MOV.U32 R151, RZ, RZ, R123 ;  /* 0x000000ffff977224 */ /* 0x000fe400078e007b */
[----:B------:R-:W-:Y:S01]  /*cf70*/  IMAD.MOV.U32 R117, RZ, RZ, R126 ;  /* 0x000000ffff757224 */ /* 0x000fe200078e007e */
[-C--:B------:R-:W-:Y:S01]  /*cf80*/  LEA.HI.X.SX32 R197, R108, R133.reuse, 0x2, P5 ;  /* 0x000000856cc57211 */ /* 0x080fe200028f16ff */
[----:B------:R-:W-:Y:S01]  /*cf90*/  IMAD.MOV.U32 R119, RZ, RZ, R130 ;  /* 0x000000ffff777224 */ /* 0x000fe200078e0082 */
[C---:B------:R-:W-:Y:S01]  /*cfa0*/  LEA R198, P5, R200.reuse, R132, 0x2 ;  /* 0x00000084c8c67211 */ /* 0x040fe200078a10ff */
[----:B------:R-:W-:Y:S02]  /*cfb0*/  IMAD.MOV.U32 R121, RZ, RZ, R127 ;  /* 0x000000ffff797224 */ /* 0x000fe400078e007f */
[----:B------:R-:W-:Y:S01]  /*cfc0*/  IMAD.MOV.U32 R123, RZ, RZ, R131 ;  /* 0x000000ffff7b7224 */ /* 0x000fe200078e0083 */
[----:B------:R-:W-:Y:S01]  /*cfd0*/  LEA.HI.X.SX32 R199, R200, R133, 0x2, P5 ;  /* 0x00000085c8c77211 */ /* 0x000fe200028f16ff */
[----:B------:R-:W-:Y:S01]  /*cfe0*/  IMAD R200, R3, 0x2, R200 ;  /* 0x0000000203c87824 */ /* 0x000fe200078e02c8 */
[C---:B------:R-:W-:Y:S01]  /*cff0*/  ISETP.LT.AND P5, PT, R0.reuse, UR19, !P0 ;  /* 0x0000001300007c0c */ /* 0x040fe2000c7a1270 */
[----:B------:R-:W1:Y:S04]  /*d000*/  LDS.128 R108, [R249] ;  /* 0x00000000f96c7984 */ /* 0x000e680000000c00 */
[----:B------:R-:W-:Y:S01]  /*d010*/  LDS.128 R112, [R249+0x800] ;  /* 0x00080000f9707984 */ /* 0x000fe20000000c00 */
[----:B------:R-:W-:Y:S06]  /*d020*/  BAR.SYNC.DEFER_BLOCKING 0x0 ;  /* 0x0000000000007b1d */ /* 0x000fec0000010000 */
[----:B------:R-:W-:Y:S04]  /*d030*/  STS.128 [R2], R152 ;  /* 0x0000009802007388 */ /* 0x000fe80000000c00 */
[----:B------:R3:W-:Y:S01]  /*d040*/  STS.128 [R2+0x400], R148 ;  /* 0x0004009402007388 */ /* 0x0007e20000000c00 */
[----:B------:R-:W-:Y:S01]  /*d050*/  BAR.SYNC.DEFER_BLOCKING 0x0 ;  /* 0x0000000000007b1d */ /* 0x000fe20000010000 */
[----:B---3--:R-:W-:-:S02]  /*d060*/  LOP3.LUT R149, R0, 0xa, RZ, 0xfc, !PT ;  /* 0x0000000a00957812 */ /* 0x008fc400078efcff */
[----:B------:R-:W-:-:S03]  /*d070*/  LOP3.LUT R148, R0, 0xc, RZ, 0xfc, !PT ;  /* 0x0000000c00947812 */ /* 0x000fc600078efcff */
[----:B------:R-:W3:Y:S04]  /*d080*/  LDS.128 R124, [R249] ;  /* 0x00000000f97c7984 */ /* 0x000ee80000000c00 */
[----:B------:R-:W-:Y:S01]  /*d090*/  LDS.128 R128, [R249+0x800] ;  /* 0x00080000f9807984 */ /* 0x000fe20000000c00 */
[----:B------:R-:W-:Y:S06]  /*d0a0*/  BAR.SYNC.DEFER_BLOCKING 0x0 ;  /* 0x0000000000007b1d */ /* 0x000fec0000010000 */
[----:B------:R1:W-:Y:S04]  /*d0b0*/  STS.128 [R2], R116 ;  /* 0x0000007402007388 */ /* 0x0003e80000000c00 */
[----:B------:R2:W-:Y:S01]  /*d0c0*/  STS.128 [R2+0x400], R120 ;  /* 0x0004007802007388 */ /* 0x0005e20000000c00 */
[----:B------:R-:W-:Y:S01]  /*d0d0*/  BAR.SYNC.DEFER_BLOCKING 0x0 ;  /* 0x0000000000007b1d */ /* 0x000fe20000010000 */
[----:B-1----:R-:W-:-:S02]  /*d0e0*/  LOP3.LUT R116, R0, 0x10, RZ, 0xfc, !PT ;  /* 0x0000001000747812 */ /* 0x002fc400078efcff */
[----:B--2---:R-:W-:-:S03]  /*d0f0*/  LOP3.LUT R2, R0, 0x14, RZ, 0xfc, !PT ;  /* 0x0000001400027812 */ /* 0x004fc600078efcff */
[----:B------:R1:W-:Y:S01]  /*d100*/  @P5 STG.E desc[UR24][R134.64], R8 ;  /* 0x0000000886005986 */ /* 0x0003e2000c101918 */
[----:B------:R-:W-:-:S03]  /*d110*/  ISETP.LT.AND P5, PT, R149, UR19, !P0 ;  /* 0x0000001395007c0c */ /* 0x000fc6000c7a1270 */
[----:B------:R2:W-:Y:S01]  /*d120*/  @P4 STG.E desc[UR24][R136.64], R9 ;  /* 0x0000000988004986 */ /* 0x0005e2000c101918 */
[----:B------:R-:W-:Y:S02]  /*d130*/  ISETP.LT.AND P4, PT, R148, UR19, !P0 ;  /* 0x0000001394007c0c */ /* 0x000fe4000c781270 */
[----:B------:R-:W-:Y:S01]  /*d140*/  LOP3.LUT R148, R0, 0xe, RZ, 0xfc, !PT ;  /* 0x0000000e00947812 */ /* 0x000fe200078efcff */
[----:B------:R-:W-:Y:S03]  /*d150*/  @P3 STG.E desc[UR24][R138.64], R10 ;  /* 0x0000000a8a003986 */ /* 0x000fe6000c101918 */
[----:B------:R-:W-:Y:S01]  /*d160*/  ISETP.LT.AND P3, PT, R148, UR19, !P0 ;  /* 0x0000001394007c0c */ /* 0x000fe2000c761270 */
[----:B------:R-:W-:Y:S01]  /*d170*/  @P6 STG.E desc[UR24][R140.64], R11 ;  /* 0x0000000b8c006986 */ /* 0x000fe2000c101918 */
[----:B-1----:R-:W-:Y:S02]  /*d180*/  LOP3.LUT R8, R0, 0x12, RZ, 0xfc, !PT ;  /* 0x0000001200087812 */ /* 0x002fe400078efcff */
[----:B------:R-:W-:Y:S01]  /*d190*/  ISETP.LT.AND P6, PT, R116, UR19, !P0 ;  /* 0x0000001374007c0c */ /* 0x000fe2000c7c1270 */
[----:B----4-:R-:W-:Y:S01]  /*d1a0*/  @P2 STG.E desc[UR24][R144.64], R16 ;  /* 0x0000001090002986 */ /* 0x010fe2000c101918 */
[----:B------:R-:W-:-:S02]  /*d1b0*/  ISETP.LT.AND P2, PT, R8, UR19, !P0 ;  /* 0x0000001308007c0c */ /* 0x000fc4000c741270 */
[----:B------:R-:W-:Y:S01]  /*d1c0*/  LOP3.LUT R8, R0, 0x16, RZ, 0xfc, !PT ;  /* 0x0000001600087812 */ /* 0x000fe200078efcff */
[----:B------:R1:W-:Y:S01]  /*d1d0*/  @P5 STG.E desc[UR24][R146.64], R17 ;  /* 0x0000001192005986 */ /* 0x0003e2000c101918 */
[----:B------:R-:W-:Y:S02]  /*d1e0*/  ISETP.LT.AND P5, PT, R2, UR19, !P0 ;  /* 0x0000001302007c0c */ /* 0x000fe4000c7a1270 */
[----:B------:R-:W-:Y:S01]  /*d1f0*/  LOP3.LUT R2, R0, 0x18, RZ, 0xfc, !PT ;  /* 0x0000001800027812 */ /* 0x000fe200078efcff */
[----:B------:R-:W-:Y:S01]  /*d200*/  @P4 STG.E desc[UR24][R142.64], R18 ;  /* 0x000000128e004986 */ /* 0x000fe2000c101918 */
[----:B------:R-:W-:Y:S02]  /*d210*/  ISETP.LT.AND P4, PT, R8, UR19, !P0 ;  /* 0x0000001308007c0c */ /* 0x000fe4000c781270 */
[----:B------:R-:W-:Y:S01]  /*d220*/  LOP3.LUT R8, R0, 0x1a, RZ, 0xfc, !PT ;  /* 0x0000001a00087812 */ /* 0x000fe200078efcff */
[----:B------:R4:W-:Y:S01]  /*d230*/  @P3 STG.E desc[UR24][R156.64], R19 ;  /* 0x000000139c003986 */ /* 0x0009e2000c101918 */
[----:B------:R-:W-:-:S02]  /*d240*/  ISETP.LT.AND P3, PT, R2, UR19, !P0 ;  /* 0x0000001302007c0c */ /* 0x000fc4000c761270 */
[----:B------:R-:W-:Y:S01]  /*d250*/  LOP3.LUT R2, R0, 0x1c, RZ, 0xfc, !PT ;  /* 0x0000001c00027812 */ /* 0x000fe200078efcff */
[----:B------:R1:W-:Y:S01]  /*d260*/  @P6 STG.E desc[UR24][R162.64], R24 ;  /* 0x00000018a2006986 */ /* 0x0003e2000c101918 */
[----:B------:R-:W-:Y:S02]  /*d270*/  ISETP.LT.AND P6, PT, R8, UR19, !P0 ;  /* 0x0000001308007c0c */ /* 0x000fe4000c7c1270 */
[----:B------:R-:W-:Y:S01]  /*d280*/  LOP3.LUT R8, R0, 0x32, RZ, 0xfc, !PT ;  /* 0x0000003200087812 */ /* 0x000fe200078efcff */
[----:B------:R-:W-:Y:S01]  /*d290*/  @P2 STG.E desc[UR24][R164.64], R25 ;  /* 0x00000019a4002986 */ /* 0x000fe2000c101918 */
[----:B------:R-:W-:Y:S02]  /*d2a0*/  ISETP.LT.AND P2, PT, R2, UR19, !P0 ;  /* 0x0000001302007c0c */ /* 0x000fe4000c741270 */
[C---:B------:R-:W-:Y:S01]  /*d2b0*/  LOP3.LUT R2, R0.reuse, 0x1e, RZ, 0xfc, !PT ;  /* 0x0000001e00027812 */ /* 0x040fe200078efcff */
[----:B------:R-:W-:Y:S01]  /*d2c0*/  @P5 STG.E desc[UR24][R160.64], R26 ;  /* 0x0000001aa0005986 */ /* 0x000fe2000c101918 */
[----:B--2---:R-:W-:-:S02]  /*d2d0*/  LOP3.LUT R9, R0, 0x40, RZ, 0xfc, !PT ;  /* 0x0000004000097812 */ /* 0x004fc400078efcff */
[----:B------:R-:W-:Y:S01]  /*d2e0*/  ISETP.LT.AND P5, PT, R2, UR19, !P0 ;  /* 0x0000001302007c0c */ /* 0x000fe2000c7a1270 */
[----:B------:R-:W-:Y:S01]  /*d2f0*/  @P4 STG.E desc[UR24][R158.64], R27 ;  /* 0x0000001b9e004986 */ /* 0x000fe2000c101918 */
[C---:B------:R-:W-:Y:S02]  /*d300*/  LOP3.LUT R2, R0.reuse, 0x20, RZ, 0xfc, !PT ;  /* 0x0000002000027812 */ /* 0x040fe400078efcff */
[----:B-1----:R-:W-:Y:S01]  /*d310*/  LOP3.LUT R17, R0, 0x42, RZ, 0xfc, !PT ;  /* 0x0000004200117812 */ /* 0x002fe200078efcff */
[----:B------:R-:W-:Y:S01]  /*d320*/  @P3 STG.E desc[UR24][R166.64], R32 ;  /* 0x00000020a6003986 */ /* 0x000fe2000c101918 */
[----:B------:R-:W-:Y:S02]  /*d330*/  ISETP.LT.AND P4, PT, R2, UR19, !P0 ;  /* 0x0000001302007c0c */ /* 0x000fe4000c781270 */
[C---:B------:R-:W-:Y:S01]  /*d340*/  LOP3.LUT R2, R0.reuse, 0x22, RZ, 0xfc, !PT ;  /* 0x0000002200027812 */ /* 0x040fe200078efcff */
[----:B------:R-:W-:Y:S01]  /*d350*/  @P6 STG.E desc[UR24][R168.64], R33 ;  /* 0x00000021a8006986 */ /* 0x000fe2000c101918 */
[----:B----4-:R-:W-:-:S02]  /*d360*/  LOP3.LUT R19, R0, 0x46, RZ, 0xfc, !PT ;  /* 0x0000004600137812 */ /* 0x010fc400078efcff */
[----:B------:R-:W-:Y:S01]  /*d370*/  ISETP.LT.AND P3, PT, R2, UR19, !P0 ;  /* 0x0000001302007c0c */ /* 0x000fe2000c761270 */
[----:B------:R-:W-:Y:S01]  /*d380*/  @P2 STG.E desc[UR24][R170.64], R34 ;  /* 0x00000022aa002986 */ /* 0x000fe2000c101918 */
[C---:B------:R-:W-:Y:S02]  /*d390*/  LOP3.LUT R2, R0.reuse, 0x24, RZ, 0xfc, !PT ;  /* 0x0000002400027812 */ /* 0x040fe400078efcff */
[----:B------:R-:W-:Y:S01]  /*d3a0*/  LOP3.LUT R24, R0, 0x4c, RZ, 0xfc, !PT ;  /* 0x0000004c00187812 */ /* 0x000fe200078efcff */
[----:B------:R-:W-:Y:S01]  /*d3b0*/  @P5 STG.E desc[UR24][R172.64], R35 ;  /* 0x00000023ac005986 */ /* 0x000fe2000c101918 */
[----:B------:R-:W-:Y:S01]  /*d3c0*/  ISETP.LT.AND P6, PT, R2, UR4, !P0 ;  /* 0x0000000402007c0c */ /* 0x000fe2000c7c1270 */
[----:B------:R-:W1:Y:S01]  /*d3d0*/  LDCU UR4, c[0x0][0x39c] ;  /* 0x00007380ff0477ac */ /* 0x000e620008000800 */
[----:B------:R-:W-:Y:S01]  /*d3e0*/  LOP3.LUT R2, R0, 0x26, RZ, 0xfc, !PT ;  /* 0x0000002600027812 */ /* 0x000fe200078efcff */
[----:B------:R-:W-:Y:S03]  /*d3f0*/  @P4 STG.E desc[UR24][R174.64], R40 ;  /* 0x00000028ae004986 */ /* 0x000fe6000c101918 */
[----:B-----5:R-:W-:Y:S01]  /*d400*/  ISETP.LT.AND P2, PT, R2, UR5, !P0 ;  /* 0x0000000502007c0c */ /* 0x020fe2000c741270 */
[----:B------:R-:W2:Y:S01]  /*d410*/  LDCU UR5, c[0x0][0x39c] ;  /* 0x00007380ff0577ac */ /* 0x000ea20008000800 */
[----:B------:R-:W-:Y:S01]  /*d420*/  LOP3.LUT R2, R0, 0x28, RZ, 0xfc, !PT ;  /* 0x0000002800027812 */ /* 0x000fe200078efcff */
[----:B------:R-:W-:Y:S03]  /*d430*/  @P3 STG.E desc[UR24][R176.64], R41 ;  /* 0x00000029b0003986 */ /* 0x000fe6000c101918 */
[----:B------:R-:W-:Y:S01]  /*d440*/  ISETP.LT.AND P5, PT, R2, UR6, !P0 ;  /* 0x0000000602007c0c */ /* 0x000fe2000c7a1270 */
[----:B------:R-:W4:Y:S01]  /*d450*/  LDCU UR6, c[0x0][0x39c] ;  /* 0x00007380ff0677ac */ /* 0x000f220008000800 */
[----:B------:R-:W-:Y:S01]  /*d460*/  LOP3.LUT R2, R0, 0x2a, RZ, 0xfc, !PT ;  /* 0x0000002a00027812 */ /* 0x000fe200078efcff */
[----:B------:R-:W-:Y:S03]  /*d470*/  @P6 STG.E desc[UR24][R178.64], R42 ;  /* 0x0000002ab2006986 */ /* 0x000fe6000c101918 */
[----:B------:R-:W-:Y:S01]  /*d480*/  ISETP.LT.AND P4, PT, R2, UR7, !P0 ;  /* 0x0000000702007c0c */ /* 0x000fe2000c781270 */
[----:B------:R-:W5:Y:S01]  /*d490*/  LDCU UR7, c[0x0][0x39c] ;  /* 0x00007380ff0777ac */ /* 0x000f620008000800 */
[----:B------:R-:W-:Y:S01]  /*d4a0*/  LOP3.LUT R2, R0, 0x2c, RZ, 0xfc, !PT ;  /* 0x0000002c00027812 */ /* 0x000fe200078efcff */
[----:B------:R-:W-:Y:S03]  /*d4b0*/  @P2 STG.E desc[UR24][R180.64], R43 ;  /* 0x0000002bb4002986 */ /* 0x000fe6000c101918 */
[----:B-1----:R-:W-:Y:S01]  /*d4c0*/  ISETP.LT.AND P3, PT, R2, UR4, !P0 ;  /* 0x0000000402007c0c */ /* 0x002fe2000c761270 */
[----:B------:R-:W1:Y:S01]  /*d4d0*/  LDCU UR4, c[0x0][0x39c] ;  /* 0x00007380ff0477ac */ /* 0x000e620008000800 */
[----:B------:R-:W-:Y:S01]  /*d4e0*/  LOP3.LUT R2, R0, 0x2e, RZ, 0xfc, !PT ;  /* 0x0000002e00027812 */ /* 0x000fe200078efcff */
[----:B------:R-:W-:Y:S03]  /*d4f0*/  @P5 STG.E desc[UR24][R182.64], R48 ;  /* 0x00000030b6005986 */ /* 0x000fe6000c101918 */
[----:B--2---:R-:W-:Y:S01]  /*d500*/  ISETP.LT.AND P6, PT, R2, UR5, !P0 ;  /* 0x0000000502007c0c */ /* 0x004fe2000c7c1270 */
[----:B------:R-:W2:Y:S01]  /*d510*/  LDCU UR5, c[0x0][0x39c] ;  /* 0x00007380ff0577ac */ /* 0x000ea20008000800 */
[----:B------:R-:W-:Y:S01]  /*d520*/  LOP3.LUT R2, R0, 0x30, RZ, 0xfc, !PT ;  /* 0x0000003000027812 */ /* 0x000fe200078efcff */
[----:B------:R-:W-:Y:S03]  /*d530*/  @P4 STG.E desc[UR24][R184.64], R49 ;  /* 0x00000031b8004986 */ /* 0x000fe6000c101918 */
[----:B----4-:R-:W-:Y:S01]  /*d540*/  ISETP.LT.AND P2, PT, R2, UR6, !P0 ;  /* 0x0000000602007c0c */ /* 0x010fe2000c741270 */
[----:B------:R-:W4:Y:S01]  /*d550*/  LDCU UR6, c[0x0][0x39c] ;  /* 0x00007380ff0677ac */ /* 0x000f220008000800 */
[----:B------:R-:W-:Y:S01]  /*d560*/  LOP3.LUT R2, R0, 0x34, RZ, 0xfc, !PT ;  /* 0x0000003400027812 */ /* 0x000fe200078efcff */
[----:B------:R-:W-:Y:S01]  /*d570*/  @P3 STG.E desc[UR24][R186.64], R50 ;  /* 0x00000032ba003986 */ /* 0x000fe2000c101918 */
[----:B-----5:R-:W-:Y:S01]  /*d580*/  ISETP.LT.AND P5, PT, R8, UR7, !P0 ;  /* 0x0000000708007c0c */ /* 0x020fe2000c7a1270 */
[----:B------:R-:W5:Y:S01]  /*d590*/  LDCU UR7, c[0x0][0x39c] ;  /* 0x00007380ff0777ac */ /* 0x000f620008000800 */
[----:B------:R-:W-:Y:S01]  /*d5a0*/  LOP3.LUT R8, R0, 0x38, RZ, 0xfc, !PT ;  /* 0x0000003800087812 */ /* 0x000fe200078efcff */
[----:B------:R-:W-:Y:S01]  /*d5b0*/  @P6 STG.E desc[UR24][R188.64], R51 ;  /* 0x00000033bc006986 */ /* 0x000fe2000c101918 */
[----:B-1----:R-:W-:Y:S01]  /*d5c0*/  ISETP.LT.AND P4, PT, R2, UR4, !P0 ;  /* 0x0000000402007c0c */ /* 0x002fe2000c781270 */
[----:B------:R-:W1:Y:S01]  /*d5d0*/  LDCU UR4, c[0x0][0x39c] ;  /* 0x00007380ff0477ac */ /* 0x000e620008000800 */
[----:B------:R-:W-:Y:S01]  /*d5e0*/  LOP3.LUT R2, R0, 0x36, RZ, 0xfc, !PT ;  /* 0x0000003600027812 */ /* 0x000fe200078efcff */
[----:B------:R-:W3:Y:S03]  /*d5f0*/  LDS.128 R32, [R249] ;  /* 0x00000000f9207984 */ /* 0x000ee60000000c00 */
[----:B--2---:R-:W-:Y:S01]  /*d600*/  ISETP.LT.AND P3, PT, R2, UR5, !P0 ;  /* 0x0000000502007c0c */ /* 0x004fe2000c761270 */
[----:B------:R-:W2:Y:S01]  /*d610*/  LDCU UR5, c[0x0][0x39c] ;  /* 0x00007380ff0577ac */ /* 0x000ea20008000800 */
[----:B------:R-:W-:Y:S01]  /*d620*/  LOP3.LUT R2, R0, 0x3a, RZ, 0xfc, !PT ;  /* 0x0000003a00027812 */ /* 0x000fe200078efcff */
[----:B------:R-:W-:Y:S01]  /*d630*/  @P2 STG.E desc[UR24][R194.64], R56 ;  /* 0x00000038c2002986 */ /* 0x000fe2000c101918 */
[----:B----4-:R-:W-:Y:S01]  /*d640*/  ISETP.LT.AND P6, PT, R8, UR6, !P0 ;  /* 0x0000000608007c0c */ /* 0x010fe2000c7c1270 */
[----:B------:R-:W4:Y:S01]  /*d650*/  LDCU UR6, c[0x0][0x39c] ;  /* 0x00007380ff0677ac */ /* 0x000f220008000800 */
[----:B------:R-:W-:Y:S01]  /*d660*/  LOP3.LUT R8, R0, 0x3c, RZ, 0xfc, !PT ;  /* 0x0000003c00087812 */ /* 0x000fe200078efcff */
[----:B------:R-:W-:Y:S01]  /*d670*/  @P5 STG.E desc[UR24][R190.64], R57 ;  /* 0x00000039be005986 */ /* 0x000fe2000c101918 */
[----:B------:R-:W-:-:S02]  /*d680*/  ISETP.LT.AND P2, PT, R2, UR8, !P0 ;  /* 0x0000000802007c0c */ /* 0x000fc4000c741270 */
[----:B------:R-:W-:Y:S01]  /*d690*/  LOP3.LUT R2, R0, 0x3e, RZ, 0xfc, !PT ;  /* 0x0000003e00027812 */ /* 0x000fe200078efcff */
[----:B------:R-:W-:Y:S01]  /*d6a0*/  @P4 STG.E desc[UR24][R192.64], R58 ;  /* 0x0000003ac0004986 */ /* 0x000fe2000c101918 */
[----:B-1----:R-:W-:Y:S01]  /*d6b0*/  ISETP.LT.AND P5, PT, R8, UR4, !P0 ;  /* 0x0000000408007c0c */ /* 0x002fe2000c7a1270 */
[----:B------:R-:W1:Y:S01]  /*d6c0*/  LDCU UR4, c[0x0][0x39c] ;  /* 0x00007380ff0477ac */ /* 0x000e620008000800 */
[----:B-----5:R-:W-:Y:S01]  /*d6d0*/  ISETP.LT.AND P4, PT, R2, UR7, !P0 ;  /* 0x0000000702007c0c */ /* 0x020fe2000c781270 */
[----:B------:R-:W-:Y:S01]  /*d6e0*/  @P3 STG.E desc[UR24][R196.64], R59 ;  /* 0x0000003bc4003986 */ /* 0x000fe2000c101918 */
[----:B------:R-:W-:Y:S01]  /*d6f0*/  IMAD R2, R3, 0x2, R200 ;  /* 0x0000000203027824 */ /* 0x000fe200078e02c8 */
[----:B--2---:R-:W-:Y:S02]  /*d700*/  ISETP.LT.AND P3, PT, R9, UR5, !P0 ;  /* 0x0000000509007c0c */ /* 0x004fe4000c761270 */
[----:B------:R-:W-:Y:S01]  /*d710*/  @P6 STG.E desc[UR24][R198.64], R64 ;  /* 0x00000040c6006986 */ /* 0x000fe2000c101918 */
[C---:B------:R-:W-:Y:S01]  /*d720*/  LEA R8, P6, R200.reuse, R132, 0x2 ;  /* 0x00000084c8087211 */ /* 0x040fe200078c10ff */
[----:B------:R-:W-:Y:S01]  /*d730*/  IMAD R18, R3, 0x2, R2 ;  /* 0x0000000203127824 */ /* 0x000fe200078e0202 */
[----:B------:R-:W2:Y:S01]  /*d740*/  LDCU UR5, c[0x0][0x39c] ;  /* 0x00007380ff0577ac */ /* 0x000ea20008000800 */
[----:B------:R-:W5:Y:S01]  /*d750*/  LDS.128 R248, [R249+0x800] ;  /* 0x00080000f9f87984 */ /* 0x000f620000000c00 */
[----:B------:R-:W-:-:S02]  /*d760*/  LEA.HI.X.SX32 R9, R200, R133, 0x2, P6 ;  /* 0x00000085c8097211 */ /* 0x000fc400030f16ff */
[----:B------:R-:W-:-:S03]  /*d770*/  LEA R10, P6, R2, R132, 0x2 ;  /* 0x00000084020a7211 */ /* 0x000fc600078c10ff */
[----:B------:R2:W-:Y:S01]  /*d780*/  @P2 STG.E desc[UR24][R8.64], R65 ;  /* 0x0000004108002986 */ /* 0x0005e2000c101918 */
[-C--:B------:R-:W-:Y:S02]  /*d790*/  LEA.HI.X.SX32 R11, R2, R133.reuse, 0x2, P6 ;  /* 0x00000085020b7211 */ /* 0x080fe400030f16ff */
[CC--:B------:R-:W-:Y:S02]  /*d7a0*/  LEA R16, P6, R18.reuse, R132.reuse, 0x2 ;  /* 0x0000008412107211 */ /* 0x0c0fe400078c10ff */
[----:B-1----:R-:W-:Y:S01]  /*d7b0*/  ISETP.LT.AND P2, PT, R17, UR4, !P0 ;  /* 0x0000000411007c0c */ /* 0x002fe2000c741270 */
[----:B------:R-:W1:Y:S01]  /*d7c0*/  LDCU UR4, c[0x0][0x39c] ;  /* 0x00007380ff0477ac */ /* 0x000e620008000800 */
[----:B------:R-:W-:Y:S01]  /*d7d0*/  LEA.HI.X.SX32 R17, R18, R133, 0x2, P6 ;  /* 0x0000008512117211 */ /* 0x000fe200030f16ff */
[C---:B------:R-:W-:Y:S01]  /*d7e0*/  IMAD R18, R3.reuse, 0x2, R18 ;  /* 0x0000000203127824 */ /* 0x040fe200078e0212 */
[----:B------:R-:W-:Y:S01]  /*d7f0*/  LOP3.LUT R2, R0, 0x44, RZ, 0xfc, !PT ;  /* 0x0000004400027812 */ /* 0x000fe200078efcff */
[----:B------:R3:W-:Y:S03]  /*d800*/  @P5 STG.E desc[UR24][R10.64], R66 ;  /* 0x000000420a005986 */ /* 0x0007e6000c101918 */
[----:B----4-:R-:W-:Y:S01]  /*d810*/  ISETP.LT.AND P5, PT, R2, UR6, !P0 ;  /* 0x0000000602007c0c */ /* 0x010fe2000c7a1270 */
[----:B------:R-:W-:Y:S01]  /*d820*/  IMAD R2, R3, 0x2, R18 ;  /* 0x0000000203027824 */ /* 0x000fe200078e0212 */
[----:B--2---:R-:W-:Y:S01]  /*d830*/  LEA R8, P6, R18, R132, 0x2 ;  /* 0x0000008412087211 */ /* 0x004fe200078c10ff */
[----:B------:R-:W2:Y:S01]  /*d840*/  LDCU UR6, c[0x0][0x39c] ;  /* 0x00007380ff0677ac */ /* 0x000ea20008000800 */
[----:B------:R4:W-:Y:S01]  /*d850*/  @P4 STG.E desc[UR24][R16.64], R67 ;  /* 0x0000004310004986 */ /* 0x0009e2000c101918 */
[----:B------:R-:W-:-:S02]  /*d860*/  ISETP.LT.AND P4, PT, R19, UR5, !P0 ;  /* 0x0000000513007c0c */ /* 0x000fc4000c781270 */
[-C--:B------:R-:W-:Y:S01]  /*d870*/  LEA.HI.X.SX32 R9, R18, R133.reuse, 0x2, P6 ;  /* 0x0000008512097211 */ /* 0x080fe200030f16ff */
[----:B------:R-:W5:Y:S01]  /*d880*/  LDCU UR5, c[0x0][0x39c] ;  /* 0x00007380ff0577ac */ /* 0x000f620008000800 */
[-C--:B---3--:R-:W-:Y:S01]  /*d890*/  LEA R10, P6, R2, R132.reuse, 0x2 ;  /* 0x00000084020a7211 */ /* 0x088fe200078c10ff */
[C---:B------:R-:W-:Y:S01]  /*d8a0*/  IMAD R18, R3.reuse, 0x2, R2 ;  /* 0x0000000203127824 */ /* 0x040fe200078e0202 */
[----:B------:R-:W-:Y:S01]  /*d8b0*/  LOP3.LUT R19, R0, 0x48, RZ, 0xfc, !PT ;  /* 0x0000004800137812 */ /* 0x000fe200078efcff */
[----:B------:R-:W-:Y:S01]  /*d8c0*/  @P3 STG.E desc[UR24][R8.64], R72 ;  /* 0x0000004808003986 */ /* 0x000fe2000c101918 */
[----:B------:R-:W-:Y:S01]  /*d8d0*/  LEA.HI.X.SX32 R11, R2, R133, 0x2, P6 ;  /* 0x00000085020b7211 */ /* 0x000fe200030f16ff */
[----:B------:R-:W-:Y:S01]  /*d8e0*/  IMAD R2, R3, 0x2, R18 ;  /* 0x0000000203027824 */ /* 0x000fe200078e0212 */
[----:B-1----:R-:W-:Y:S01]  /*d8f0*/  ISETP.LT.AND P3, PT, R19, UR4, !P0 ;  /* 0x0000000413007c0c */ /* 0x002fe2000c761270 */
[----:B------:R-:W1:Y:S01]  /*d900*/  LDCU UR4, c[0x0][0x39c] ;  /* 0x00007380ff0477ac */ /* 0x000e620008000800 */
[----:B----4-:R-:W-:Y:S01]  /*d910*/  LEA R16, P6, R18, R132, 0x2 ;  /* 0x0000008412107211 */ /* 0x010fe200078c10ff */
[----:B------:R3:W-:Y:S01]  /*d920*/  @P2 STG.E desc[UR24][R10.64], R73 ;  /* 0x000000490a002986 */ /* 0x0007e2000c101918 */
[----:B------:R-:W-:-:S02]  /*d930*/  LOP3.LUT R19, R0, 0x4a, RZ, 0xfc, !PT ;  /* 0x0000004a00137812 */ /* 0x000fc400078efcff */
[-C--:B------:R-:W-:Y:S02]  /*d940*/  LEA.HI.X.SX32 R17, R18, R133.reuse, 0x2, P6 ;  /* 0x0000008512117211 */ /* 0x080fe400030f16ff */
[CC--:B------:R-:W-:Y:S02]  /*d950*/  LEA R18, P6, R2.reuse, R132.reuse, 0x2 ;  /* 0x0000008402127211 */ /* 0x0c0fe400078c10ff */
[----:B--2---:R-:W-:Y:S01]  /*d960*/  ISETP.LT.AND P2, PT, R19, UR6, !P0 ;  /* 0x0000000613007c0c */ /* 0x004fe2000c741270 */
[----:B------:R-:W-:Y:S01]  /*d970*/  @P5 STG.E desc[UR24][R16.64], R74 ;  /* 0x0000004a10005986 */ /* 0x000fe2000c101918 */
[----:B------:R-:W-:Y:S01]  /*d980*/  LEA.HI.X.SX32 R19, R2, R133, 0x2, P6 ;  /* 0x0000008502137211 */ /* 0x000fe200030f16ff */
[C---:B------:R-:W-:Y:S01]  /*d990*/  IMAD R2, R3.reuse, 0x2, R2 ;  /* 0x0000000203027824 */ /* 0x040fe200078e0202 */
[----:B-----5:R-:W-:Y:S01]  /*d9a0*/  ISETP.LT.AND P5, PT, R24, UR5, !P0 ;  /* 0x0000000518007c0c */ /* 0x020fe2000c7a1270 */
[----:B------:R-:W2:Y:S01]  /*d9b0*/  LDCU UR6, c[0x0][0x39c] ;  /* 0x00007380ff0677ac */ /* 0x000ea20008000800 */
[----:B---3--:R-:W-:Y:S01]  /*d9c0*/  LOP3.LUT R11, R0, 0x4e, RZ, 0xfc, !PT ;  /* 0x0000004e000b7812 */ /* 0x008fe200078efcff */
[----:B------:R-:W-:Y:S01]  /*d9d0*/  IMAD R24, R3, 0x2, R2 ;  /* 0x0000000203187824 */ /* 0x000fe200078e0202 */
[----:B------:R3:W-:Y:S01]  /*d9e0*/  @P4 STG.E desc[UR24][R18.64], R75 ;  /* 0x0000004b12004986 */ /* 0x0007e2000c101918 */
[----:B------:R-:W4:Y:S01]  /*d9f0*/  LDCU UR5, c[0x0][0x39c] ;  /* 0x00007380ff0577ac */ /* 0x000f220008000800 */
[----:B------:R-:W-:-:S02]  /*da00*/  LEA R8, P4, R2, R132, 0x2 ;  /* 0x0000008402087211 */ /* 0x000fc400078810ff */
[-C--:B------:R-:W-:Y:S02]  /*da10*/  LEA R10, P6, R24, R132.reuse, 0x2 ;  /* 0x00000084180a7211 */ /* 0x080fe400078c10ff */
[-C--:B------:R-:W-:Y:S02]  /*da20*/  LEA.HI.X.SX32 R9, R2, R133.reuse, 0x2, P4 ;  /* 0x0000008502097211 */ /* 0x080fe400020f16ff */
[----:B-1----:R-:W-:Y:S01]  /*da30*/  ISETP.LT.AND P4, PT, R11, UR4, !P0 ;  /* 0x000000040b007c0c */ /* 0x002fe2000c781270 */
[----:B------:R-:W1:Y:S01]  /*da40*/  LDCU UR4, c[0x0][0x39c] ;  /* 0x00007380ff0477ac */ /* 0x000e620008000800 */
[----:B------:R-:W-:Y:S01]  /*da50*/  LEA.HI.X.SX32 R11, R24, R133, 0x2, P6 ;  /* 0x00000085180b7211 */ /* 0x000fe200030f16ff */
[----:B------:R-:W-:Y:S01]  /*da60*/  IMAD R24, R3, 0x2, R24 ;  /* 0x0000000203187824 */ /* 0x000fe200078e0218 */
[----:B------:R5:W-:Y:S01]  /*da70*/  @P3 STG.E desc[UR24][R8.64], R76 ;  /* 0x0000004c08003986 */ /* 0x000be2000c101918 */
[C---:B------:R-:W-:Y:S02]  /*da80*/  LOP3.LUT R2, R0.reuse, 0x50, RZ, 0xfc, !PT ;  /* 0x0000005000027812 */ /* 0x040fe400078efcff */
[----:B---3--:R-:W-:Y:S01]  /*da90*/  LOP3.LUT R18, R0, 0x52, RZ, 0xfc, !PT ;  /* 0x0000005200127812 */ /* 0x008fe200078efcff */
[----:B------:R3:W-:Y:S01]  /*daa0*/  @P2 STG.E desc[UR24][R10.64], R77 ;  /* 0x0000004d0a002986 */ /* 0x0007e2000c101918 */
[----:B------:R-:W-:-:S02]  /*dab0*/  LEA R16, P2, R24, R132, 0x2 ;  /* 0x0000008418107211 */ /* 0x000fc400078410ff */
[----:B--2---:R-:W-:Y:S01]  /*dac0*/  ISETP.LT.AND P3, PT, R2, UR6, !P0 ;  /* 0x0000000602007c0c */ /* 0x004fe2000c761270 */
[C---:B------:R-:W-:Y:S01]  /*dad0*/  IMAD R2, R3.reuse, 0x2, R24 ;  /* 0x0000000203027824 */ /* 0x040fe200078e0218 */
[-C--:B------:R-:W-:Y:S01]  /*dae0*/  LEA.HI.X.SX32 R17, R24, R133.reuse, 0x2, P2 ;  /* 0x0000008518117211 */ /* 0x080fe200010f16ff */
[----:B------:R-:W2:Y:S01]  /*daf0*/  LDCU UR6, c[0x0][0x39c] ;  /* 0x00007380ff0677ac */ /* 0x000ea20008000800 */
[----:B----4-:R-:W-:Y:S01]  /*db00*/  ISETP.LT.AND P2, PT, R18, UR5, !P0 ;  /* 0x0000000512007c0c */ /* 0x010fe2000c741270 */
[----:B------:R-:W-:Y:S01]  /*db10*/  IMAD R18, R3, 0x2, R2 ;  /* 0x0000000203127824 */ /* 0x000fe200078e0202 */
[----:B-----5:R-:W-:Y:S01]  /*db20*/  LOP3.LUT R9, R0, 0x54, RZ, 0xfc, !PT ;  /* 0x0000005400097812 */ /* 0x020fe200078efcff */
[----:B------:R-:W4:Y:S01]  /*db30*/  LDCU UR5, c[0x0][0x39c] ;  /* 0x00007380ff0577ac */ /* 0x000f220008000800 */
[CC--:B------:R-:W-:Y:S01]  /*db40*/  LEA R8, P6, R2.reuse, R132.reuse, 0x2 ;  /* 0x0000008402087211 */ /* 0x0c0fe200078c10ff */
[----:B------:R5:W-:Y:S01]  /*db50*/  @P5 STG.E desc[UR24][R16.64], R78 ;  /* 0x0000004e10005986 */ /* 0x000be2000c101918 */
[----:B-1----:R-:W-:Y:S01]  /*db60*/  ISETP.LT.AND P5, PT, R9, UR4, !P0 ;  /* 0x0000000409007c0c */ /* 0x002fe2000c7a1270 */
[----:B------:R-:W1:Y:S01]  /*db70*/  LDCU UR4, c[0x0][0x39c] ;  /* 0x00007380ff0477ac */ /* 0x000e620008000800 */
[----:B------:R-:W-:Y:S01]  /*db80*/  LEA.HI.X.SX32 R9, R2, R133, 0x2, P6 ;  /* 0x0000008502097211 */ /* 0x000fe200030f16ff */
[----:B------:R-:W-:Y:S01]  /*db90*/  IMAD R2, R3, 0x2, R18 ;  /* 0x0000000203027824 */ /* 0x000fe200078e0212 */
[----:B---3--:R-:W-:-:S02]  /*dba0*/  LEA R10, P6, R18, R132, 0x2 ;  /* 0x00000084120a7211 */ /* 0x008fc400078c10ff */
[----:B------:R-:W-:Y:S01]  /*dbb0*/  LOP3.LUT R19, R0, 0x56, RZ, 0xfc, !PT ;  /* 0x0000005600137812 */ /* 0x000fe200078efcff */
[----:B------:R3:W-:Y:S01]  /*dbc0*/  @P4 STG.E desc[UR24][R8.64], R79 ;  /* 0x0000004f08004986 */ /* 0x0007e2000c101918 */
[----:B------:R-:W-:Y:S02]  /*dbd0*/  LEA.HI.X.SX32 R11, R18, R133, 0x2, P6 ;  /* 0x00000085120b7211 */ /* 0x000fe400030f16ff */
[----:B------:R-:W-:Y:S02]  /*dbe0*/  LEA R18, P6, R2, R132, 0x2 ;  /* 0x0000008402127211 */ /* 0x000fe400078c10ff */
[----:B-----5:R-:W-:Y:S01]  /*dbf0*/  LOP3.LUT R16, R0, 0x58, RZ, 0xfc, !PT ;  /* 0x0000005800107812 */ /* 0x020fe200078efcff */
[----:B------:R5:W-:Y:S01]  /*dc00*/  @P3 STG.E desc[UR24][R10.64], R84 ;  /* 0x000000540a003986 */ /* 0x000be2000c101918 */
[----:B--2---:R-:W-:Y:S01]  /*dc10*/  ISETP.LT.AND P4, PT, R19, UR6, !P0 ;  /* 0x0000000613007c0c */ /* 0x004fe2000c781270 */
[----:B------:R-:W2:Y:S01]  /*dc20*/  LDCU UR6, c[0x0][0x39c] ;  /* 0x00007380ff0677ac */ /* 0x000ea20008000800 */
[----:B----4-:R-:W-:-:S02]  /*dc30*/  ISETP.LT.AND P3, PT, R16, UR5, !P0 ;  /* 0x0000000510007c0c */ /* 0x010fc4000c761270 */
[-C--:B------:R-:W-:Y:S01]  /*dc40*/  LEA.HI.X.SX32 R19, R2, R133.reuse, 0x2, P6 ;  /* 0x0000008502137211 */ /* 0x080fe200030f16ff */
[----:B------:R-:W4:Y:S01]  /*dc50*/  LDCU UR5, c[0x0][0x39c] ;  /* 0x00007380ff0577ac */ /* 0x000f220008000800 */
[C---:B------:R-:W-:Y:S01]  /*dc60*/  IMAD R2, R3.reuse, 0x2, R2 ;  /* 0x0000000203027824 */ /* 0x040fe200078e0202 */
[----:B------:R-:W-:Y:S02]  /*dc70*/  LOP3.LUT R17, R0, 0x5a, RZ, 0xfc, !PT ;  /* 0x0000005a00117812 */ /* 0x000fe400078efcff */
[----:B------:R2:W-:Y:S01]  /*dc80*/  @P2 STG.E desc[UR24][R18.64], R85 ;  /* 0x0000005512002986 */ /* 0x0005e2000c101918 */
[----:B------:R-:W-:Y:S01]  /*dc90*/  IMAD R16, R3, 0x2, R2 ;  /* 0x0000000203107824 */ /* 0x000fe200078e0202 */
[CC--:B---3--:R-:W-:Y:S02]  /*dca0*/  LEA R8, P6, R2.reuse, R132.reuse, 0x2 ;  /* 0x0000008402087211 */ /* 0x0c8fe400078c10ff */
[----:B-1----:R-:W-:Y:S01]  /*dcb0*/  ISETP.LT.AND P2, PT, R17, UR4, !P0 ;  /* 0x0000000411007c0c */ /* 0x002fe2000c741270 */
[----:B------:R-:W1:Y:S01]  /*dcc0*/  LDCU UR4, c[0x0][0x39c] ;  /* 0x00007380ff0477ac */ /* 0x000e620008000800 */
[----:B------:R-:W-:Y:S01]  /*dcd0*/  LEA.HI.X.SX32 R9, R2, R133, 0x2, P6 ;  /* 0x0000008502097211 */ /* 0x000fe200030f16ff */
[----:B------:R-:W-:Y:S01]  /*dce0*/  IMAD R2, R3, 0x2, R16 ;  /* 0x0000000203027824 */ /* 0x000fe200078e0210 */
[----:B-----5:R-:W-:-:S02]  /*dcf0*/  LEA R10, P6, R16, R132, 0x2 ;  /* 0x00000084100a7211 */ /* 0x020fc400078c10ff */
[----:B------:R-:W-:Y:S01]  /*dd00*/  LOP3.LUT R17, R0, 0x5c, RZ, 0xfc, !PT ;  /* 0x0000005c00117812 */ /* 0x000fe200078efcff */
[----:B------:R3:W-:Y:S01]  /*dd10*/  @P5 STG.E desc[UR24][R8.64], R86 ;  /* 0x0000005608005986 */ /* 0x0007e2000c101918 */
[-C--:B------:R-:W-:Y:S02]  /*dd20*/  LEA.HI.X.SX32 R11, R16, R133.reuse, 0x2, P6 ;  /* 0x00000085100b7211 */ /* 0x080fe400030f16ff */
[C---:B------:R-:W-:Y:S02]  /*dd30*/  LEA R16, P6, R2.reuse, R132, 0x2 ;  /* 0x0000008402107211 */ /* 0x040fe400078c10ff */
[----:B----4-:R-:W-:Y:S01]  /*dd40*/  ISETP.LT.AND P5, PT, R17, UR5, !P0 ;  /* 0x0000000511007c0c */ /* 0x010fe2000c7a1270 */
[----:B------:R-:W4:Y:S01]  /*dd50*/  LDCU UR5, c[0x0][0x39c] ;  /* 0x00007380ff0577ac */ /* 0x000f220008000800 */
[----:B------:R-:W-:Y:S01]  /*dd60*/  LEA.HI.X.SX32 R17, R2, R133, 0x2, P6 ;  /* 0x0000008502117211 */ /* 0x000fe200030f16ff */
[----:B------:R-:W-:Y:S01]  /*dd70*/  IMAD R2, R3, 0x2, R2 ;  /* 0x0000000203027824 */ /* 0x000fe200078e0202 */
[C---:B--2---:R-:W-:Y:S01]  /*dd80*/  LOP3.LUT R18, R0.reuse, 0x5e, RZ, 0xfc, !PT ;  /* 0x0000005e00127812 */ /* 0x044fe200078efcff */
[----:B------:R2:W-:Y:S01]  /*dd90*/  @P4 STG.E desc[UR24][R10.64], R87 ;  /* 0x000000570a004986 */ /* 0x0005e2000c101918 */
[----:B------:R-:W-:-:S02]  /*dda0*/  LOP3.LUT R19, R0, 0x60, RZ, 0xfc, !PT ;  /* 0x0000006000137812 */ /* 0x000fc400078efcff */
[----:B------:R-:W-:Y:S01]  /*ddb0*/  ISETP.LT.AND P4, PT, R18, UR6, !P0 ;  /* 0x0000000612007c0c */ /* 0x000fe2000c781270 */
[----:B------:R-:W-:Y:S01]  /*ddc0*/  IMAD R18, R3, 0x2, R2 ;  /* 0x0000000203127824 */ /* 0x000fe200078e0202 */
[CC--:B---3--:R-:W-:Y:S01]  /*ddd0*/  LEA R8, P6, R2.reuse, R132.reuse, 0x2 ;  /* 0x0000008402087211 */ /* 0x0c8fe200078c10ff */
[----:B------:R-:W3:Y:S01]  /*dde0*/  LDCU UR6, c[0x0][0x39c] ;  /* 0x00007380ff0677ac */ /* 0x000ee20008000800 */
[----:B------:R5:W-:Y:S01]  /*ddf0*/  @P3 STG.E desc[UR24][R16.64], R92 ;  /* 0x0000005c10003986 */ /* 0x000be2000c101918 */
[----:B-1----:R-:W-:Y:S02]  /*de00*/  ISETP.LT.AND P3, PT, R19, UR4, !P0 ;  /* 0x0000000413007c0c */ /* 0x002fe4000c761270 */
[-C--:B------:R-:W-:Y:S01]  /*de10*/  LEA.HI.X.SX32 R9, R2, R133.reuse, 0x2, P6 ;  /* 0x0000008502097211 */ /* 0x080fe200030f16ff */
[----:B------:R-:W1:Y:S01]  /*de20*/  LDCU UR4, c[0x0][0x39c] ;  /* 0x00007380ff0477ac */ /* 0x000e620008000800 */
[-C--:B--2---:R-:W-:Y:S01]  /*de30*/  LEA R10, P6, R18, R132.reuse, 0x2 ;  /* 0x00000084120a7211 */ /* 0x084fe200078c10ff */
[C---:B------:R-:W-:Y:S01]  /*de40*/  IMAD R2, R3.reuse, 0x2, R18 ;  /* 0x0000000203027824 */ /* 0x040fe200078e0212 */
[----:B------:R-:W-:Y:S01]  /*de50*/  LOP3.LUT R19, R0, 0x62, RZ, 0xfc, !PT ;  /* 0x0000006200137812 */ /* 0x000fe200078efcff */
[----:B------:R-:W-:Y:S01]  /*de60*/  @P2 STG.E desc[UR24][R8.64], R93 ;  /* 0x0000005d08002986 */ /* 0x000fe2000c101918 */
[----:B------:R-:W-:Y:S01]  /*de70*/  LEA.HI.X.SX32 R11, R18, R133, 0x2, P6 ;  /* 0x00000085120b7211 */ /* 0x000fe200030f16ff */
[----:B------:R-:W-:Y:S01]  /*de80*/  IMAD R24, R3, 0x2, R2 ;  /* 0x0000000203187824 */ /* 0x000fe200078e0202 */
[----:B----4-:R-:W-:Y:S01]  /*de90*/  ISETP.LT.AND P2, PT, R19, UR5, !P0 ;  /* 0x0000000513007c0c */ /* 0x010fe2000c741270 */
[----:B------:R-:W2:Y:S01]  /*dea0*/  LDCU UR5, c[0x0][0x39c] ;  /* 0x00007380ff0577ac */ /* 0x000ea20008000800 */
[----:B-----5:R-:W-:Y:S01]  /*deb0*/  LEA R16, P6, R2, R132, 0x2 ;  /* 0x0000008402107211 */ /* 0x020fe200078c10ff */
[----:B------:R4:W-:Y:S01]  /*dec0*/  @P5 STG.E desc[UR24][R10.64], R94 ;  /* 0x0000005e0a005986 */ /* 0x0009e2000c101918 */
[----:B------:R-:W-:-:S02]  /*ded0*/  LOP3.LUT R19, R0, 0x64, RZ, 0xfc, !PT ;  /* 0x0000006400137812 */ /* 0x000fc400078efcff */
[-C--:B------:R-:W-:Y:S02]  /*dee0*/  LEA.HI.X.SX32 R17, R2, R133.reuse, 0x2, P6 ;  /* 0x0000008502117211 */ /* 0x080fe400030f16ff */
[-C--:B------:R-:W-:Y:S02]  /*def0*/  LEA R18, P6, R24, R132.reuse, 0x2 ;  /* 0x0000008418127211 */ /* 0x080fe400078c10ff */
[----:B---3--:R-:W-:Y:S01]  /*df00*/  ISETP.LT.AND P5, PT, R19, UR6, !P0 ;  /* 0x0000000613007c0c */ /* 0x008fe2000c7a1270 */
[----:B------:R-:W3:Y:S01]  /*df10*/  LDCU UR6, c[0x0][0x39c] ;  /* 0x00007380ff0677ac */ /* 0x000ee20008000800 */
[----:B------:R-:W-:Y:S01]  /*df20*/  LOP3.LUT R2, R0, 0x66, RZ, 0xfc, !PT ;  /* 0x0000006600027812 */ /* 0x000fe200078efcff */
[----:B------:R5:W-:Y:S01]  /*df30*/  @P4 STG.E desc[UR24][R16.64], R95 ;  /* 0x0000005f10004986 */ /* 0x000be2000c101918 */
[----:B------:R-:W-:Y:S01]  /*df40*/  LEA.HI.X.SX32 R19, R24, R133, 0x2, P6 ;  /* 0x0000008518137211 */ /* 0x000fe200030f16ff */
[C---:B------:R-:W-:Y:S01]  /*df50*/  IMAD R24, R3.reuse, 0x2, R24 ;  /* 0x0000000203187824 */ /* 0x040fe200078e0218 */
[----:B-1----:R-:W-:Y:S01]  /*df60*/  ISETP.LT.AND P4, PT, R2, UR4, !P0 ;  /* 0x0000000402007c0c */ /* 0x002fe2000c781270 */
[----:B------:R-:W1:Y:S01]  /*df70*/  LDCU UR4, c[0x0][0x39c] ;  /* 0x00007380ff0477ac */ /* 0x000e620008000800 */
[----:B----4-:R-:W-:Y:S01]  /*df80*/  LOP3.LUT R11, R0, 0x68, RZ, 0xfc, !PT ;  /* 0x00000068000b7812 */ /* 0x010fe200078efcff */
[----:B------:R4:W-:Y:S01]  /*df90*/  @P3 STG.E desc[UR24][R18.64], R100 ;  /* 0x0000006412003986 */ /* 0x0009e2000c101918 */
[----:B------:R-:W-:Y:S01]  /*dfa0*/  IMAD R2, R3, 0x2, R24 ;  /* 0x0000000203027824 */ /* 0x000fe200078e0218 */
[----:B------:R-:W-:-:S04]  /*dfb0*/  LEA R8, P3, R24, R132, 0x2 ;  /* 0x0000008418087211 */ /* 0x000fc800078610ff */
[-C--:B------:R-:W-:Y:S02]  /*dfc0*/  LEA.HI.X.SX32 R9, R24, R133.reuse, 0x2, P3 ;  /* 0x0000008518097211 */ /* 0x080fe400018f16ff */
[CC--:B------:R-:W-:Y:S02]  /*dfd0*/  LEA R10, P6, R2.reuse, R132.reuse, 0x2 ;  /* 0x00000084020a7211 */ /* 0x0c0fe400078c10ff */
[----:B--2---:R-:W-:Y:S01]  /*dfe0*/  ISETP.LT.AND P3, PT, R11, UR5, !P0 ;  /* 0x000000050b007c0c */ /* 0x004fe2000c761270 */
[----:B------:R-:W2:Y:S01]  /*dff0*/  LDCU UR5, c[0x0][0x39c] ;  /* 0x00007380ff0577ac */ /* 0x000ea20008000800 */
[----:B------:R-:W-:Y:S01]  /*e000*/  LEA.HI.X.SX32 R11, R2, R133, 0x2, P6 ;  /* 0x00000085020b7211 */ /* 0x000fe200030f16ff */
[C---:B------:R-:W-:Y:S01]  /*e010*/  IMAD R2, R3.reuse, 0x2, R2 ;  /* 0x0000000203027824 */ /* 0x040fe200078e0202 */
[C---:B-----5:R-:W-:Y:S01]  /*e020*/  LOP3.LUT R16, R0.reuse, 0x6a, RZ, 0xfc, !PT ;  /* 0x0000006a00107812 */ /* 0x060fe200078efcff */
[----:B------:R5:W-:Y:S01]  /*e030*/  @P2 STG.E desc[UR24][R8.64], R101 ;  /* 0x0000006508002986 */ /* 0x000be2000c101918 */
[----:B----4-:R-:W-:Y:S01]  /*e040*/  LOP3.LUT R19, R0, 0x6c, RZ, 0xfc, !PT ;  /* 0x0000006c00137812 */ /* 0x010fe200078efcff */
[----:B------:R-:W-:Y:S01]  /*e050*/  IMAD R18, R3, 0x2, R2 ;  /* 0x0000000203127824 */ /* 0x000fe200078e0202 */
[----:B---3--:R-:W-:Y:S01]  /*e060*/  ISETP.LT.AND P2, PT, R16, UR6, !P0 ;  /* 0x0000000610007c0c */ /* 0x008fe2000c741270 */
[----:B------:R3:W-:Y:S01]  /*e070*/  @P5 STG.E desc[UR24][R10.64], R102 ;  /* 0x000000660a005986 */ /* 0x0007e2000c101918 */
[----:B------:R-:W-:Y:S01]  /*e080*/  LEA R16, P5, R2, R132, 0x2 ;  /* 0x0000008402107211 */ /* 0x000fe200078a10ff */
[----:B------:R-:W4:Y:S01]  /*e090*/  LDCU UR6, c[0x0][0x39c] ;  /* 0x00007380ff0677ac */ /* 0x000f220008000800 */
[----:B------:R-:W-:-:S02]  /*e0a0*/  LOP3.LUT R24, R0, 0x80, RZ, 0xfc, !PT ;  /* 0x0000008000187812 */ /* 0x000fc400078efcff */
[-C--:B------:R-:W-:Y:S01]  /*e0b0*/  LEA.HI.X.SX32 R17, R2, R133.reuse, 0x2, P5 ;  /* 0x0000008502117211 */ /* 0x080fe200028f16ff */
[----:B------:R-:W-:Y:S01]  /*e0c0*/  IMAD R2, R3, 0x2, R18 ;  /* 0x0000000203027824 */ /* 0x000fe200078e0212 */
[----:B-1----:R-:W-:Y:S01]  /*e0d0*/  ISETP.LT.AND P5, PT, R19, UR4, !P0 ;  /* 0x0000000413007c0c */ /* 0x002fe2000c7a1270 */
[----:B------:R-:W1:Y:S01]  /*e0e0*/  LDCU UR4, c[0x0][0x39c] ;  /* 0x00007380ff0477ac */ /* 0x000e620008000800 */
[----:B-----5:R-:W-:Y:S01]  /*e0f0*/  LOP3.LUT R9, R0, 0x6e, RZ, 0xfc, !PT ;  /* 0x0000006e00097812 */ /* 0x020fe200078efcff */
[----:B------:R5:W-:Y:S01]  /*e100*/  @P4 STG.E desc[UR24][R16.64], R103 ;  /* 0x0000006710004986 */ /* 0x000be2000c101918 */
[CC--:B------:R-:W-:Y:S02]  /*e110*/  LEA R8, P6, R18.reuse, R132.reuse, 0x2 ;  /* 0x0000008412087211 */ /* 0x0c0fe400078c10ff */
[----:B--2---:R-:W-:Y:S01]  /*e120*/  ISETP.LT.AND P4, PT, R9, UR5, !P0 ;  /* 0x0000000509007c0c */ /* 0x004fe2000c781270 */
[----:B------:R-:W2:Y:S01]  /*e130*/  LDCU UR5, c[0x0][0x39c] ;  /* 0x00007380ff0577ac */ /* 0x000ea20008000800 */
[----:B------:R-:W-:Y:S01]  /*e140*/  LEA.HI.X.SX32 R9, R18, R133, 0x2, P6 ;  /* 0x0000008512097211 */ /* 0x000fe200030f16ff */
[----:B------:R-:W-:Y:S01]  /*e150*/  IMAD R18, R3, 0x2, R2 ;  /* 0x0000000203127824 */ /* 0x000fe200078e0202 */
[----:B---3--:R-:W-:-:S02]  /*e160*/  LEA R10, P6, R2, R132, 0x2 ;  /* 0x00000084020a7211 */ /* 0x008fc400078c10ff */
[----:B------:R-:W-:Y:S01]  /*e170*/  LOP3.LUT R19, R0, 0x70, RZ, 0xfc, !PT ;  /* 0x0000007000137812 */ /* 0x000fe200078efcff */
[----:B------:R3:W-:Y:S01]  /*e180*/  @P3 STG.E desc[UR24][R8.64], R108 ;  /* 0x0000006c08003986 */ /* 0x0007e2000c101918 */
[-C--:B------:R-:W-:Y:S02]  /*e190*/  LEA.HI.X.SX32 R11, R2, R133.reuse, 0x2, P6 ;  /* 0x00000085020b7211 */ /* 0x080fe400030f16ff */
[-C--:B-----5:R-:W-:Y:S02]  /*e1a0*/  LEA R16, P6, R18, R132.reuse, 0x2 ;  /* 0x0000008412107211 */ /* 0x0a0fe400078c10ff */
[----:B------:R-:W-:Y:S01]  /*e1b0*/  LOP3.LUT R2, R0, 0x72, RZ, 0xfc, !PT ;  /* 0x0000007200027812 */ /* 0x000fe200078efcff */
[----:B------:R5:W-:Y:S01]  /*e1c0*/  @P2 STG.E desc[UR24][R10.64], R109 ;  /* 0x0000006d0a002986 */ /* 0x000be2000c101918 */
[----:B------:R-:W-:Y:S01]  /*e1d0*/  LEA.HI.X.SX32 R17, R18, R133, 0x2, P6 ;  /* 0x0000008512117211 */ /* 0x000fe200030f16ff */
[----:B------:R-:W-:Y:S01]  /*e1e0*/  IMAD R18, R3, 0x2, R18 ;  /* 0x0000000203127824 */ /* 0x000fe200078e0212 */
[----:B-1----:R-:W-:Y:S01]  /*e1f0*/  ISETP.LT.AND P2, PT, R2, UR4, !P0 ;  /* 0x0000000402007c0c */ /* 0x002fe2000c741270 */
[----:B------:R-:W1:Y:S01]  /*e200*/  LDCU UR4, c[0x0][0x39c] ;  /* 0x00007380ff0477ac */ /* 0x000e620008000800 */
[----:B------:R-:W-:Y:S01]  /*e210*/  LOP3.LUT R2, R0, 0x74, RZ, 0xfc, !PT ;  /* 0x0000007400027812 */ /* 0x000fe200078efcff */
[----:B------:R1:W-:Y:S01]  /*e220*/  @P5 STG.E desc[UR24][R16.64], R110 ;  /* 0x0000006e10005986 */ /* 0x0003e2000c101918 */
[----:B----4-:R-:W-:Y:S01]  /*e230*/  ISETP.LT.AND P3, PT, R19, UR6, !P0 ;  /* 0x0000000613007c0c */ /* 0x010fe2000c761270 */
[----:B------:R-:W4:Y:S01]  /*e240*/  LDCU UR6, c[0x0][0x39c] ;  /* 0x00007380ff0677ac */ /* 0x000f220008000800 */
[----:B--2---:R-:W-:Y:S01]  /*e250*/  ISETP.LT.AND P5, PT, R2, UR5, !P0 ;  /* 0x0000000502007c0c */ /* 0x004fe2000c7a1270 */
[----:B------:R-:W-:Y:S01]  /*e260*/  IMAD R2, R3, 0x2, R18 ;  /* 0x0000000203027824 */ /* 0x000fe200078e0212 */
[----:B---3--:R-:W-:Y:S01]  /*e270*/  LEA R8, P6, R18, R132, 0x2 ;  /* 0x0000008412087211 */ /* 0x008fe200078c10ff */
[----:B------:R-:W2:Y:S01]  /*e280*/  LDCU UR5, c[0x0][0x39c] ;  /* 0x00007380ff0577ac */ /* 0x000ea20008000800 */
[----:B------:R-:W-:-:S02]  /*e290*/  LOP3.LUT R19, R0, 0x76, RZ, 0xfc, !PT ;  /* 0x0000007600137812 */ /* 0x000fc400078efcff */
[----:B------:R-:W-:Y:S01]  /*e2a0*/  LEA.HI.X.SX32 R9, R18, R133, 0x2, P6 ;  /* 0x0000008512097211 */ /* 0x000fe200030f16ff */
[----:B------:R-:W-:Y:S01]  /*e2b0*/  IMAD R18, R3, 0x2, R2 ;  /* 0x0000000203127824 */ /* 0x000fe200078e0202 */
[----:B-----5:R-:W-:-:S03]  /*e2c0*/  LEA R10, P6, R2, R132, 0x2 ;  /* 0x00000084020a7211 */ /* 0x020fc600078c10ff */
[----:B------:R3:W-:Y:S01]  /*e2d0*/  @P4 STG.E desc[UR24][R8.64], R111 ;  /* 0x0000006f08004986 */ /* 0x0007e2000c101918 */
[-C--:B------:R-:W-:Y:S02]  /*e2e0*/  LEA.HI.X.SX32 R11, R2, R133.reuse, 0x2, P6 ;  /* 0x00000085020b7211 */ /* 0x080fe400030f16ff */
[C---:B-1----:R-:W-:Y:S02]  /*e2f0*/  LEA R16, P6, R18.reuse, R132, 0x2 ;  /* 0x0000008412107211 */ /* 0x042fe400078c10ff */
[----:B------:R-:W-:Y:S01]  /*e300*/  ISETP.LT.AND P4, PT, R19, UR4, !P0 ;  /* 0x0000000413007c0c */ /* 0x000fe2000c781270 */
[----:B------:R-:W1:Y:S01]  /*e310*/  LDCU UR4, c[0x0][0x39c] ;  /* 0x00007380ff0477ac */ /* 0x000e620008000800 */
[----:B------:R-:W-:Y:S01]  /*e320*/  LEA.HI.X.SX32 R17, R18, R133, 0x2, P6 ;  /* 0x0000008512117211 */ /* 0x000fe200030f16ff */
[----:B------:R-:W-:Y:S01]  /*e330*/  IMAD R18, R3, 0x2, R18 ;  /* 0x0000000203127824 */ /* 0x000fe200078e0212 */
[C---:B------:R-:W-:Y:S01]  /*e340*/  LOP3.LUT R2, R0.reuse, 0x78, RZ, 0xfc, !PT ;  /* 0x0000007800027812 */ /* 0x040fe200078efcff */
[----:B------:R5:W-:Y:S01]  /*e350*/  @P3 STG.E desc[UR24][R10.64], R124 ;  /* 0x0000007c0a003986 */ /* 0x000be2000c101918 */
[----:B------:R-:W-:-:S02]  /*e360*/  LOP3.LUT R19, R0, 0x7a, RZ, 0xfc, !PT ;  /* 0x0000007a00137812 */ /* 0x000fc400078efcff */
[----:B----4-:R-:W-:Y:S01]  /*e370*/  ISETP.LT.AND P3, PT, R2, UR6, !P0 ;  /* 0x0000000602007c0c */ /* 0x010fe2000c761270 */
[----:B------:R-:W-:Y:S01]  /*e380*/  IMAD R2, R3, 0x2, R18 ;  /* 0x0000000203027824 */ /* 0x000fe200078e0212 */
[CC--:B---3--:R-:W-:Y:S01]  /*e390*/  LEA R8, P6, R18.reuse, R132.reuse, 0x2 ;  /* 0x0000008412087211 */ /* 0x0c8fe200078c10ff */
[----:B------:R-:W3:Y:S01]  /*e3a0*/  LDCU UR6, c[0x0][0x39c] ;  /* 0x00007380ff0677ac */ /* 0x000ee20008000800 */
[----:B------:R4:W-:Y:S01]  /*e3b0*/  @P2 STG.E desc[UR24][R16.64], R125 ;  /* 0x0000007d10002986 */ /* 0x0009e2000c101918 */
[----:B--2---:R-:W-:Y:S02]  /*e3c0*/  ISETP.LT.AND P2, PT, R19, UR5, !P0 ;  /* 0x0000000513007c0c */ /* 0x004fe4000c741270 */
[-C--:B------:R-:W-:Y:S01]  /*e3d0*/  LEA.HI.X.SX32 R9, R18, R133.reuse, 0x2, P6 ;  /* 0x0000008512097211 */ /* 0x080fe200030f16ff */
[----:B------:R-:W2:Y:S01]  /*e3e0*/  LDCU UR5, c[0x0][0x39c] ;  /* 0x00007380ff0577ac */ /* 0x000ea20008000800 */
[-C--:B-----5:R-:W-:Y:S01]  /*e3f0*/  LEA R10, P6, R2, R132.reuse, 0x2 ;  /* 0x00000084020a7211 */ /* 0x0a0fe200078c10ff */
        /* <DEDUP_REMOVED lines=12> */
[----:B---3--:R-:W-:Y:S01]  /*e4c0*/  ISETP.LT.AND P4, PT, R19, UR6, !P0 ;  /* 0x0000000613007c0c */ /* 0x008fe2000c781270 */
[----:B------:R-:W-:Y:S01]  /*e4d0*/  @P3 STG.E desc[UR24][R16.64], R32 ;  /* 0x0000002010003986 */ /* 0x000fe2000c101918 */
[----:B------:R-:W-:Y:S01]  /*e4e0*/  LEA.HI.X.SX32 R19, R2, R133, 0x2, P6 ;  /* 0x0000008502137211 */ /* 0x000fe200030f16ff */
[C---:B------:R-:W-:Y:S01]  /*e4f0*/  IMAD R2, R3.reuse, 0x2, R2 ;  /* 0x0000000203027824 */ /* 0x040fe200078e0202 */
[----:B--2---:R-:W-:Y:S01]  /*e500*/  ISETP.LT.AND P3, PT, R24, UR5, !P0 ;  /* 0x0000000518007c0c */ /* 0x004fe2000c761270 */
[----:B------:R-:W2:Y:S01]  /*e510*/  LDCU UR6, c[0x0][0x39c] ;  /* 0x00007380ff0677ac */ /* 0x000ea20008000800 */
[----:B----4-:R-:W-:Y:S01]  /*e520*/  LOP3.LUT R11, R0, 0x82, RZ, 0xfc, !PT ;  /* 0x00000082000b7812 */ /* 0x010fe200078efcff */
        /* <DEDUP_REMOVED lines=16> */
[----:B------:R-:W2:Y:S01]  /*e630*/  LDCU UR6, c[0x0][0x39c] ;  /* 0x00007380ff0677ac */ /* 0x000ea20008000800 */
[C---:B------:R-:W-:Y:S01]  /*e640*/  IMAD R2, R3.reuse, 0x2, R24 ;  /* 0x0000000203027824 */ /* 0x040fe200078e0218 */
[-C--:B------:R-:W-:Y:S02]  /*e650*/  LEA.HI.X.SX32 R17, R24, R133.reuse, 0x2, P4 ;  /* 0x0000008518117211 */ /* 0x080fe400020f16ff */
[----:B----4-:R-:W-:Y:S01]  /*e660*/  ISETP.LT.AND P4, PT, R18, UR5, !P0 ;  /* 0x0000000512007c0c */ /* 0x010fe2000c781270 */
[----:B------:R-:W4:Y:S01]  /*e670*/  LDCU UR5, c[0x0][0x39c] ;  /* 0x00007380ff0577ac */ /* 0x000f220008000800 */
[----:B-----5:R-:W-:Y:S01]  /*e680*/  LOP3.LUT R9, R0, 0x88, RZ, 0xfc, !PT ;  /* 0x0000008800097812 */ /* 0x020fe200078efcff */
[----:B------:R-:W-:Y:S01]  /*e690*/  IMAD R18, R3, 0x2, R2 ;  /* 0x0000000203127824 */ /* 0x000fe200078e0202 */
        /* <DEDUP_REMOVED lines=9> */
[-C--:B------:R-:W-:Y:S02]  /*e730*/  LEA.HI.X.SX32 R11, R18, R133.reuse, 0x2, P6 ;  /* 0x00000085120b7211 */ /* 0x080fe400030f16ff */
[-C--:B------:R-:W-:Y:S02]  /*e740*/  LEA R18, P6, R2, R132.reuse, 0x2 ;  /* 0x0000008402127211 */ /* 0x080fe400078c10ff */
[----:B-----5:R-:W-:Y:S01]  /*e750*/  LOP3.LUT R4, R0, 0x8c, RZ, 0xfc, !PT ;  /* 0x0000008c00047812 */ /* 0x020fe200078efcff */
[----:B------:R5:W-:Y:S01]  /*e760*/  @P5 STG.E desc[UR24][R10.64], R6 ;  /* 0x000000060a005986 */ /* 0x000be2000c101918 */
[----:B--2---:R-:W-:Y:S01]  /*e770*/  ISETP.LT.AND P2, PT, R19, UR6, !P0 ;  /* 0x0000000613007c0c */ /* 0x004fe2000c741270 */
[----:B------:R-:W2:Y:S01]  /*e780*/  LDCU UR6, c[0x0][0x39c] ;  /* 0x00007380ff0677ac */ /* 0x000ea20008000800 */
[-C--:B------:R-:W-:Y:S01]  /*e790*/  LEA.HI.X.SX32 R19, R2, R133.reuse, 0x2, P6 ;  /* 0x0000008502137211 */ /* 0x080fe200030f16ff */
[C---:B------:R-:W-:Y:S01]  /*e7a0*/  IMAD R2, R3.reuse, 0x2, R2 ;  /* 0x0000000203027824 */ /* 0x040fe200078e0202 */
[----:B----4-:R-:W-:Y:S01]  /*e7b0*/  ISETP.LT.AND P5, PT, R4, UR5, !P0 ;  /* 0x0000000504007c0c */ /* 0x010fe2000c7a1270 */
[----:B------:R-:W4:Y:S01]  /*e7c0*/  LDCU UR5, c[0x0][0x39c] ;  /* 0x00007380ff0577ac */ /* 0x000f220008000800 */
[----:B------:R-:W-:Y:S01]  /*e7d0*/  LOP3.LUT R17, R0, 0x8e, RZ, 0xfc, !PT ;  /* 0x0000008e00117812 */ /* 0x000fe200078efcff */
[----:B------:R-:W-:Y:S01]  /*e7e0*/  IMAD R16, R3, 0x2, R2 ;  /* 0x0000000203107824 */ /* 0x000fe200078e0202 */
[CC--:B------:R-:W-:Y:S01]  /*e7f0*/  LEA R4, P6, R2.reuse, R132.reuse, 0x2 ;  /* 0x0000008402047211 */ /* 0x0c0fe200078c10ff */
[----:B------:R2:W-:Y:S01]  /*e800*/  @P4 STG.E desc[UR24][R18.64], R7 ;  /* 0x0000000712004986 */ /* 0x0005e2000c101918 */
[----:B-1----:R-:W-:Y:S01]  /*e810*/  ISETP.LT.AND P4, PT, R17, UR4, !P0 ;  /* 0x0000000411007c0c */ /* 0x002fe2000c781270 */
[----:B------:R-:W1:Y:S01]  /*e820*/  LDCU UR4, c[0x0][0x39c] ;  /* 0x00007380ff0477ac */ /* 0x000e620008000800 */
[----:B---3--:R-:W-:Y:S01]  /*e830*/  LEA.HI.X.SX32 R5, R2, R133, 0x2, P6 ;  /* 0x0000008502057211 */ /* 0x008fe200030f16ff */
[----:B------:R-:W-:Y:S01]  /*e840*/  IMAD R2, R3, 0x2, R16 ;  /* 0x0000000203027824 */ /* 0x000fe200078e0210 */
[----:B------:R-:W-:-:S02]  /*e850*/  LEA R8, P6, R16, R132, 0x2 ;  /* 0x0000008410087211 */ /* 0x000fc400078c10ff */
[----:B-----5:R-:W-:Y:S01]  /*e860*/  LOP3.LUT R10, R0, 0x90, RZ, 0xfc, !PT ;  /* 0x00000090000a7812 */ /* 0x020fe200078efcff */
[----:B------:R3:W-:Y:S01]  /*e870*/  @P3 STG.E desc[UR24][R4.64], R12 ;  /* 0x0000000c04003986 */ /* 0x0007e2000c101918 */
[-C--:B------:R-:W-:Y:S02]  /*e880*/  LEA.HI.X.SX32 R9, R16, R133.reuse, 0x2, P6 ;  /* 0x0000008510097211 */ /* 0x080fe400030f16ff */
[----:B------:R-:W-:Y:S02]  /*e890*/  LEA R6, P6, R2, R132, 0x2 ;  /* 0x0000008402067211 */ /* 0x000fe400078c10ff */
[----:B------:R-:W-:Y:S01]  /*e8a0*/  LOP3.LUT R11, R0, 0x94, RZ, 0xfc, !PT ;  /* 0x00000094000b7812 */ /* 0x000fe200078efcff */
[----:B------:R5:W-:Y:S01]  /*e8b0*/  @P2 STG.E desc[UR24][R8.64], R13 ;  /* 0x0000000d08002986 */ /* 0x000be2000c101918 */
[----:B----4-:R-:W-:Y:S01]  /*e8c0*/  ISETP.LT.AND P3, PT, R10, UR5, !P0 ;  /* 0x000000050a007c0c */ /* 0x010fe2000c761270 */
[----:B------:R-:W4:Y:S01]  /*e8d0*/  LDCU UR5, c[0x0][0x39c] ;  /* 0x00007380ff0577ac */ /* 0x000f220008000800 */
[----:B--2---:R-:W-:Y:S01]  /*e8e0*/  LEA.HI.X.SX32 R7, R2, R133, 0x2, P6 ;  /* 0x0000008502077211 */ /* 0x004fe200030f16ff */
[----:B------:R-:W-:Y:S01]  /*e8f0*/  IMAD R2, R3, 0x2, R2 ;  /* 0x0000000203027824 */ /* 0x000fe200078e0202 */
[----:B------:R-:W-:-:S03]  /*e900*/  LOP3.LUT R10, R0, 0x92, RZ, 0xfc, !PT ;  /* 0x00000092000a7812 */ /* 0x000fc600078efcff */
[----:B------:R2:W-:Y:S01]  /*e910*/  @P5 STG.E desc[UR24][R6.64], R14 ;  /* 0x0000000e06005986 */ /* 0x0005e2000c101918 */
[----:B------:R-:W-:Y:S01]  /*e920*/  ISETP.LT.AND P2, PT, R10, UR6, !P0 ;  /* 0x000000060a007c0c */ /* 0x000fe2000c741270 */
[----:B------:R-:W-:Y:S01]  /*e930*/  IMAD R10, R3, 0x2, R2 ;  /* 0x00000002030a7824 */ /* 0x000fe200078e0202 */
[CC--:B---3--:R-:W-:Y:S01]  /*e940*/  LEA R4, P6, R2.reuse, R132.reuse, 0x2 ;  /* 0x0000008402047211 */ /* 0x0c8fe200078c10ff */
[----:B------:R-:W3:Y:S01]  /*e950*/  LDCU UR6, c[0x0][0x39c] ;  /* 0x00007380ff0677ac */ /* 0x000ee20008000800 */
[----:B-1----:R-:W-:Y:S02]  /*e960*/  ISETP.LT.AND P5, PT, R11, UR4, !P0 ;  /* 0x000000040b007c0c */ /* 0x002fe4000c7a1270 */
[-C--:B------:R-:W-:Y:S01]  /*e970*/  LEA.HI.X.SX32 R5, R2, R133.reuse, 0x2, P6 ;  /* 0x0000008502057211 */ /* 0x080fe200030f16ff */
[----:B------:R-:W1:Y:S01]  /*e980*/  LDCU UR4, c[0x0][0x39c] ;  /* 0x00007380ff0477ac */ /* 0x000e620008000800 */
[-C--:B-----5:R-:W-:Y:S01]  /*e990*/  LEA R8, P6, R10, R132.reuse, 0x2 ;  /* 0x000000840a087211 */ /* 0x0a0fe200078c10ff */
[C---:B------:R-:W-:Y:S01]  /*e9a0*/  IMAD R2, R3.reuse, 0x2, R10 ;  /* 0x0000000203027824 */ /* 0x040fe200078e020a */
[----:B------:R-:W-:Y:S01]  /*e9b0*/  LOP3.LUT R11, R0, 0x96, RZ, 0xfc, !PT ;  /* 0x00000096000b7812 */ /* 0x000fe200078efcff */
[----:B------:R-:W-:Y:S01]  /*e9c0*/  @P4 STG.E desc[UR24][R4.64], R15 ;  /* 0x0000000f04004986 */ /* 0x000fe2000c101918 */
[----:B------:R-:W-:Y:S01]  /*e9d0*/  LEA.HI.X.SX32 R9, R10, R133, 0x2, P6 ;  /* 0x000000850a097211 */ /* 0x000fe200030f16ff */
[----:B------:R-:W-:Y:S01]  /*e9e0*/  IMAD R12, R3, 0x2, R2 ;  /* 0x00000002030c7824 */ /* 0x000fe200078e0202 */
[----:B--2---:R-:W-:-:S02]  /*e9f0*/  LEA R6, P6, R2, R132, 0x2 ;  /* 0x0000008402067211 */ /* 0x004fc400078c10ff */
[----:B----4-:R-:W-:Y:S01]  /*ea00*/  ISETP.LT.AND P4, PT, R11, UR5, !P0 ;  /* 0x000000050b007c0c */ /* 0x010fe2000c781270 */
[----:B------:R-:W2:Y:S01]  /*ea10*/  LDCU UR5, c[0x0][0x39c] ;  /* 0x00007380ff0577ac */ /* 0x000ea20008000800 */
[----:B------:R-:W-:Y:S01]  /*ea20*/  LOP3.LUT R11, R0, 0x98, RZ, 0xfc, !PT ;  /* 0x00000098000b7812 */ /* 0x000fe200078efcff */
[----:B------:R4:W-:Y:S01]  /*ea30*/  @P3 STG.E desc[UR24][R8.64], R20 ;  /* 0x0000001408003986 */ /* 0x0009e2000c101918 */
        /* <DEDUP_REMOVED lines=11> */
[----:B------:R-:W-:Y:S01]  /*eaf0*/  IMAD R2, R3, 0x2, R12 ;  /* 0x0000000203027824 */ /* 0x000fe200078e020c */
[----:B------:R4:W-:Y:S01]  /*eb00*/  @P5 STG.E desc[UR24][R10.64], R22 ;  /* 0x000000160a005986 */ /* 0x0009e2000c101918 */
[----:B------:R-:W-:-:S02]  /*eb10*/  LEA R4, P5, R12, R132, 0x2 ;  /* 0x000000840c047211 */ /* 0x000fc400078a10ff */
[----:B------:R-:W-:Y:S02]  /*eb20*/  LOP3.LUT R13, R0, 0xfa, RZ, 0xfc, !PT ;  /* 0x000000fa000d7812 */ /* 0x000fe400078efcff */
[-C--:B------:R-:W-:Y:S02]  /*eb30*/  LEA R8, P6, R2, R132.reuse, 0x2 ;  /* 0x0000008402087211 */ /* 0x080fe400078c10ff */
[-C--:B------:R-:W-:Y:S02]  /*eb40*/  LEA.HI.X.SX32 R5, R12, R133.reuse, 0x2, P5 ;  /* 0x000000850c057211 */ /* 0x080fe400028f16ff */
[----:B--2---:R-:W-:Y:S01]  /*eb50*/  ISETP.LT.AND P5, PT, R9, UR5, !P0 ;  /* 0x0000000509007c0c */ /* 0x004fe2000c7a1270 */
[----:B------:R-:W2:Y:S01]  /*eb60*/  LDCU UR5, c[0x0][0x39c] ;  /* 0x00007380ff0577ac */ /* 0x000ea20008000800 */
[-C--:B------:R-:W-:Y:S01]  /*eb70*/  LEA.HI.X.SX32 R9, R2, R133.reuse, 0x2, P6 ;  /* 0x0000008502097211 */ /* 0x080fe200030f16ff */
[C---:B------:R-:W-:Y:S01]  /*eb80*/  IMAD R2, R3.reuse, 0x2, R2 ;  /* 0x0000000203027824 */ /* 0x040fe200078e0202 */
[C---:B-----5:R-:W-:Y:S01]  /*eb90*/  LOP3.LUT R6, R0.reuse, 0x9e, RZ, 0xfc, !PT ;  /* 0x0000009e00067812 */ /* 0x060fe200078efcff */
[----:B------:R5:W-:Y:S01]  /*eba0*/  @P4 STG.E desc[UR24][R4.64], R23 ;  /* 0x0000001704004986 */ /* 0x000be2000c101918 */
[----:B----4-:R-:W-:Y:S01]  /*ebb0*/  LOP3.LUT R11, R0, 0xa0, RZ, 0xfc, !PT ;  /* 0x000000a0000b7812 */ /* 0x010fe200078efcff */
[C---:B------:R-:W-:Y:S01]  /*ebc0*/  IMAD R10, R3.reuse, 0x2, R2 ;  /* 0x00000002030a7824 */ /* 0x040fe200078e0202 */
[----:B---3--:R-:W-:Y:S01]  /*ebd0*/  ISETP.LT.AND P4, PT, R6, UR6, !P0 ;  /* 0x0000000606007c0c */ /* 0x008fe2000c781270 */
[----:B------:R3:W-:Y:S01]  /*ebe0*/  @P3 STG.E desc[UR24][R8.64], R28 ;  /* 0x0000001c08003986 */ /* 0x0007e2000c101918 */
[CC--:B------:R-:W-:Y:S01]  /*ebf0*/  LEA R6, P3, R2.reuse, R132.reuse, 0x2 ;  /* 0x0000008402067211 */ /* 0x0c0fe200078610ff */
[----:B------:R-:W4:Y:S03]  /*ec00*/  LDCU UR6, c[0x0][0x39c] ;  /* 0x00007380ff0677ac */ /* 0x000f260008000800 */
[-C--:B------:R-:W-:Y:S01]  /*ec10*/  LEA.HI.X.SX32 R7, R2, R133.reuse, 0x2, P3 ;  /* 0x0000008502077211 */ /* 0x080fe200018f16ff */
[----:B------:R-:W-:Y:S01]  /*ec20*/  IMAD R2, R3, 0x2, R10 ;  /* 0x0000000203027824 */ /* 0x000fe200078e020a */
[----:B-1----:R-:W-:Y:S01]  /*ec30*/  ISETP.LT.AND P3, PT, R11, UR4, !P0 ;  /* 0x000000040b007c0c */ /* 0x002fe2000c761270 */
[----:B------:R-:W1:Y:S01]  /*ec40*/  LDCU UR4, c[0x0][0x39c] ;  /* 0x00007380ff0477ac */ /* 0x000e620008000800 */
[----:B-----5:R-:W-:Y:S01]  /*ec50*/  LOP3.LUT R5, R0, 0xa2, RZ, 0xfc, !PT ;  /* 0x000000a200057812 */ /* 0x020fe200078efcff */
[----:B------:R5:W-:Y:S01]  /*ec60*/  @P2 STG.E desc[UR24][R6.64], R29 ;  /* 0x0000001d06002986 */ /* 0x000be2000c101918 */
[C---:B------:R-:W-:Y:S01]  /*ec70*/  LEA R4, P6, R10.reuse, R132, 0x2 ;  /* 0x000000840a047211 */ /* 0x040fe200078c10ff */
[----:B------:R-:W-:Y:S01]  /*ec80*/  IMAD R12, R3, 0x2, R2 ;  /* 0x00000002030c7824 */ /* 0x000fe200078e0202 */
[----:B--2---:R-:W-:Y:S01]  /*ec90*/  ISETP.LT.AND P2, PT, R5, UR5, !P0 ;  /* 0x0000000505007c0c */ /* 0x004fe2000c741270 */
[----:B------:R-:W2:Y:S01]  /*eca0*/  LDCU UR5, c[0x0][0x39c] ;  /* 0x00007380ff0577ac */ /* 0x000ea20008000800 */
[----:B------:R-:W-:-:S02]  /*ecb0*/  LEA.HI.X.SX32 R5, R10, R133, 0x2, P6 ;  /* 0x000000850a057211 */ /* 0x000fc400030f16ff */
[-C--:B---3--:R-:W-:Y:S02]  /*ecc0*/  LEA R8, P6, R2, R132.reuse, 0x2 ;  /* 0x0000008402087211 */ /* 0x088fe400078c10ff */
[----:B------:R-:W-:Y:S01]  /*ecd0*/  LOP3.LUT R11, R0, 0xa4, RZ, 0xfc, !PT ;  /* 0x000000a4000b7812 */ /* 0x000fe200078efcff */
[----:B------:R3:W-:Y:S01]  /*ece0*/  @P5 STG.E desc[UR24][R4.64], R30 ;  /* 0x0000001e04005986 */ /* 0x0007e2000c101918 */
[-C--:B------:R-:W-:Y:S02]  /*ecf0*/  LEA.HI.X.SX32 R9, R2, R133.reuse, 0x2, P6 ;  /* 0x0000008502097211 */ /* 0x080fe400030f16ff */
[-C--:B------:R-:W-:Y:S02]  /*ed00*/  LEA R10, P6, R12, R132.reuse, 0x2 ;  /* 0x000000840c0a7211 */ /* 0x080fe400078c10ff */
[----:B------:R-:W-:Y:S01]  /*ed10*/  LOP3.LUT R2, R0, 0xa6, RZ, 0xfc, !PT ;  /* 0x000000a600027812 */ /* 0x000fe200078efcff */
[----:B------:R2:W-:Y:S01]  /*ed20*/  @P4 STG.E desc[UR24][R8.64], R31 ;  /* 0x0000001f08004986 */ /* 0x0005e2000c101918 */
[----:B----4-:R-:W-:Y:S01]  /*ed30*/  ISETP.LT.AND P5, PT, R11, UR6, !P0 ;  /* 0x000000060b007c0c */ /* 0x010fe2000c7a1270 */
[----:B------:R-:W4:Y:S01]  /*ed40*/  LDCU UR6, c[0x0][0x39c] ;  /* 0x00007380ff0677ac */ /* 0x000f220008000800 */
[-C--:B------:R-:W-:Y:S01]  /*ed50*/  LEA.HI.X.SX32 R11, R12, R133.reuse, 0x2, P6 ;  /* 0x000000850c0b7211 */ /* 0x080fe200030f16ff */
[C---:B------:R-:W-:Y:S01]  /*ed60*/  IMAD R12, R3.reuse, 0x2, R12 ;  /* 0x00000002030c7824 */ /* 0x040fe200078e020c */
[----:B-1----:R-:W-:Y:S01]  /*ed70*/  ISETP.LT.AND P4, PT, R2, UR4, !P0 ;  /* 0x0000000402007c0c */ /* 0x002fe2000c781270 */
[----:B------:R-:W1:Y:S01]  /*ed80*/  LDCU UR4, c[0x0][0x39c] ;  /* 0x00007380ff0477ac */ /* 0x000e620008000800 */
[----:B-----5:R-:W-:Y:S01]  /*ed90*/  LOP3.LUT R6, R0, 0xa8, RZ, 0xfc, !PT ;  /* 0x000000a800067812 */ /* 0x020fe200078efcff */
[C---:B------:R-:W-:Y:S01]  /*eda0*/  IMAD R2, R3.reuse, 0x2, R12 ;  /* 0x0000000203027824 */ /* 0x040fe200078e020c */
[-C--:B---3--:R-:W-:Y:S01]  /*edb0*/  LEA R4, P6, R12, R132.reuse, 0x2 ;  /* 0x000000840c047211 */ /* 0x088fe200078c10ff */
[----:B------:R3:W-:Y:S01]  /*edc0*/  @P3 STG.E desc[UR24][R10.64], R36 ;  /* 0x000000240a003986 */ /* 0x0007e2000c101918 */
[----:B--2---:R-:W-:Y:S01]  /*edd0*/  ISETP.LT.AND P3, PT, R6, UR5, !P0 ;  /* 0x0000000506007c0c */ /* 0x004fe2000c761270 */
[----:B------:R-:W2:Y:S01]  /*ede0*/  LDCU UR5, c[0x0][0x39c] ;  /* 0x00007380ff0577ac */ /* 0x000ea20008000800 */
[----:B------:R-:W-:Y:S01]  /*edf0*/  LEA.HI.X.SX32 R5, R12, R133, 0x2, P6 ;  /* 0x000000850c057211 */ /* 0x000fe200030f16ff */
[----:B------:R-:W-:Y:S01]  /*ee00*/  IMAD R12, R3, 0x2, R2 ;  /* 0x00000002030c7824 */ /* 0x000fe200078e0202 */
[----:B------:R-:W-:-:S02]  /*ee10*/  LEA R6, P6, R2, R132, 0x2 ;  /* 0x0000008402067211 */ /* 0x000fc400078c10ff */
[----:B------:R-:W-:Y:S01]  /*ee20*/  LOP3.LUT R9, R0, 0xaa, RZ, 0xfc, !PT ;  /* 0x000000aa00097812 */ /* 0x000fe200078efcff */
[----:B------:R5:W-:Y:S01]  /*ee30*/  @P2 STG.E desc[UR24][R4.64], R37 ;  /* 0x0000002504002986 */ /* 0x000be2000c101918 */
[-C--:B------:R-:W-:Y:S02]  /*ee40*/  LEA.HI.X.SX32 R7, R2, R133.reuse, 0x2, P6 ;  /* 0x0000008502077211 */ /* 0x080fe400030f16ff */
[-C--:B------:R-:W-:Y:S02]  /*ee50*/  LEA R8, P6, R12, R132.reuse, 0x2 ;  /* 0x000000840c087211 */ /* 0x080fe400078c10ff */
[----:B------:R-:W-:Y:S01]  /*ee60*/  LOP3.LUT R2, R0, 0xac, RZ, 0xfc, !PT ;  /* 0x000000ac00027812 */ /* 0x000fe200078efcff */
[----:B------:R2:W-:Y:S01]  /*ee70*/  @P5 STG.E desc[UR24][R6.64], R38 ;  /* 0x0000002606005986 */ /* 0x0005e2000c101918 */
[----:B-1----:R-:W-:Y:S01]  /*ee80*/  ISETP.LT.AND P2, PT, R9, UR4, !P0 ;  /* 0x0000000409007c0c */ /* 0x002fe2000c741270 */
[----:B------:R-:W1:Y:S01]  /*ee90*/  LDCU UR4, c[0x0][0x39c] ;  /* 0x00007380ff0477ac */ /* 0x000e620008000800 */
[-C--:B------:R-:W-:Y:S01]  /*eea0*/  LEA.HI.X.SX32 R9, R12, R133.reuse, 0x2, P6 ;  /* 0x000000850c097211 */ /* 0x080fe200030f16ff */
[C---:B------:R-:W-:Y:S01]  /*eeb0*/  IMAD R12, R3.reuse, 0x2, R12 ;  /* 0x00000002030c7824 */ /* 0x040fe200078e020c */
[----:B----4-:R-:W-:Y:S01]  /*eec0*/  ISETP.LT.AND P5, PT, R2, UR6, !P0 ;  /* 0x0000000602007c0c */ /* 0x010fe2000c7a1270 */
[----:B------:R-:W4:Y:S01]  /*eed0*/  LDCU UR6, c[0x0][0x39c] ;  /* 0x00007380ff0677ac */ /* 0x000f220008000800 */
[----:B---3--:R-:W-:Y:S01]  /*eee0*/  LOP3.LUT R10, R0, 0xae, RZ, 0xfc, !PT ;  /* 0x000000ae000a7812 */ /* 0x008fe200078efcff */
[C---:B------:R-:W-:Y:S01]  /*eef0*/  IMAD R2, R3.reuse, 0x2, R12 ;  /* 0x0000000203027824 */ /* 0x040fe200078e020c */
[-C--:B-----5:R-:W-:Y:S01]  /*ef00*/  LEA R4, P6, R12, R132.reuse, 0x2 ;  /* 0x000000840c047211 */ /* 0x0a0fe200078c10ff */
[----:B------:R3:W-:Y:S01]  /*ef10*/  @P4 STG.E desc[UR24][R8.64], R39 ;  /* 0x0000002708004986 */ /* 0x0007e2000c101918 */
[----:B--2---:R-:W-:Y:S01]  /*ef20*/  ISETP.LT.AND P4, PT, R10, UR5, !P0 ;  /* 0x000000050a007c0c */ /* 0x004fe2000c781270 */
[----:B------:R-:W2:Y:S01]  /*ef30*/  LDCU UR5, c[0x0][0x39c] ;  /* 0x00007380ff0577ac */ /* 0x000ea20008000800 */
[----:B------:R-:W-:Y:S01]  /*ef40*/  LEA.HI.X.SX32 R5, R12, R133, 0x2, P6 ;  /* 0x000000850c057211 */ /* 0x000fe200030f16ff */
[----:B------:R-:W-:Y:S01]  /*ef50*/  IMAD R10, R3, 0x2, R2 ;  /* 0x00000002030a7824 */ /* 0x000fe200078e0202 */
[----:B------:R-:W-:-:S02]  /*ef60*/  LEA R6, P6, R2, R132, 0x2 ;  /* 0x0000008402067211 */ /* 0x000fc400078c10ff */
[----:B------:R-:W-:Y:S01]  /*ef70*/  LOP3.LUT R11, R0, 0xb0, RZ, 0xfc, !PT ;  /* 0x000000b0000b7812 */ /* 0x000fe200078efcff */
[----:B------:R-:W-:Y:S01]  /*ef80*/  @P3 STG.E desc[UR24][R4.64], R44 ;  /* 0x0000002c04003986 */ /* 0x000fe2000c101918 */
[-C--:B------:R-:W-:Y:S01]  /*ef90*/  LEA.HI.X.SX32 R7, R2, R133.reuse, 0x2, P6 ;  /* 0x0000008502077211 */ /* 0x080fe200030f16ff */
[----:B------:R-:W-:Y:S01]  /*efa0*/  IMAD R2, R3, 0x2, R10 ;  /* 0x0000000203027824 */ /* 0x000fe200078e020a */
[----:B-1----:R-:W-:Y:S01]  /*efb0*/  ISETP.LT.AND P3, PT, R11, UR4, !P0 ;  /* 0x000000040b007c0c */ /* 0x002fe2000c761270 */
[----:B------:R-:W1:Y:S01]  /*efc0*/  LDCU UR4, c[0x0][0x39c] ;  /* 0x00007380ff0477ac */ /* 0x000e620008000800 */
[----:B---3--:R-:W-:Y:S01]  /*efd0*/  LEA R8, P6, R10, R132, 0x2 ;  /* 0x000000840a087211 */ /* 0x008fe200078c10ff */
[----:B------:R3:W-:Y:S01]  /*efe0*/  @P2 STG.E desc[UR24][R6.64], R45 ;  /* 0x0000002d06002986 */ /* 0x0007e2000c101918 */
[----:B------:R-:W-:Y:S02]  /*eff0*/  LOP3.LUT R11, R0, 0xb2, RZ, 0xfc, !PT ;  /* 0x000000b2000b7812 */ /* 0x000fe400078efcff */
[----:B------:R-:W-:-:S02]  /*f000*/  LEA.HI.X.SX32 R9, R10, R133, 0x2, P6 ;  /* 0x000000850a097211 */ /* 0x000fc400030f16ff */
[-C--:B------:R-:W-:Y:S02]  /*f010*/  LEA R10, P6, R2, R132.reuse, 0x2 ;  /* 0x00000084020a7211 */ /* 0x080fe400078c10ff */
[----:B----4-:R-:W-:Y:S01]  /*f020*/  ISETP.LT.AND P2, PT, R11, UR6, !P0 ;  /* 0x000000060b007c0c */ /* 0x010fe2000c741270 */
[----:B------:R-:W-:Y:S01]  /*f030*/  @P5 STG.E desc[UR24][R8.64], R46 ;  /* 0x0000002e08005986 */ /* 0x000fe2000c101918 */
[----:B------:R-:W-:Y:S01]  /*f040*/  LOP3.LUT R12, R0, 0xb4, RZ, 0xfc, !PT ;  /* 0x000000b4000c7812 */ /* 0x000fe200078efcff */
[----:B------:R-:W4:Y:S01]  /*f050*/  LDCU UR6, c[0x0][0x39c] ;  /* 0x00007380ff0677ac */ /* 0x000f220008000800 */
[----:B------:R-:W-:Y:S01]  /*f060*/  LEA.HI.X.SX32 R11, R2, R133, 0x2, P6 ;  /* 0x00000085020b7211 */ /* 0x000fe200030f16ff */
[C---:B------:R-:W-:Y:S01]  /*f070*/  IMAD R2, R3.reuse, 0x2, R2 ;  /* 0x0000000203027824 */ /* 0x040fe200078e0202 */
[----:B--2---:R-:W-:Y:S01]  /*f080*/  ISETP.LT.AND P5, PT, R12, UR5, !P0 ;  /* 0x000000050c007c0c */ /* 0x004fe2000c7a1270 */
[----:B------:R-:W2:Y:S01]  /*f090*/  LDCU UR5, c[0x0][0x39c] ;  /* 0x00007380ff0577ac */ /* 0x000ea20008000800 */
[----:B---3--:R-:W-:Y:S01]  /*f0a0*/  LOP3.LUT R7, R0, 0xb6, RZ, 0xfc, !PT ;  /* 0x000000b600077812 */ /* 0x008fe200078efcff */
[----:B------:R-:W-:Y:S01]  /*f0b0*/  IMAD R12, R3, 0x2, R2 ;  /* 0x00000002030c7824 */ /* 0x000fe200078e0202 */
[----:B------:R3:W-:Y:S01]  /*f0c0*/  @P4 STG.E desc[UR24][R10.64], R47 ;  /* 0x0000002f0a004986 */ /* 0x0007e2000c101918 */
[----:B------:R-:W-:-:S03]  /*f0d0*/  LEA R4, P4, R2, R132, 0x2 ;  /* 0x0000008402047211 */ /* 0x000fc600078810ff */
        /* <DEDUP_REMOVED lines=11> */
[----:B----4-:R-:W-:Y:S01]  /*f190*/  ISETP.LT.AND P3, PT, R2, UR6, !P0 ;  /* 0x0000000602007c0c */ /* 0x010fe2000c761270 */
[C---:B------:R-:W-:Y:S01]  /*f1a0*/  IMAD R2, R3.reuse, 0x2, R12 ;  /* 0x0000000203027824 */ /* 0x040fe200078e020c */
[-C--:B------:R-:W-:Y:S01]  /*f1b0*/  LEA.HI.X.SX32 R9, R12, R133.reuse, 0x2, P2 ;  /* 0x000000850c097211 */ /* 0x080fe200010f16ff */
[----:B------:R-:W4:Y:S01]  /*f1c0*/  LDCU UR6, c[0x0][0x39c] ;  /* 0x00007380ff0677ac */ /* 0x000f220008000800 */
[----:B--2---:R-:W-:Y:S01]  /*f1d0*/  ISETP.LT.AND P2, PT, R10, UR5, !P0 ;  /* 0x000000050a007c0c */ /* 0x004fe2000c741270 */
[----:B------:R-:W-:Y:S01]  /*f1e0*/  IMAD R10, R3, 0x2, R2 ;  /* 0x00000002030a7824 */ /* 0x000fe200078e0202 */
[----:B-----5:R-:W-:Y:S01]  /*f1f0*/  LOP3.LUT R5, R0, 0xbc, RZ, 0xfc, !PT ;  /* 0x000000bc00057812 */ /* 0x020fe200078efcff */
[----:B------:R-:W2:Y:S01]  /*f200*/  LDCU UR5, c[0x0][0x39c] ;  /* 0x00007380ff0577ac */ /* 0x000ea20008000800 */
        /* <DEDUP_REMOVED lines=13> */
[----:B----4-:R-:W-:Y:S01]  /*f2e0*/  ISETP.LT.AND P4, PT, R11, UR6, !P0 ;  /* 0x000000060b007c0c */ /* 0x010fe2000c781270 */
[----:B------:R-:W4:Y:S01]  /*f2f0*/  LDCU UR6, c[0x0][0x39c] ;  /* 0x00007380ff0677ac */ /* 0x000f220008000800 */
[-C--:B------:R-:W-:Y:S01]  /*f300*/  LEA.HI.X.SX32 R11, R2, R133.reuse, 0x2, P6 ;  /* 0x00000085020b7211 */ /* 0x080fe200030f16ff */
[C---:B------:R-:W-:Y:S01]  /*f310*/  IMAD R2, R3.reuse, 0x2, R2 ;  /* 0x0000000203027824 */ /* 0x040fe200078e0202 */
[----:B--2---:R-:W-:Y:S01]  /*f320*/  ISETP.LT.AND P3, PT, R8, UR5, !P0 ;  /* 0x0000000508007c0c */ /* 0x004fe2000c761270 */
[----:B------:R-:W2:Y:S01]  /*f330*/  LDCU UR5, c[0x0][0x39c] ;  /* 0x00007380ff0577ac */ /* 0x000ea20008000800 */
[----:B------:R-:W-:Y:S01]  /*f340*/  LOP3.LUT R9, R0, 0xc2, RZ, 0xfc, !PT ;  /* 0x000000c200097812 */ /* 0x000fe200078efcff */
[----:B------:R-:W-:Y:S01]  /*f350*/  IMAD R8, R3, 0x2, R2 ;  /* 0x0000000203087824 */ /* 0x000fe200078e0202 */
[CC--:B---3--:R-:W-:Y:S01]  /*f360*/  LEA R4, P6, R2.reuse, R132.reuse, 0x2 ;  /* 0x0000008402047211 */ /* 0x0c8fe200078c10ff */
[----:B------:R3:W-:Y:S01]  /*f370*/  @P2 STG.E desc[UR24][R10.64], R61 ;  /* 0x0000003d0a002986 */ /* 0x0007e2000c101918 */
        /* <DEDUP_REMOVED lines=8> */
[-C--:B------:R-:W-:Y:S02]  /*f400*/  LEA R8, P6, R2, R132.reuse, 0x2 ;  /* 0x0000008402087211 */ /* 0x080fe400078c10ff */
[----:B---3--:R-:W-:Y:S01]  /*f410*/  LOP3.LUT R10, R0, 0xc6, RZ, 0xfc, !PT ;  /* 0x000000c6000a7812 */ /* 0x008fe200078efcff */
        /* <DEDUP_REMOVED lines=9> */
[CC--:B-----5:R-:W-:Y:S01]  /*f4b0*/  LEA R4, P6, R2.reuse, R132.reuse, 0x2 ;  /* 0x0000008402047211 */ /* 0x0e0fe200078c10ff */
[----:B------:R5:W-:Y:S01]  /*f4c0*/  @P3 STG.E desc[UR24][R8.64], R68 ;  /* 0x0000004408003986 */ /* 0x000be2000c101918 */
[----:B-1----:R-:W-:Y:S01]  /*f4d0*/  ISETP.LT.AND P3, PT, R11, UR4, !P0 ;  /* 0x000000040b007c0c */ /* 0x002fe2000c761270 */
[----:B------:R-:W1:Y:S01]  /*f4e0*/  LDCU UR4, c[0x0][0x39c] ;  /* 0x00007380ff0477ac */ /* 0x000e620008000800 */
[----:B------:R-:W-:Y:S01]  /*f4f0*/  LEA.HI.X.SX32 R5, R2, R133, 0x2, P6 ;  /* 0x0000008502057211 */ /* 0x000fe200030f16ff */
[----:B------:R-:W-:Y:S01]  /*f500*/  IMAD R2, R3, 0x2, R10 ;  /* 0x0000000203027824 */ /* 0x000fe200078e020a */
[----:B---3--:R-:W-:-:S02]  /*f510*/  LEA R6, P6, R10, R132, 0x2 ;  /* 0x000000840a067211 */ /* 0x008fc400078c10ff */
[----:B------:R-:W-:Y:S01]  /*f520*/  LOP3.LUT R11, R0, 0xca, RZ, 0xfc, !PT ;  /* 0x000000ca000b7812 */ /* 0x000fe200078efcff */
[----:B------:R-:W-:Y:S01]  /*f530*/  IMAD R12, R3, 0x2, R2 ;  /* 0x00000002030c7824 */ /* 0x000fe200078e0202 */
[-C--:B------:R-:W-:Y:S01]  /*f540*/  LEA.HI.X.SX32 R7, R10, R133.reuse, 0x2, P6 ;  /* 0x000000850a077211 */ /* 0x080fe200030f16ff */
[----:B------:R-:W-:Y:S01]  /*f550*/  @P2 STG.E desc[UR24][R4.64], R69 ;  /* 0x0000004504002986 */ /* 0x000fe2000c101918 */
[----:B--2---:R-:W-:Y:S01]  /*f560*/  ISETP.LT.AND P2, PT, R11, UR5, !P0 ;  /* 0x000000050b007c0c */ /* 0x004fe2000c741270 */
[----:B------:R-:W2:Y:S01]  /*f570*/  LDCU UR5, c[0x0][0x39c] ;  /* 0x00007380ff0577ac */ /* 0x000ea20008000800 */
[----:B-----5:R-:W-:Y:S01]  /*f580*/  LEA R8, P6, R2, R132, 0x2 ;  /* 0x0000008402087211 */ /* 0x020fe200078c10ff */
[----:B------:R3:W-:Y:S01]  /*f590*/  @P5 STG.E desc[UR24][R6.64], R70 ;  /* 0x0000004606005986 */ /* 0x0007e2000c101918 */
[----:B------:R-:W-:Y:S02]  /*f5a0*/  LOP3.LUT R11, R0, 0xcc, RZ, 0xfc, !PT ;  /* 0x000000cc000b7812 */ /* 0x000fe400078efcff */
[----:B------:R-:W-:-:S02]  /*f5b0*/  LEA.HI.X.SX32 R9, R2, R133, 0x2, P6 ;  /* 0x0000008502097211 */ /* 0x000fc400030f16ff */
[-C--:B------:R-:W-:Y:S02]  /*f5c0*/  LEA R10, P6, R12, R132.reuse, 0x2 ;  /* 0x000000840c0a7211 */ /* 0x080fe400078c10ff */
[----:B----4-:R-:W-:Y:S01]  /*f5d0*/  ISETP.LT.AND P5, PT, R11, UR6, !P0 ;  /* 0x000000060b007c0c */ /* 0x010fe2000c7a1270 */
[----:B------:R-:W4:Y:S01]  /*f5e0*/  LDCU UR6, c[0x0][0x39c] ;  /* 0x00007380ff0677ac */ /* 0x000f220008000800 */
[----:B------:R-:W-:Y:S01]  /*f5f0*/  LOP3.LUT R2, R0, 0xce, RZ, 0xfc, !PT ;  /* 0x000000ce00027812 */ /* 0x000fe200078efcff */
[----:B------:R5:W-:Y:S01]  /*f600*/  @P4 STG.E desc[UR24][R8.64], R71 ;  /* 0x0000004708004986 */ /* 0x000be2000c101918 */
[----:B------:R-:W-:Y:S01]  /*f610*/  LEA.HI.X.SX32 R11, R12, R133, 0x2, P6 ;  /* 0x000000850c0b7211 */ /* 0x000fe200030f16ff */
[C---:B------:R-:W-:Y:S01]  /*f620*/  IMAD R12, R3.reuse, 0x2, R12 ;  /* 0x00000002030c7824 */ /* 0x040fe200078e020c */
[----:B-1----:R-:W-:Y:S01]  /*f630*/  ISETP.LT.AND P4, PT, R2, UR4, !P0 ;  /* 0x0000000402007c0c */ /* 0x002fe2000c781270 */
[----:B------:R-:W1:Y:S01]  /*f640*/  LDCU UR4, c[0x0][0x39c] ;  /* 0x00007380ff0477ac */ /* 0x000e620008000800 */
[----:B---3--:R-:W-:Y:S01]  /*f650*/  LOP3.LUT R7, R0, 0xd0, RZ, 0xfc, !PT ;  /* 0x000000d000077812 */ /* 0x008fe200078efcff */
[----:B------:R-:W-:Y:S01]  /*f660*/  IMAD R2, R3, 0x2, R12 ;  /* 0x0000000203027824 */ /* 0x000fe200078e020c */
[----:B------:R3:W-:Y:S01]  /*f670*/  @P3 STG.E desc[UR24][R10.64], R80 ;  /* 0x000000500a003986 */ /* 0x0007e2000c101918 */
[----:B------:R-:W-:-:S03]  /*f680*/  LEA R4, P3, R12, R132, 0x2 ;  /* 0x000000840c047211 */ /* 0x000fc600078610ff */
        /* <DEDUP_REMOVED lines=8> */
[----:B---3--:R-:W-:Y:S01]  /*f710*/  LOP3.LUT R11, R0, 0xd4, RZ, 0xfc, !PT ;  /* 0x000000d4000b7812 */ /* 0x008fe200078efcff */
[C---:B------:R-:W-:Y:S01]  /*f720*/  IMAD R10, R3.reuse, 0x2, R2 ;  /* 0x00000002030a7824 */ /* 0x040fe200078e0202 */
[----:B----4-:R-:W-:Y:S01]  /*f730*/  ISETP.LT.AND P2, PT, R8, UR6, !P0 ;  /* 0x0000000608007c0c */ /* 0x010fe2000c741270 */
        /* <DEDUP_REMOVED lines=109> */
[----:B------:R-:W-:Y:S02]  /*fe10*/  LOP3.LUT R10, R0, 0xf4, RZ, 0xfc, !PT ;  /* 0x000000f4000a7812 */ /* 0x000fe400078efcff */
[----:B-----5:R-:W-:Y:S01]  /*fe20*/  LEA R8, P6, R2, R132, 0x2 ;  /* 0x0000008402087211 */ /* 0x020fe200078c10ff */
[----:B------:R5:W-:Y:S01]  /*fe30*/  @P5 STG.E desc[UR24][R6.64], R114 ;  /* 0x0000007206005986 */ /* 0x000be2000c101918 */
[----:B----4-:R-:W-:Y:S02]  /*fe40*/  ISETP.LT.AND P2, PT, R11, UR6, !P0 ;  /* 0x000000060b007c0c */ /* 0x010fe4000c741270 */
[----:B--2---:R-:W-:Y:S01]  /*fe50*/  ISETP.LT.AND P5, PT, R10, UR5, !P0 ;  /* 0x000000050a007c0c */ /* 0x004fe2000c7a1270 */
[----:B------:R-:W2:Y:S01]  /*fe60*/  LDCU UR5, c[0x0][0x39c] ;  /* 0x00007380ff0577ac */ /* 0x000ea20008000800 */
[----:B------:R-:W-:Y:S01]  /*fe70*/  LEA.HI.X.SX32 R9, R2, R133, 0x2, P6 ;  /* 0x0000008502097211 */ /* 0x000fe200030f16ff */
[----:B------:R-:W-:Y:S01]  /*fe80*/  IMAD R2, R3, 0x2, R2 ;  /* 0x0000000203027824 */ /* 0x000fe200078e0202 */
[----:B------:R-:W-:-:S02]  /*fe90*/  LOP3.LUT R10, R0, 0xf6, RZ, 0xfc, !PT ;  /* 0x000000f6000a7812 */ /* 0x000fc400078efcff */
[----:B------:R-:W-:Y:S01]  /*fea0*/  LOP3.LUT R11, R0, 0xf8, RZ, 0xfc, !PT ;  /* 0x000000f8000b7812 */ /* 0x000fe200078efcff */
[----:B------:R4:W-:Y:S01]  /*feb0*/  @P4 STG.E desc[UR24][R8.64], R115 ;  /* 0x0000007308004986 */ /* 0x0009e2000c101918 */
[-C--:B---3--:R-:W-:Y:S02]  /*fec0*/  LEA R4, P6, R2, R132.reuse, 0x2 ;  /* 0x0000008402047211 */ /* 0x088fe400078c10ff */
[----:B-1----:R-:W-:Y:S01]  /*fed0*/  ISETP.LT.AND P4, PT, R10, UR4, !P0 ;  /* 0x000000040a007c0c */ /* 0x002fe2000c781270 */
[C---:B------:R-:W-:Y:S01]  /*fee0*/  IMAD R10, R3.reuse, 0x2, R2 ;  /* 0x00000002030a7824 */ /* 0x040fe200078e0202 */
[-C--:B------:R-:W-:Y:S01]  /*fef0*/  LEA.HI.X.SX32 R5, R2, R133.reuse, 0x2, P6 ;  /* 0x0000008502057211 */ /* 0x080fe200030f16ff */
[----:B------:R-:W1:Y:S01]  /*ff00*/  LDCU UR4, c[0x0][0x39c] ;  /* 0x00007380ff0477ac */ /* 0x000e620008000800 */
[----:B------:R-:W-:Y:S01]  /*ff10*/  LOP3.LUT R0, R0, 0xfc, RZ, 0xfc, !PT ;  /* 0x000000fc00007812 */ /* 0x000fe200078efcff */
[C---:B------:R-:W-:Y:S01]  /*ff20*/  IMAD R2, R3.reuse, 0x2, R10 ;  /* 0x0000000203027824 */ /* 0x040fe200078e020a */
[CC--:B-----5:R-:W-:Y:S01]  /*ff30*/  LEA R6, P6, R10.reuse, R132.reuse, 0x2 ;  /* 0x000000840a067211 */ /* 0x0e0fe200078c10ff */
[----:B------:R3:W-:Y:S02]  /*ff40*/  @P3 STG.E desc[UR24][R4.64], R128 ;  /* 0x0000008004003986 */ /* 0x0007e4000c101918 */
[----:B------:R-:W-:Y:S01]  /*ff50*/  IMAD R12, R3, 0x2, R2 ;  /* 0x00000002030c7824 */ /* 0x000fe200078e0202 */
[----:B--2---:R-:W-:Y:S01]  /*ff60*/  ISETP.LT.AND P3, PT, R11, UR5, !P0 ;  /* 0x000000050b007c0c */ /* 0x004fe2000c761270 */
[----:B------:R-:W2:Y:S01]  /*ff70*/  LDCU UR5, c[0x0][0x39c] ;  /* 0x00007380ff0577ac */ /* 0x000ea20008000800 */
[----:B------:R-:W-:Y:S01]  /*ff80*/  LEA.HI.X.SX32 R7, R10, R133, 0x2, P6 ;  /* 0x000000850a077211 */ /* 0x000fe200030f16ff */
[----:B------:R-:W-:Y:S01]  /*ff90*/  IMAD R14, R3, 0x2, R12 ;  /* 0x00000002030e7824 */ /* 0x000fe200078e020c */
[----:B------:R-:W-:-:S03]  /*ffa0*/  LEA R10, P6, R12, R132, 0x2 ;  /* 0x000000840c0a7211 */ /* 0x000fc600078c10ff */
[C---:B------:R-:W-:Y:S01]  /*ffb0*/  IMAD R16, R3.reuse, 0x2, R14 ;  /* 0x0000000203107824 */ /* 0x040fe200078e020e */
[----:B------:R5:W-:Y:S01]  /*ffc0*/  @P2 STG.E desc[UR24][R6.64], R129 ;  /* 0x0000008106002986 */ /* 0x000be2000c101918 */
[-C--:B----4-:R-:W-:Y:S02]  /*ffd0*/  LEA R8, P2, R2, R132.reuse, 0x2 ;  /* 0x0000008402087211 */ /* 0x090fe400078410ff */
[C---:B------:R-:W-:Y:S01]  /*ffe0*/  IMAD R18, R3.reuse, 0x2, R16 ;  /* 0x0000000203127824 */ /* 0x040fe200078e0210 */
[-C--:B------:R-:W-:Y:S02]  /*fff0*/  LEA.HI.X.SX32 R11, R12, R133.reuse, 0x2, P6 ;  /* 0x000000850c0b7211 */ /* 0x080fe400030f16ff */
[-C--:B------:R-:W-:Y:S01]  /*10000*/  LEA.HI.X.SX32 R9, R2, R133.reuse, 0x2, P2 ;  /* 0x0000008502097211 */ /* 0x080fe200010f16ff */
[----:B------:R-:W-:Y:S01]  /*10010*/  IMAD R12, R3, 0x2, R18 ;  /* 0x00000002030c7824 */ /* 0x000fe200078e0212 */
[-C--:B------:R-:W-:Y:S02]  /*10020*/  LEA R2, P6, R14, R132.reuse, 0x2 ;  /* 0x000000840e027211 */ /* 0x080fe400078c10ff */
[----:B---3--:R-:W-:Y:S01]  /*10030*/  LEA R4, P2, R16, R132, 0x2 ;  /* 0x0000008410047211 */ /* 0x008fe200078410ff */
[----:B------:R3:W-:Y:S01]  /*10040*/  @P5 STG.E desc[UR24][R8.64], R130 ;  /* 0x0000008208005986 */ /* 0x0007e2000c101918 */
[----:B------:R-:W-:-:S02]  /*10050*/  LEA.HI.X.SX32 R3, R14, R133, 0x2, P6 ;  /* 0x000000850e037211 */ /* 0x000fc400030f16ff */
[-C--:B------:R-:W-:Y:S01]  /*10060*/  LEA.HI.X.SX32 R5, R16, R133.reuse, 0x2, P2 ;  /* 0x0000008510057211 */ /* 0x080fe200010f16ff */
[----:B------:R3:W-:Y:S01]  /*10070*/  @P4 STG.E desc[UR24][R10.64], R131 ;  /* 0x000000830a004986 */ /* 0x0007e2000c101918 */
[-C--:B-----5:R-:W-:Y:S02]  /*10080*/  LEA R6, P6, R12, R132.reuse, 0x2 ;  /* 0x000000840c067211 */ /* 0x0a0fe400078c10ff */
[----:B-1----:R-:W-:Y:S01]  /*10090*/  ISETP.LT.AND P2, PT, R13, UR4, !P0 ;  /* 0x000000040d007c0c */ /* 0x002fe2000c741270 */
[----:B------:R3:W-:Y:S01]  /*100a0*/  @P3 STG.E desc[UR24][R2.64], R248 ;  /* 0x000000f802003986 */ /* 0x0007e2000c101918 */
[----:B--2---:R-:W-:Y:S02]  /*100b0*/  ISETP.LT.AND P0, PT, R0, UR5, !P0 ;  /* 0x0000000500007c0c */ /* 0x004fe4000c701270 */
[----:B------:R-:W-:Y:S02]  /*100c0*/  LEA.HI.X.SX32 R7, R12, R133, 0x2, P6 ;  /* 0x000000850c077211 */ /* 0x000fe400030f16ff */
[----:B------:R-:W-:-:S04]  /*100d0*/  LEA R132, P6, R18, R132, 0x2 ;  /* 0x0000008412847211 */ /* 0x000fc800078c10ff */
[----:B------:R-:W-:-:S03]  /*100e0*/  LEA.HI.X.SX32 R133, R18, R133, 0x2, P6 ;  /* 0x0000008512857211 */ /* 0x000fc600030f16ff */
[----:B------:R3:W-:Y:S04]  /*100f0*/  @P2 STG.E desc[UR24][R4.64], R249 ;  /* 0x000000f904002986 */ /* 0x0007e8000c101918 */
[----:B------:R3:W-:Y:S04]  /*10100*/  @P0 STG.E desc[UR24][R132.64], R250 ;  /* 0x000000fa84000986 */ /* 0x0007e8000c101918 */
[----:B------:R3:W-:Y:S01]  /*10110*/  @P1 STG.E desc[UR24][R6.64], R251 ;  /* 0x000000fb06001986 */ /* 0x0007e2000c101918 */
[----:B------:R-:W-:Y:S06]  /*10120*/  BAR.SYNC.DEFER_BLOCKING 0x0 ;  /* 0x0000000000007b1d */ /* 0x000fec0000010000 */
[----:B------:R-:W-:Y:S05]  /*10130*/  BRA.U UP0, `(.L_x_13) ;  /* 0x0000000100a07547 */ /* 0x000fea000b800000 */
[----:B------:R-:W1:Y:S01]  /*10140*/  S2UR UR5, SR_CgaCtaId ;  /* 0x00000000000579c3 */ /* 0x000e620000008800 */
[----:B------:R-:W-:Y:S01]  /*10150*/  NOP ;  /* 0x0000000000007918 */ /* 0x000fe20000000000 */
[----:B------:R-:W-:Y:S01]  /*10160*/  UMOV UR4, 0x50 ;  /* 0x0000005000047882 */ /* 0x000fe20000000000 */
[----:B------:R-:W-:Y:S02]  /*10170*/  IMAD.U32 R0, RZ, RZ, UR31 ;  /* 0x0000001fff007e24 */ /* 0x000fe4000f8e00ff */
[----:B---3--:R-:W-:Y:S02]  /*10180*/  IMAD.MOV.U32 R3, RZ, RZ, 0xff ;  /* 0x000000ffff037424 */ /* 0x008fe400078e00ff */
[----:B------:R-:W-:Y:S01]  /*10190*/  IMAD.MOV.U32 R7, RZ, RZ, 0x1 ;  /* 0x00000001ff077424 */ /* 0x000fe200078e00ff */
[----:B------:R-:W-:-:S04]  /*101a0*/  LOP3.LUT R0, R0, 0xffff, RZ, 0xc0, !PT ;  /* 0x0000ffff00007812 */ /* 0x000fc800078ec0ff */
[----:B------:R-:W-:-:S05]  /*101b0*/  SHF.R.U32.HI R0, RZ, 0x5, R0 ;  /* 0x00000005ff007819 */ /* 0x000fca0000011600 */
[----:B------:R-:W-:Y:S01]  /*101c0*/  VIADD R2, R0, 0x10 ;  /* 0x0000001000027836 */ /* 0x000fe20000000000 */
[----:B------:R-:W-:Y:S01]  /*101d0*/  SHF.L.U32 R0, R3, R0, RZ ;  /* 0x0000000003007219 */ /* 0x000fe200000006ff */
[----:B-1----:R-:W-:-:S03]  /*101e0*/  ULEA UR6, UR5, UR4, 0x18 ;  /* 0x0000000405067291 */ /* 0x002fc6000f8ec0ff */
[----:B------:R-:W-:-:S04]  /*101f0*/  SHF.L.U32 R3, R7, R2, RZ ;  /* 0x0000000207037219 */ /* 0x000fc800000006ff */
[----:B------:R-:W-:Y:S02]  /*10200*/  LOP3.LUT R0, R3, R0, RZ, 0xfc, !PT ;  /* 0x0000000003007212 */ /* 0x000fe400078efcff */
[----:B------:R-:W1:Y:S02]  /*10210*/  LDS R5, [UR6] ;  /* 0x00000006ff057984 */ /* 0x000e640008000800 */
[C---:B------:R-:W-:Y:S02]  /*10220*/  LOP3.LUT R2, R0.reuse, 0xffff, RZ, 0xc0, !PT ;  /* 0x0000ffff00027812 */ /* 0x040fe400078ec0ff */
[----:B-1----:R-:W-:-:S04]  /*10230*/  LOP3.LUT R3, R0, 0xffff, R5, 0x80, !PT ;  /* 0x0000ffff00037812 */ /* 0x002fc800078e8005 */
[----:B------:R-:W-:-:S13]  /*10240*/  ISETP.NE.AND P0, PT, R3, R2, PT ;  /* 0x000000020300720c */ /* 0x000fda0003f05270 */
[----:B------:R-:W-:Y:S05]  /*10250*/  @P0 BRA `(.L_x_14) ;  /* 0x0000000000500947 */ /* 0x000fea0003800000 */
[----:B------:R-:W-:Y:S02]  /*10260*/  SHF.R.U32.HI R5, RZ, 0x10, R5 ;  /* 0x00000010ff057819 */ /* 0x000fe40000011605 */
[----:B------:R-:W-:-:S04]  /*10270*/  SHF.R.U32.HI R2, RZ, 0x10, R0 ;  /* 0x00000010ff027819 */ /* 0x000fc80000011600 */
[----:B------:R-:W-:-:S04]  /*10280*/  LOP3.LUT R5, R5, R2, RZ, 0xc0, !PT ;  /* 0x0000000205057212 */ /* 0x000fc800078ec0ff */
[----:B------:R-:W-:-:S13]  /*10290*/  ISETP.NE.AND P0, PT, R5, R2, PT ;  /* 0x000000020500720c */ /* 0x000fda0003f05270 */
[----:B------:R-:W-:Y:S05]  /*102a0*/  @P0 BRA `(.L_x_15) ;  /* 0x0000000000300947 */ /* 0x000fea0003800000 */
[----:B------:R-:W-:Y:S01]  /*102b0*/  R2UR UR4, R0 ;  /* 0x00000000000472ca */ /* 0x000fe200000e0000 */
[----:B------:R-:W-:Y:S01]  /*102c0*/  VOTEU.ANY UR5, UPT, PT ;  /* 0x0000000000057886 */ /* 0x000fe200038e0100 */
[----:B------:R-:W1:Y:S01]  /*102d0*/  S2R R0, SR_LANEID ;  /* 0x0000000000007919 */ /* 0x000e620000000000 */
[----:B------:R-:W-:-:S10]  /*102e0*/  UFLO.U32 UR5, UR5 ;  /* 0x00000005000572bd */ /* 0x000fd400080e0000 */
[----:B------:R-:W-:-:S06]  /*102f0*/  ULOP3.LUT UR4, URZ, UR4, URZ, 0x33, !UPT ;  /* 0x00000004ff047292 */ /* 0x000fcc000f8e33ff */
[----:B------:R-:W-:-:S04]  /*10300*/  IMAD.U32 R2, RZ, RZ, UR4 ;  /* 0x00000004ff027e24 */ /* 0x000fc8000f8e00ff */
[----:B------:R-:W2:Y:S02]  /*10310*/  REDUX UR7, R2 ;  /* 0x00000000020773c4 */ /* 0x000ea40000000000 */
[----:B------:R4:W-:Y:S01]  /*10320*/  UTCATOMSWS.AND URZ, UR4 ;  /* 0x0000000400ff79e3 */ /* 0x0009e20008000000 */
[----:B-1----:R-:W-:Y:S01]  /*10330*/  ISETP.EQ.U32.AND P0, PT, R0, UR5, PT ;  /* 0x0000000500007c0c */ /* 0x002fe2000bf02070 */
[----:B--2---:R-:W-:-:S12]  /*10340*/  IMAD.U32 R0, RZ, RZ, UR7 ;  /* 0x00000007ff007e24 */ /* 0x004fd8000f8e00ff */
[----:B------:R4:W-:Y:S01]  /*10350*/  @P0 ATOMS.AND RZ, [UR6], R0 ;  /* 0x00000000ffff098c */ /* 0x0009e2000a800006 */
[----:B------:R-:W-:Y:S05]  /*10360*/  BRA `(.L_x_13) ;  /* 0x0000000000147947 */ /* 0x000fea0003800000 */
.L_x_15:
[----:B------:R-:W-:-:S07]  /*10370*/  MOV R2, 0x10390 ;  /* 0x0001039000027802 */ /* 0x000fce0000000f00 */
[----:B------:R-:W-:Y:S05]  /*10380*/  CALL.REL.NOINC `($__internal_0_$__cuda_sm10x_tcgen05_guardrail_trap_col_being_dealloced_not_returned_by_alloc) ;  /* 0x00000000002c7944 */ /* 0x000fea0003c00000 */
[----:B------:R-:W-:Y:S05]  /*10390*/  BRA `(.L_x_13) ;  /* 0x0000000000087947 */ /* 0x000fea0003800000 */
.L_x_14:
[----:B------:R-:W-:-:S07]  /*103a0*/  MOV R2, 0x103c0 ;  /* 0x000103c000027802 */ /* 0x000fce0000000f00 */
[----:B------:R-:W-:Y:S05]  /*103b0*/  CALL.REL.NOINC `($__internal_2_$__cuda_sm10x_tcgen05_guardrail_trap_unallocated_columns_being_dealloced) ;  /* 0x0000000000387944 */ /* 0x000fea0003c00000 */
.L_x_13:
[----:B------:R-:W-:Y:S01]  /*103c0*/  NOP ;  /* 0x0000000000007918 */ /* 0x000fe20000000000 */
[----:B----4-:R-:W-:Y:S05]  /*103d0*/  EXIT ;  /* 0x000000000000794d */ /* 0x010fea0003800000 */
.L_x_9:
[----:B------:R-:W1:Y:S02]  /*103e0*/  SYNCS.PHASECHK.TRANS64.TRYWAIT P0, [UR22], R122 ;  /* 0x0000007aff0075a7 */ /* 0x000e640008001116 */
[----:B-1----:R-:W-:Y:S05]  /*103f0*/  @!P0 BRA `(.L_x_9) ;  /* 0xfffffffc00f88947 */ /* 0x002fea000383ffff */
[----:B------:R-:W-:Y:S05]  /*10400*/  BRA `(.L_x_16) ;  /* 0xffffff9c00807947 */ /* 0x000fea000383ffff */
.L_x_12:
[----:B------:R-:W4:Y:S02]  /*10410*/  SYNCS.PHASECHK.TRANS64.TRYWAIT P0, [UR12], R2 ;  /* 0x00000002ff0075a7 */ /* 0x000f24000800110c */
[----:B----4-:R-:W-:Y:S05]  /*10420*/  @!P0 BRA `(.L_x_12) ;  /* 0xfffffffc00f88947 */ /* 0x010fea000383ffff */
[----:B------:R-:W-:Y:S05]  /*10430*/  BRA `(.L_x_11) ;  /* 0xffffffb400987947 */ /* 0x000fea000383ffff */
        .weak           $__internal_0_$__cuda_sm10x_tcgen05_guardrail_trap_col_being_dealloced_not_returned_by_alloc
        .type           $__internal_0_$__cuda_sm10x_tcgen05_guardrail_trap_col_being_dealloced_not_returned_by_alloc,@function
        .size           $__internal_0_$__cuda_sm10x_tcgen05_guardrail_trap_col_being_dealloced_not_returned_by_alloc,($__internal_1_$__cuda_sm10x_tcgen05_guardrail_trap_phase_invalid_during_alloc - $__internal_0_$__cuda_sm10x_tcgen05_guardrail_trap_col_being_dealloced_not_returned_by_alloc)
$__internal_0_$__cuda_sm10x_tcgen05_guardrail_trap_col_being_dealloced_not_returned_by_alloc:
[----:B------:R-:W-:Y:S05]  /*10440*/  BPT.TRAP 0x1 ;  /* 0x000000040000795c */ /* 0x000fea0000300000 */
[----:B------:R-:W-:-:S04]  /*10450*/  IMAD.MOV.U32 R3, RZ, RZ, 0x0 ;  /* 0x00000000ff037424 */ /* 0x000fc800078e00ff */
[----:B------:R-:W-:Y:S05]  /*10460*/  RET.REL.NODEC R2 `(matmul_kernel) ;  /* 0xfffffef802e47950 */ /* 0x000fea0003c3ffff */
        .weak           $__internal_1_$__cuda_sm10x_tcgen05_guardrail_trap_phase_invalid_during_alloc
        .type           $__internal_1_$__cuda_sm10x_tcgen05_guardrail_trap_phase_invalid_during_alloc,@function
        .size           $__internal_1_$__cuda_sm10x_tcgen05_guardrail_trap_phase_invalid_during_alloc,($__internal_2_$__cuda_sm10x_tcgen05_guardrail_trap_unallocated_columns_being_dealloced - $__internal_1_$__cuda_sm10x_tcgen05_guardrail_trap_phase_invalid_during_alloc)
$__internal_1_$__cuda_sm10x_tcgen05_guardrail_trap_phase_invalid_during_alloc:
[----:B------:R-:W-:Y:S05]  /*10470*/  BPT.TRAP 0x1 ;  /* 0x000000040000795c */ /* 0x000fea0000300000 */
[----:B------:R-:W-:-:S04]  /*10480*/  IMAD.MOV.U32 R3, RZ, RZ, 0x0 ;  /* 0x00000000ff037424 */ /* 0x000fc800078e00ff */
[----:B------:R-:W-:Y:S05]  /*10490*/  RET.REL.NODEC R2 `(matmul_kernel) ;  /* 0xfffffef802d87950 */ /* 0x000fea0003c3ffff */
        .weak           $__internal_2_$__cuda_sm10x_tcgen05_guardrail_trap_unallocated_columns_being_dealloced
        .type           $__internal_2_$__cuda_sm10x_tcgen05_guardrail_trap_unallocated_columns_being_dealloced,@function
        .size           $__internal_2_$__cuda_sm10x_tcgen05_guardrail_trap_unallocated_columns_being_dealloced,(.L_x_20 - $__internal_2_$__cuda_sm10x_tcgen05_guardrail_trap_unallocated_columns_being_dealloced)
$__internal_2_$__cuda_sm10x_tcgen05_guardrail_trap_unallocated_columns_being_dealloced:
[----:B------:R-:W-:Y:S05]  /*104a0*/  BPT.TRAP 0x1 ;  /* 0x000000040000795c */ /* 0x000fea0000300000 */
[----:B------:R-:W-:-:S04]  /*104b0*/  IMAD.MOV.U32 R3, RZ, RZ, 0x0 ;  /* 0x00000000ff037424 */ /* 0x000fc800078e00ff */
[----:B------:R-:W-:Y:S05]  /*104c0*/  RET.REL.NODEC R2 `(matmul_kernel) ;  /* 0xfffffef802cc7950 */ /* 0x000fea0003c3ffff */
.L_x_17:
[----:B------:R-:W-:-:S00]  /*104d0*/  BRA `(.L_x_17) ;  /* 0xfffffffc00fc7947 */ /* 0x000fc0000383ffff */
[----:B------:R-:W-:-:S00]  /*104e0*/  NOP ;  /* 0x0000000000007918 */ /* 0x000fc00000000000 */
        /* <DEDUP_REMOVED lines=9> */
.L_x_20:


//--------------------- .nv.shared.matmul_kernel  --------------------------
	.section	.nv.shared.matmul_kernel,"aw",@nobits
	.sectionflags	@""
	.align	16
	.zero		1024


//--------------------- .nv.shared.reserved.0     --------------------------
	.section	.nv.shared.reserved.0,"aw",@nobits
	.align	8
	.weak		__nv_reservedSMEM_offset_0_alias
	.size		__nv_reservedSMEM_offset_0_alias, 0, 64
	.other		__nv_reservedSMEM_offset_0_alias,@"STO_CUDA_RESERVED_SHARED STV_DEFAULT"
__nv_reservedSMEM_offset_0_alias:
	.zero		0
.nv.shared.reserved.0:
	.zero		64
	.weak		__nv_reservedSMEM_allocation_phase
	.type		__nv_reservedSMEM_allocation_phase,@object
	.size		__nv_reservedSMEM_allocation_phase,(.L_0 - __nv_reservedSMEM_allocation_phase)
__nv_reservedSMEM_allocation_phase:
	.zero		1
.L_0:
	.zero		7
	.weak		__nv_reservedSMEM_devtool_atexit_pc
	.type		__nv_reservedSMEM_devtool_atexit_pc,@object
	.size		__nv_reservedSMEM_devtool_atexit_pc,(__nv_reservedSMEM_allocation_mask - __nv_reservedSMEM_devtool_atexit_pc)
__nv_reservedSMEM_devtool_atexit_pc:
	.zero		8
	.weak		__nv_reservedSMEM_allocation_mask
	.type		__nv_reservedSMEM_allocation_mask,@object
	.size		__nv_reservedSMEM_allocation_mask,(.L_2 - __nv_reservedSMEM_allocation_mask)
__nv_reservedSMEM_allocation_mask:
	.zero		4
.L_2:


//--------------------- .nv.constant0.matmul_kernel --------------------------
	.section	.nv.constant0.matmul_kernel,"a",@progbits
	.sectionflags	@""
	.align	4
.nv.constant0.matmul_kernel:
	.zero		976


//--------------------- SYMBOLS --------------------------

	.type		.nv.reservedSmem.offset0,@object
	.size		.nv.reservedSmem.offset0,0x4
	.type		.nv.reservedSmem.cap,@object
	.size		.nv.reservedSmem.cap,0x4
